def attn_fwd(
    Q,
    K,
    V,
    Out,
    Lse,
    sm_scale,
    stride_qz,
    stride_qh,
    stride_qm,
    stride_qk,
    stride_kz,
    stride_kh,
    stride_kn,
    stride_kk,
    stride_vz,
    stride_vh,
    stride_vn,
    stride_vk,
    stride_oz,
    stride_oh,
    stride_om,
    stride_ok,
    seqlen_q,
    seqlen_k,
    BLOCK_M: tl.constexpr,
    BLOCK_N: tl.constexpr,
    HEAD_DIM: tl.constexpr,
    CAUSAL: tl.constexpr,
):
    start_m = tl.program_id(0)
    off_hz = tl.program_id(1)
    q_off = off_hz * stride_qh
    k_off = off_hz * stride_kh
    v_off = off_hz * stride_vh
    offs_m = start_m * BLOCK_M + tl.arange(0, BLOCK_M)
    offs_d = tl.arange(0, HEAD_DIM)
    offs_n = tl.arange(0, BLOCK_N)
    q_ptrs = Q + q_off + offs_m[:, None] * stride_qm + offs_d[None, :] * stride_qk
    k_ptrs = K + k_off + offs_d[:, None] * stride_kk + offs_n[None, :] * stride_kn
    v_ptrs = V + v_off + offs_n[:, None] * stride_vn + offs_d[None, :] * stride_vk
    m_i = tl.full([BLOCK_M], float("-inf"), dtype=tl.float32)
    l_i = tl.zeros([BLOCK_M], dtype=tl.float32) + 1.0
    acc = tl.zeros([BLOCK_M, HEAD_DIM], dtype=tl.float32)
    q = tl.load(q_ptrs)
    acc, l_i, m_i = _attn_fwd_inner(
        acc,
        l_i,
        m_i,
        q,
        k_ptrs,
        v_ptrs,
        sm_scale,
        stride_kn,
        stride_vn,
        start_m,
        seqlen_k,
        BLOCK_M,
        BLOCK_N,
        HEAD_DIM,
        CAUSAL,
    )
    acc = acc / l_i[:, None]
    lse = m_i + tl.math.log2(l_i) / 1.4426950408889634
    o_ptrs = (
        Out
        + off_hz * stride_oh
        + offs_m[:, None] * stride_om
        + offs_d[None, :] * stride_ok
    )
    tl.store(o_ptrs, acc.to(Out.dtype.element_ty))
    tl.store(Lse + off_hz * seqlen_q + offs_m, lse)

# config = {"BLOCK_M": 256, "BLOCK_N": 128, "HEAD_DIM": 256, "arch": "sm_80", "causal": false, "dtype": "fp16", "num_stages": 2, "num_warps": 16}
# arch = sm_80


// ===== COMPILED SASS (sm_80) =====

	.target	sm_80

	.elftype	@"ET_EXEC"


//--------------------- .note.nv.tkinfo           --------------------------
	.section	.note.nv.tkinfo,"",@"SHT_NOTE"
	.sectionflags	@"SHF_NOTE_NV_TKINFO"
	.tkinfo
        /*0018*/ 	.word	0x00000002
        /*0030*/ 	.string	""
        /*0030*/ 	.string	"ptxas"
        /*0030*/ 	.string	"Cuda compilation tools, release 13.0, V13.0.88"
        /*0030*/ 	.string	"Build cuda_13.0.r13.0/compiler.36424714_0"
        /*0030*/ 	.string	"-v  -suppress-debug-info  -lineinfo  -arch sm_80 "



//--------------------- .note.nv.cuinfo           --------------------------
	.section	.note.nv.cuinfo,"",@"SHT_NOTE"
	.sectionflags	@"SHF_NOTE_NV_CUINFO"
        /*0018*/ 	.short	0x0002
        /*001a*/ 	.short	0x0050
        /*001c*/ 	.short	0x0082
	.zero		2


//--------------------- .nv.info                  --------------------------
	.section	.nv.info,"",@"SHT_CUDA_INFO"
	.align	4


	//----- nvinfo : EIATTR_REGCOUNT
	.align		4
        /*0000*/ 	.byte	0x04, 0x2f
        /*0002*/ 	.short	(.L_2 - .L_1)
	.align		4
.L_1:
        /*0004*/ 	.word	index@(attn_fwd)
        /*0008*/ 	.word	0x00000020


	//----- nvinfo : EIATTR_FRAME_SIZE
	.align		4
.L_2:
        /*000c*/ 	.byte	0x04, 0x11
        /*000e*/ 	.short	(.L_4 - .L_3)
	.align		4
.L_3:
        /*0010*/ 	.word	index@(attn_fwd)
        /*0014*/ 	.word	0x00003030


	//----- nvinfo : EIATTR_MIN_STACK_SIZE
	.align		4
.L_4:
        /*0018*/ 	.byte	0x04, 0x12
        /*001a*/ 	.short	(.L_6 - .L_5)
	.align		4
.L_5:
        /*001c*/ 	.word	index@(attn_fwd)
        /*0020*/ 	.word	0x00003030
.L_6:


//--------------------- .nv.info.attn_fwd         --------------------------
	.section	.nv.info.attn_fwd,"",@"SHT_CUDA_INFO"
	.sectionflags	@""
	.align	4


	//----- nvinfo : EIATTR_CUDA_API_VERSION
	.align		4
        /*0000*/ 	.byte	0x04, 0x37
        /*0002*/ 	.short	(.L_8 - .L_7)
.L_7:
        /*0004*/ 	.word	0x00000082


	//----- nvinfo : EIATTR_SW2861232_WAR
	.align		4
.L_8:
        /*0008*/ 	.byte	0x01, 0x35
	.zero		2


	//----- nvinfo : EIATTR_PARAM_CBANK
	.align		4
        /*000c*/ 	.byte	0x04, 0x0a
        /*000e*/ 	.short	(.L_10 - .L_9)
	.align		4
.L_9:
        /*0010*/ 	.word	index@(.nv.constant0.attn_fwd)
        /*0014*/ 	.short	0x0160
        /*0016*/ 	.short	0x0088


	//----- nvinfo : EIATTR_CBANK_PARAM_SIZE
	.align		4
.L_10:
        /*0018*/ 	.byte	0x03, 0x19
        /*001a*/ 	.short	0x0088


	//----- nvinfo : EIATTR_KPARAM_INFO
	.align		4
        /*001c*/ 	.byte	0x04, 0x17
        /*001e*/ 	.short	(.L_12 - .L_11)
.L_11:
        /*0020*/ 	.word	0x00000000
        /*0024*/ 	.short	0x0019
        /*0026*/ 	.short	0x0080
        /*0028*/ 	.byte	0x00, 0xf4, 0x21, 0x00


	//----- nvinfo : EIATTR_KPARAM_INFO
	.align		4
.L_12:
        /*002c*/ 	.byte	0x04, 0x17
        /*002e*/ 	.short	(.L_14 - .L_13)
.L_13:
        /*0030*/ 	.word	0x00000000
        /*0034*/ 	.short	0x0018
        /*0036*/ 	.short	0x0078
        /*0038*/ 	.byte	0x00, 0xf4, 0x21, 0x00


	//----- nvinfo : EIATTR_KPARAM_INFO
	.align		4
.L_14:
        /*003c*/ 	.byte	0x04, 0x17
        /*003e*/ 	.short	(.L_16 - .L_15)
.L_15:
        /*0040*/ 	.word	0x00000000
        /*0044*/ 	.short	0x0017
        /*0046*/ 	.short	0x0070
        /*0048*/ 	.byte	0x00, 0xf0, 0x11, 0x00


	//----- nvinfo : EIATTR_KPARAM_INFO
	.align		4
.L_16:
        /*004c*/ 	.byte	0x04, 0x17
        /*004e*/ 	.short	(.L_18 - .L_17)
.L_17:
        /*0050*/ 	.word	0x00000000
        /*0054*/ 	.short	0x0016
        /*0056*/ 	.short	0x006c
        /*0058*/ 	.byte	0x00, 0xf0, 0x11, 0x00


	//----- nvinfo : EIATTR_KPARAM_INFO
	.align		4
.L_18:
        /*005c*/ 	.byte	0x04, 0x17
        /*005e*/ 	.short	(.L_20 - .L_19)
.L_19:
        /*0060*/ 	.word	0x00000000
        /*0064*/ 	.short	0x0015
        /*0066*/ 	.short	0x0068
        /*0068*/ 	.byte	0x00, 0xf0, 0x11, 0x00


	//----- nvinfo : EIATTR_KPARAM_INFO
	.align		4
.L_20:
        /*006c*/ 	.byte	0x04, 0x17
        /*006e*/ 	.short	(.L_22 - .L_21)
.L_21:
        /*0070*/ 	.word	0x00000000
        /*0074*/ 	.short	0x0014
        /*0076*/ 	.short	0x0064
        /*0078*/ 	.byte	0x00, 0xf0, 0x11, 0x00


	//----- nvinfo : EIATTR_KPARAM_INFO
	.align		4
.L_22:
        /*007c*/ 	.byte	0x04, 0x17
        /*007e*/ 	.short	(.L_24 - .L_23)
.L_23:
        /*0080*/ 	.word	0x00000000
        /*0084*/ 	.short	0x0013
        /*0086*/ 	.short	0x0060
        /*0088*/ 	.byte	0x00, 0xf0, 0x11, 0x00


	//----- nvinfo : EIATTR_KPARAM_INFO
	.align		4
.L_24:
        /*008c*/ 	.byte	0x04, 0x17
        /*008e*/ 	.short	(.L_26 - .L_25)
.L_25:
        /*0090*/ 	.word	0x00000000
        /*0094*/ 	.short	0x0012
        /*0096*/ 	.short	0x005c
        /*0098*/ 	.byte	0x00, 0xf0, 0x11, 0x00


	//----- nvinfo : EIATTR_KPARAM_INFO
	.align		4
.L_26:
        /*009c*/ 	.byte	0x04, 0x17
        /*009e*/ 	.short	(.L_28 - .L_27)
.L_27:
        /*00a0*/ 	.word	0x00000000
        /*00a4*/ 	.short	0x0011
        /*00a6*/ 	.short	0x0058
        /*00a8*/ 	.byte	0x00, 0xf0, 0x11, 0x00


	//----- nvinfo : EIATTR_KPARAM_INFO
	.align		4
.L_28:
        /*00ac*/ 	.byte	0x04, 0x17
        /*00ae*/ 	.short	(.L_30 - .L_29)
.L_29:
        /*00b0*/ 	.word	0x00000000
        /*00b4*/ 	.short	0x0010
        /*00b6*/ 	.short	0x0054
        /*00b8*/ 	.byte	0x00, 0xf0, 0x11, 0x00


	//----- nvinfo : EIATTR_KPARAM_INFO
	.align		4
.L_30:
        /*00bc*/ 	.byte	0x04, 0x17
        /*00be*/ 	.short	(.L_32 - .L_31)
.L_31:
        /*00c0*/ 	.word	0x00000000
        /*00c4*/ 	.short	0x000f
        /*00c6*/ 	.short	0x0050
        /*00c8*/ 	.byte	0x00, 0xf0, 0x11, 0x00


	//----- nvinfo : EIATTR_KPARAM_INFO
	.align		4
.L_32:
        /*00cc*/ 	.byte	0x04, 0x17
        /*00ce*/ 	.short	(.L_34 - .L_33)
.L_33:
        /*00d0*/ 	.word	0x00000000
        /*00d4*/ 	.short	0x000e
        /*00d6*/ 	.short	0x004c
        /*00d8*/ 	.byte	0x00, 0xf0, 0x11, 0x00


	//----- nvinfo : EIATTR_KPARAM_INFO
	.align		4
.L_34:
        /*00dc*/ 	.byte	0x04, 0x17
        /*00de*/ 	.short	(.L_36 - .L_35)
.L_35:
        /*00e0*/ 	.word	0x00000000
        /*00e4*/ 	.short	0x000d
        /*00e6*/ 	.short	0x0048
        /*00e8*/ 	.byte	0x00, 0xf0, 0x11, 0x00


	//----- nvinfo : EIATTR_KPARAM_INFO
	.align		4
.L_36:
        /*00ec*/ 	.byte	0x04, 0x17
        /*00ee*/ 	.short	(.L_38 - .L_37)
.L_37:
        /*00f0*/ 	.word	0x00000000
        /*00f4*/ 	.short	0x000c
        /*00f6*/ 	.short	0x0044
        /*00f8*/ 	.byte	0x00, 0xf0, 0x11, 0x00


	//----- nvinfo : EIATTR_KPARAM_INFO
	.align		4
.L_38:
        /*00fc*/ 	.byte	0x04, 0x17
        /*00fe*/ 	.short	(.L_40 - .L_39)
.L_39:
        /*0100*/ 	.word	0x00000000
        /*0104*/ 	.short	0x000b
        /*0106*/ 	.short	0x0040
        /*0108*/ 	.byte	0x00, 0xf0, 0x11, 0x00


	//----- nvinfo : EIATTR_KPARAM_INFO
	.align		4
.L_40:
        /*010c*/ 	.byte	0x04, 0x17
        /*010e*/ 	.short	(.L_42 - .L_41)
.L_41:
        /*0110*/ 	.word	0x00000000
        /*0114*/ 	.short	0x000a
        /*0116*/ 	.short	0x003c
        /*0118*/ 	.byte	0x00, 0xf0, 0x11, 0x00


	//----- nvinfo : EIATTR_KPARAM_INFO
	.align		4
.L_42:
        /*011c*/ 	.byte	0x04, 0x17
        /*011e*/ 	.short	(.L_44 - .L_43)
.L_43:
        /*0120*/ 	.word	0x00000000
        /*0124*/ 	.short	0x0009
        /*0126*/ 	.short	0x0038
        /*0128*/ 	.byte	0x00, 0xf0, 0x11, 0x00


	//----- nvinfo : EIATTR_KPARAM_INFO
	.align		4
.L_44:
        /*012c*/ 	.byte	0x04, 0x17
        /*012e*/ 	.short	(.L_46 - .L_45)
.L_45:
        /*0130*/ 	.word	0x00000000
        /*0134*/ 	.short	0x0008
        /*0136*/ 	.short	0x0034
        /*0138*/ 	.byte	0x00, 0xf0, 0x11, 0x00


	//----- nvinfo : EIATTR_KPARAM_INFO
	.align		4
.L_46:
        /*013c*/ 	.byte	0x04, 0x17
        /*013e*/ 	.short	(.L_48 - .L_47)
.L_47:
        /*0140*/ 	.word	0x00000000
        /*0144*/ 	.short	0x0007
        /*0146*/ 	.short	0x0030
        /*0148*/ 	.byte	0x00, 0xf0, 0x11, 0x00


	//----- nvinfo : EIATTR_KPARAM_INFO
	.align		4
.L_48:
        /*014c*/ 	.byte	0x04, 0x17
        /*014e*/ 	.short	(.L_50 - .L_49)
.L_49:
        /*0150*/ 	.word	0x00000000
        /*0154*/ 	.short	0x0006
        /*0156*/ 	.short	0x002c
        /*0158*/ 	.byte	0x00, 0xf0, 0x11, 0x00


	//----- nvinfo : EIATTR_KPARAM_INFO
	.align		4
.L_50:
        /*015c*/ 	.byte	0x04, 0x17
        /*015e*/ 	.short	(.L_52 - .L_51)
.L_51:
        /*0160*/ 	.word	0x00000000
        /*0164*/ 	.short	0x0005
        /*0166*/ 	.short	0x0028
        /*0168*/ 	.byte	0x00, 0xf0, 0x11, 0x00


	//----- nvinfo : EIATTR_KPARAM_INFO
	.align		4
.L_52:
        /*016c*/ 	.byte	0x04, 0x17
        /*016e*/ 	.short	(.L_54 - .L_53)
.L_53:
        /*0170*/ 	.word	0x00000000
        /*0174*/ 	.short	0x0004
        /*0176*/ 	.short	0x0020
        /*0178*/ 	.byte	0x00, 0xf4, 0x21, 0x00


	//----- nvinfo : EIATTR_KPARAM_INFO
	.align		4
.L_54:
        /*017c*/ 	.byte	0x04, 0x17
        /*017e*/ 	.short	(.L_56 - .L_55)
.L_55:
        /*0180*/ 	.word	0x00000000
        /*0184*/ 	.short	0x0003
        /*0186*/ 	.short	0x0018
        /*0188*/ 	.byte	0x00, 0xf4, 0x21, 0x00


	//----- nvinfo : EIATTR_KPARAM_INFO
	.align		4
.L_56:
        /*018c*/ 	.byte	0x04, 0x17
        /*018e*/ 	.short	(.L_58 - .L_57)
.L_57:
        /*0190*/ 	.word	0x00000000
        /*0194*/ 	.short	0x0002
        /*0196*/ 	.short	0x0010
        /*0198*/ 	.byte	0x00, 0xf4, 0x21, 0x00


	//----- nvinfo : EIATTR_KPARAM_INFO
	.align		4
.L_58:
        /*019c*/ 	.byte	0x04, 0x17
        /*019e*/ 	.short	(.L_60 - .L_59)
.L_59:
        /*01a0*/ 	.word	0x00000000
        /*01a4*/ 	.short	0x0001
        /*01a6*/ 	.short	0x0008
        /*01a8*/ 	.byte	0x00, 0xf4, 0x21, 0x00


	//----- nvinfo : EIATTR_KPARAM_INFO
	.align		4
.L_60:
        /*01ac*/ 	.byte	0x04, 0x17
        /*01ae*/ 	.short	(.L_62 - .L_61)
.L_61:
        /*01b0*/ 	.word	0x00000000
        /*01b4*/ 	.short	0x0000
        /*01b6*/ 	.short	0x0000
        /*01b8*/ 	.byte	0x00, 0xf4, 0x21, 0x00


	//----- nvinfo : EIATTR_MAXREG_COUNT
	.align		4
.L_62:
        /*01bc*/ 	.byte	0x03, 0x1b
        /*01be*/ 	.short	0x0080


	//----- nvinfo : EIATTR_NUM_BARRIERS
	.align		4
        /*01c0*/ 	.byte	0x02, 0x4c
        /*01c2*/ 	.byte	0x01
	.zero		1


	//----- nvinfo : EIATTR_ANNOTATIONS
	.align		4
        /*01c4*/ 	.byte	0x04, 0x55
        /*01c6*/ 	.short	(.L_64 - .L_63)


	//   ....[0]....
.L_63:
        /*01c8*/ 	.word	0x00000001
        /*01cc*/ 	.byte	0xd0, 0x03, 0x00, 0x00, 0x01, 0x00, 0x00, 0x00, 0xe0, 0x03, 0x00, 0x00, 0x01, 0x00, 0x00, 0x00
        /* <DEDUP_REMOVED lines=20> */
        /*031c*/ 	.byte	0xd0, 0x10, 0x00, 0x00


	//----- nvinfo : EIATTR_MERCURY_ISA_VERSION
	.align		4
.L_64:
        /*0320*/ 	.byte	0x03, 0x5f
        /*0322*/ 	.short	0x0000


	//----- nvinfo : EIATTR_COOP_GROUP_MASK_REGIDS
	.align		4
        /*0324*/ 	.byte	0x04, 0x29
        /*0326*/ 	.short	(.L_66 - .L_65)


	//   ....[0]....
.L_65:
        /*0328*/ 	.word	0xffffffff


	//   ....[1]....
        /*032c*/ 	.word	0xffffffff


	//   ....[2]....
        /*0330*/ 	.word	0xffffffff


	//   ....[3]....
        /*0334*/ 	.word	0xffffffff


	//   ....[4]....
        /*0338*/ 	.word	0xffffffff


	//   ....[5]....
        /*033c*/ 	.word	0xffffffff


	//   ....[6]....
        /*0340*/ 	.word	0xffffffff


	//   ....[7]....
        /*0344*/ 	.word	0xffffffff


	//----- nvinfo : EIATTR_COOP_GROUP_INSTR_OFFSETS
	.align		4
.L_66:
        /*0348*/ 	.byte	0x04, 0x28
        /*034a*/ 	.short	(.L_68 - .L_67)


	//   ....[0]....
.L_67:
        /*034c*/ 	.word	0x0001b080


	//   ....[1]....
        /*0350*/ 	.word	0x0001b0e0


	//   ....[2]....
        /*0354*/ 	.word	0x0001b370


	//   ....[3]....
        /*0358*/ 	.word	0x0001b380


	//   ....[4]....
        /*035c*/ 	.word	0x0002d5c0


	//   ....[5]....
        /*0360*/ 	.word	0x0002d5d0


	//   ....[6]....
        /*0364*/ 	.word	0x0002d600


	//   ....[7]....
        /*0368*/ 	.word	0x0002d610


	//----- nvinfo : EIATTR_EXIT_INSTR_OFFSETS
	.align		4
.L_68:
        /*036c*/ 	.byte	0x04, 0x1c
        /*036e*/ 	.short	(.L_70 - .L_69)


	//   ....[0]....
.L_69:
        /*0370*/ 	.word	0x00037410


	//   ....[1]....
        /*0374*/ 	.word	0x00037510


	//----- nvinfo : EIATTR_REQNTID
	.align		4
.L_70:
        /*0378*/ 	.byte	0x04, 0x10
        /*037a*/ 	.short	(.L_72 - .L_71)
.L_71:
        /*037c*/ 	.word	0x00000200
        /*0380*/ 	.word	0x00000001
        /*0384*/ 	.word	0x00000001
.L_72:


//--------------------- .nv.callgraph             --------------------------
	.section	.nv.callgraph,"",@"SHT_CUDA_CALLGRAPH"
	.align	4
	.sectionentsize	8
	.align		4
        /*0000*/ 	.word	0x00000000
	.align		4
        /*0004*/ 	.word	0xffffffff
	.align		4
        /*0008*/ 	.word	0x00000000
	.align		4
        /*000c*/ 	.word	0xfffffffe
	.align		4
        /*0010*/ 	.word	0x00000000
	.align		4
        /*0014*/ 	.word	0xfffffffd
	.align		4
        /*0018*/ 	.word	0x00000000
	.align		4
        /*001c*/ 	.word	0xfffffffc


//--------------------- .nv.rel.action            --------------------------
	.section	.nv.rel.action,"",@"SHT_CUDA_RELOCINFO"
	.align	8
	.sectionentsize	8
        /*0000*/ 	.byte	0x73, 0x00, 0x00, 0x00, 0x00, 0x00, 0x00, 0x00, 0x00, 0x00, 0x00, 0x11, 0x25, 0x00, 0x05, 0x36


//--------------------- .nv.constant4             --------------------------
	.section	.nv.constant4,"a",@progbits
	.align	8
	.align		8
.nv.constant4:
        /*0000*/ 	.dword	_$_str


//--------------------- .nv.constant0.attn_fwd    --------------------------
	.section	.nv.constant0.attn_fwd,"a",@progbits
	.sectionflags	@""
	.align	4
.nv.constant0.attn_fwd:
	.zero		488


//--------------------- .text.attn_fwd            --------------------------
	.section	.text.attn_fwd,"ax",@progbits
	.sectioninfo	@"SHI_REGISTERS=32"
	.align	128
        .global         attn_fwd
        .type           attn_fwd,@function
        .size           attn_fwd,(.L_x_4 - attn_fwd)
        .other          attn_fwd,@"STO_CUDA_ENTRY STV_DEFAULT"
attn_fwd:
.text.attn_fwd:
[----:B------:R-:W-:Y:S02]  /*0000*/  IMAD.MOV.U32 R1, RZ, RZ, c[0x0][0x28] ;  /* 0x00000a00ff017624 */ /* 0x000fe400078e00ff */
[----:B------:R-:W0:Y:S01]  /*0010*/  S2R R3, SR_TID.X ;  /* 0x0000000000037919 */ /* 0x000e220000002100 */
[----:B------:R-:W-:Y:S01]  /*0020*/  MOV R12, c[0x0][0x198] ;  /* 0x00006600000c7a02 */ /* 0x000fe20000000f00 */
[----:B------:R-:W-:Y:S01]  /*0030*/  ULDC.64 UR4, c[0x0][0x118] ;  /* 0x0000460000047ab9 */ /* 0x000fe20000000a00 */
[----:B------:R-:W-:Y:S01]  /*0040*/  IADD3 R1, R1, -0x3030, RZ ;  /* 0xffffcfd001017810 */ /* 0x000fe20007ffe0ff */
[----:B------:R-:W1:Y:S04]  /*0050*/  S2R R0, SR_CTAID.X ;  /* 0x0000000000007919 */ /* 0x000e680000002500 */
[----:B------:R-:W2:Y:S01]  /*0060*/  S2R R4, SR_CTAID.Y ;  /* 0x0000000000047919 */ /* 0x000ea20000002600 */
[----:B0-----:R-:W-:Y:S02]  /*0070*/  LOP3.LUT R2, R3, 0xff, RZ, 0xc0, !PT ;  /* 0x000000ff03027812 */ /* 0x001fe400078ec0ff */
[----:B------:R-:W-:-:S03]  /*0080*/  SHF.R.U32.HI R3, RZ, 0x8, R3 ;  /* 0x00000008ff037819 */ /* 0x000fc60000011603 */
[----:B-1----:R-:W-:Y:S02]  /*0090*/  IMAD R2, R0, 0x100, R2 ;  /* 0x0000010000027824 */ /* 0x002fe400078e0202 */
[----:B--2---:R-:W-:Y:S01]  /*00a0*/  IMAD R0, R4, c[0x0][0x190], RZ ;  /* 0x0000640004007a24 */ /* 0x004fe200078e02ff */
[----:B------:R-:W-:Y:S01]  /*00b0*/  SGXT.U32 R4, R3, 0x1 ;  /* 0x000000010304781a */ /* 0x000fe20000000000 */
[----:B------:R-:W-:Y:S02]  /*00c0*/  IMAD R2, R2, c[0x0][0x194], RZ ;  /* 0x0000650002027a24 */ /* 0x000fe400078e02ff */
[----:B------:R-:W-:Y:S02]  /*00d0*/  IMAD.SHL.U32 R16, R0, 0x2, RZ ;  /* 0x0000000200107824 */ /* 0x000fe400078e00ff */
[----:B------:R-:W-:Y:S02]  /*00e0*/  IMAD.SHL.U32 R3, R2, 0x2, RZ ;  /* 0x0000000202037824 */ /* 0x000fe400078e00ff */
[----:B------:R-:W-:-:S02]  /*00f0*/  IMAD R5, R4, c[0x0][0x198], RZ ;  /* 0x0000660004057a24 */ /* 0x000fc400078e02ff */
[----:B------:R-:W-:Y:S01]  /*0100*/  IMAD.HI R11, R0, 0x2, RZ ;  /* 0x00000002000b7827 */ /* 0x000fe200078e02ff */
[----:B------:R-:W-:Y:S02]  /*0110*/  IADD3 R16, P0, P1, R3, c[0x0][0x160], R16 ;  /* 0x0000580003107a10 */ /* 0x000fe4000791e010 */
[----:B------:R-:W-:Y:S01]  /*0120*/  LEA R3, R12, R5, 0x1 ;  /* 0x000000050c037211 */ /* 0x000fe200078e08ff */
[----:B------:R-:W-:-:S04]  /*0130*/  IMAD.HI R2, R2, 0x2, RZ ;  /* 0x0000000202027827 */ /* 0x000fc800078e02ff */
[----:B------:R-:W-:Y:S01]  /*0140*/  IMAD R7, R12, 0x2, R3 ;  /* 0x000000020c077824 */ /* 0x000fe200078e0203 */
[----:B------:R-:W-:Y:S02]  /*0150*/  IADD3.X R11, R2, c[0x0][0x164], R11, P0, P1 ;  /* 0x00005900020b7a10 */ /* 0x000fe400007e240b */
[-C--:B------:R-:W-:Y:S01]  /*0160*/  LEA R18, P0, R5, R16.reuse, 0x1 ;  /* 0x0000001005127211 */ /* 0x080fe200078008ff */
[C---:B------:R-:W-:Y:S01]  /*0170*/  IMAD R9, R12.reuse, 0x2, R7 ;  /* 0x000000020c097824 */ /* 0x040fe200078e0207 */
[-C--:B------:R-:W-:Y:S02]  /*0180*/  LEA R4, P1, R3, R16.reuse, 0x1 ;  /* 0x0000001003047211 */ /* 0x080fe400078208ff */
[-C--:B------:R-:W-:Y:S02]  /*0190*/  LEA.HI.X.SX32 R19, R5, R11.reuse, 0x1, P0 ;  /* 0x0000000b05137211 */ /* 0x080fe400000f0eff */
[----:B------:R-:W-:Y:S02]  /*01a0*/  LEA.HI.X.SX32 R5, R3, R11, 0x1, P1 ;  /* 0x0000000b03057211 */ /* 0x000fe400008f0eff */
[----:B------:R-:W-:Y:S01]  /*01b0*/  LEA R14, P0, R7, R16, 0x1 ;  /* 0x00000010070e7211 */ /* 0x000fe200078008ff */
[----:B------:R0:W2:Y:S01]  /*01c0*/  LDG.E.U16 R0, [R18.64] ;  /* 0x0000000412007981 */ /* 0x0000a2000c1e1500 */
[----:B------:R-:W-:-:S02]  /*01d0*/  LEA R3, R12, R9, 0x1 ;  /* 0x000000090c037211 */ /* 0x000fc400078e08ff */
[-C--:B------:R-:W-:Y:S01]  /*01e0*/  LEA.HI.X.SX32 R15, R7, R11.reuse, 0x1, P0 ;  /* 0x0000000b070f7211 */ /* 0x080fe200000f0eff */
[----:B------:R1:W3:Y:S01]  /*01f0*/  LDG.E.U16 R10, [R4.64] ;  /* 0x00000004040a7981 */ /* 0x0002e2000c1e1500 */
[-C--:B------:R-:W-:Y:S01]  /*0200*/  LEA R8, P0, R9, R16.reuse, 0x1 ;  /* 0x0000001009087211 */ /* 0x080fe200078008ff */
[C---:B------:R-:W-:Y:S01]  /*0210*/  IMAD R13, R12.reuse, 0x2, R3 ;  /* 0x000000020c0d7824 */ /* 0x040fe200078e0203 */
[-C--:B------:R-:W-:Y:S02]  /*0220*/  LEA R6, P1, R3, R16.reuse, 0x1 ;  /* 0x0000001003067211 */ /* 0x080fe400078208ff */
[-C--:B------:R-:W-:Y:S01]  /*0230*/  LEA.HI.X.SX32 R9, R9, R11.reuse, 0x1, P0 ;  /* 0x0000000b09097211 */ /* 0x080fe200000f0eff */
[----:B0-----:R0:W4:Y:S01]  /*0240*/  LDG.E.U16 R19, [R14.64] ;  /* 0x000000040e137981 */ /* 0x001122000c1e1500 */
[----:B------:R-:W-:Y:S01]  /*0250*/  LEA R2, P0, R13, R16, 0x1 ;  /* 0x000000100d027211 */ /* 0x000fe200078008ff */
[----:B------:R-:W-:Y:S01]  /*0260*/  IMAD R17, R12, 0x2, R13 ;  /* 0x000000020c117824 */ /* 0x000fe200078e020d */
[-C--:B------:R-:W-:Y:S01]  /*0270*/  LEA.HI.X.SX32 R7, R3, R11.reuse, 0x1, P1 ;  /* 0x0000000b03077211 */ /* 0x080fe200008f0eff */
[----:B------:R0:W4:Y:S01]  /*0280*/  LDG.E.U16 R18, [R8.64] ;  /* 0x0000000408127981 */ /* 0x000122000c1e1500 */
[----:B------:R-:W-:-:S02]  /*0290*/  LEA.HI.X.SX32 R3, R13, R11, 0x1, P0 ;  /* 0x0000000b0d037211 */ /* 0x000fc400000f0eff */
[C---:B-1----:R-:W-:Y:S02]  /*02a0*/  LEA R4, P0, R17.reuse, R16, 0x1 ;  /* 0x0000001011047211 */ /* 0x042fe400078008ff */
[----:B------:R-:W-:Y:S01]  /*02b0*/  LEA R13, R12, R17, 0x1 ;  /* 0x000000110c0d7211 */ /* 0x000fe200078e08ff */
[----:B0-----:R0:W4:Y:S01]  /*02c0*/  LDG.E.U16 R14, [R6.64] ;  /* 0x00000004060e7981 */ /* 0x001122000c1e1500 */
[----:B------:R-:W-:-:S03]  /*02d0*/  LEA.HI.X.SX32 R5, R17, R11, 0x1, P0 ;  /* 0x0000000b11057211 */ /* 0x000fc600000f0eff */
[C---:B------:R-:W-:Y:S01]  /*02e0*/  IMAD R17, R12.reuse, 0x2, R13 ;  /* 0x000000020c117824 */ /* 0x040fe200078e020d */
[----:B------:R1:W4:Y:S03]  /*02f0*/  LDG.E.U16 R21, [R2.64] ;  /* 0x0000000402157981 */ /* 0x000326000c1e1500 */
[----:B------:R-:W-:Y:S01]  /*0300*/  IMAD R15, R12, 0x2, R17 ;  /* 0x000000020c0f7824 */ /* 0x000fe200078e0211 */
[----:B------:R1:W4:Y:S01]  /*0310*/  LDG.E.U16 R20, [R4.64] ;  /* 0x0000000404147981 */ /* 0x000322000c1e1500 */
[-C--:B0-----:R-:W-:Y:S02]  /*0320*/  LEA R6, P1, R17, R16.reuse, 0x1 ;  /* 0x0000001011067211 */ /* 0x081fe400078208ff */
[----:B-1----:R-:W-:-:S04]  /*0330*/  LEA R2, P0, R13, R16, 0x1 ;  /* 0x000000100d027211 */ /* 0x002fc800078008ff */
[-C--:B------:R-:W-:Y:S02]  /*0340*/  LEA.HI.X.SX32 R3, R13, R11.reuse, 0x1, P0 ;  /* 0x0000000b0d037211 */ /* 0x080fe400000f0eff */
[----:B------:R-:W-:-:S03]  /*0350*/  LEA.HI.X.SX32 R7, R17, R11, 0x1, P1 ;  /* 0x0000000b11077211 */ /* 0x000fc600008f0eff */
[----:B------:R0:W4:Y:S01]  /*0360*/  LDG.E.U16 R17, [R2.64] ;  /* 0x0000000402117981 */ /* 0x000122000c1e1500 */
[CC--:B------:R-:W-:Y:S02]  /*0370*/  LEA R4, P0, R15.reuse, R16.reuse, 0x1 ;  /* 0x000000100f047211 */ /* 0x0c0fe400078008ff */
[----:B------:R-:W-:Y:S02]  /*0380*/  LEA R9, R12, R15, 0x1 ;  /* 0x0000000f0c097211 */ /* 0x000fe400078e08ff */
[----:B------:R-:W-:Y:S02]  /*0390*/  LEA.HI.X.SX32 R5, R15, R11, 0x1, P0 ;  /* 0x0000000b0f057211 */ /* 0x000fe400000f0eff */
[----:B------:R1:W4:Y:S01]  /*03a0*/  LDG.E.U16 R15, [R6.64] ;  /* 0x00000004060f7981 */ /* 0x000322000c1e1500 */
[----:B0-----:R-:W-:-:S04]  /*03b0*/  LEA R2, P0, R9, R16, 0x1 ;  /* 0x0000001009027211 */ /* 0x001fc800078008ff */
[----:B------:R-:W-:Y:S01]  /*03c0*/  LEA.HI.X.SX32 R3, R9, R11, 0x1, P0 ;  /* 0x0000000b09037211 */ /* 0x000fe200000f0eff */
[----:B--2---:R0:W-:Y:S04]  /*03d0*/  STL [R1+0x1a4], R0 ;  /* 0x0001a40001007387 */ /* 0x0041e80000100800 */
[----:B---3--:R2:W-:Y:S01]  /*03e0*/  STL [R1+0x19c], R10 ;  /* 0x00019c0a01007387 */ /* 0x0085e20000100800 */
[----:B0-----:R-:W-:-:S03]  /*03f0*/  IMAD R0, R12, 0x2, R9 ;  /* 0x000000020c007824 */ /* 0x001fc600078e0209 */
[----:B--2---:R0:W2:Y:S01]  /*0400*/  LDG.E.U16 R10, [R4.64] ;  /* 0x00000004040a7981 */ /* 0x0040a2000c1e1500 */
[----:B-1----:R-:W-:-:S03]  /*0410*/  IMAD R7, R12, 0x2, R0 ;  /* 0x000000020c077824 */ /* 0x002fc600078e0200 */
[----:B----4-:R1:W-:Y:S02]  /*0420*/  STL [R1+0x198], R19 ;  /* 0x0001981301007387 */ /* 0x0103e40000100800 */
[----:B------:R-:W-:Y:S02]  /*0430*/  LEA R8, R12, R7, 0x1 ;  /* 0x000000070c087211 */ /* 0x000fe400078e08ff */
[CC--:B------:R-:W-:Y:S02]  /*0440*/  LEA R6, P1, R7.reuse, R16.reuse, 0x1 ;  /* 0x0000001007067211 */ /* 0x0c0fe400078208ff */
[C---:B0-----:R-:W-:Y:S02]  /*0450*/  LEA R4, P0, R0.reuse, R16, 0x1 ;  /* 0x0000001000047211 */ /* 0x041fe400078008ff */
[-C--:B------:R-:W-:Y:S02]  /*0460*/  LEA.HI.X.SX32 R7, R7, R11.reuse, 0x1, P1 ;  /* 0x0000000b07077211 */ /* 0x080fe400008f0eff */
[----:B------:R-:W-:Y:S01]  /*0470*/  LEA.HI.X.SX32 R5, R0, R11, 0x1, P0 ;  /* 0x0000000b00057211 */ /* 0x000fe200000f0eff */
[----:B-1----:R0:W3:Y:S01]  /*0480*/  LDG.E.U16 R19, [R2.64] ;  /* 0x0000000402137981 */ /* 0x0020e2000c1e1500 */
[----:B------:R-:W-:-:S03]  /*0490*/  IMAD R0, R12, 0x2, R8 ;  /* 0x000000020c007824 */ /* 0x000fc600078e0208 */
[----:B------:R1:W-:Y:S01]  /*04a0*/  STL [R1+0x1ac], R18 ;  /* 0x0001ac1201007387 */ /* 0x0003e20000100800 */
[----:B0-----:R-:W-:-:S03]  /*04b0*/  LEA R2, P0, R8, R16, 0x1 ;  /* 0x0000001008027211 */ /* 0x001fc600078008ff */
[----:B------:R0:W-:Y:S01]  /*04c0*/  STL [R1+0x194], R14 ;  /* 0x0001940e01007387 */ /* 0x0001e20000100800 */
[----:B------:R-:W-:-:S03]  /*04d0*/  LEA.HI.X.SX32 R3, R8, R11, 0x1, P0 ;  /* 0x0000000b08037211 */ /* 0x000fc600000f0eff */
[----:B-1----:R1:W4:Y:S01]  /*04e0*/  LDG.E.U16 R18, [R4.64] ;  /* 0x0000000404127981 */ /* 0x002322000c1e1500 */
[----:B------:R-:W-:-:S03]  /*04f0*/  IMAD R8, R12, 0x2, R0 ;  /* 0x000000020c087824 */ /* 0x000fc600078e0200 */
[----:B------:R1:W4:Y:S04]  /*0500*/  LDG.E.U16 R13, [R2.64] ;  /* 0x00000004020d7981 */ /* 0x000328000c1e1500 */
[----:B0-----:R0:W4:Y:S01]  /*0510*/  LDG.E.U16 R14, [R6.64] ;  /* 0x00000004060e7981 */ /* 0x001122000c1e1500 */
[----:B-1----:R-:W-:-:S04]  /*0520*/  LEA R4, P0, R0, R16, 0x1 ;  /* 0x0000001000047211 */ /* 0x002fc800078008ff */
[-C--:B------:R-:W-:Y:S02]  /*0530*/  LEA.HI.X.SX32 R5, R0, R11.reuse, 0x1, P0 ;  /* 0x0000000b00057211 */ /* 0x080fe400000f0eff */
[C---:B------:R-:W-:Y:S01]  /*0540*/  LEA R2, P0, R8.reuse, R16, 0x1 ;  /* 0x0000001008027211 */ /* 0x040fe200078008ff */
[----:B------:R-:W-:Y:S03]  /*0550*/  STL [R1+0x18c], R21 ;  /* 0x00018c1501007387 */ /* 0x000fe60000100800 */
[----:B------:R-:W-:Y:S01]  /*0560*/  LEA.HI.X.SX32 R3, R8, R11, 0x1, P0 ;  /* 0x0000000b08037211 */ /* 0x000fe200000f0eff */
[----:B------:R-:W-:Y:S04]  /*0570*/  STL [R1+0x188], R20 ;  /* 0x0001881401007387 */ /* 0x000fe80000100800 */
[----:B------:R1:W4:Y:S04]  /*0580*/  LDG.E.U16 R9, [R4.64] ;  /* 0x0000000404097981 */ /* 0x000328000c1e1500 */
[----:B------:R0:W-:Y:S04]  /*0590*/  STL [R1+0x1a8], R17 ;  /* 0x0001a81101007387 */ /* 0x0001e80000100800 */
[----:B0-----:R0:W4:Y:S01]  /*05a0*/  LDG.E.U16 R17, [R2.64] ;  /* 0x0000000402117981 */ /* 0x001122000c1e1500 */
[----:B------:R-:W-:-:S05]  /*05b0*/  LEA R7, R12, R8, 0x1 ;  /* 0x000000080c077211 */ /* 0x000fca00078e08ff */
[----:B------:R-:W-:Y:S01]  /*05c0*/  IMAD R0, R12, 0x2, R7 ;  /* 0x000000020c007824 */ /* 0x000fe200078e0207 */
[----:B------:R-:W-:-:S03]  /*05d0*/  LEA R6, P1, R7, R16, 0x1 ;  /* 0x0000001007067211 */ /* 0x000fc600078208ff */
[----:B------:R-:W-:Y:S01]  /*05e0*/  IMAD R8, R12, 0x2, R0 ;  /* 0x000000020c087824 */ /* 0x000fe200078e0200 */
[C---:B-1----:R-:W-:Y:S02]  /*05f0*/  LEA R4, P0, R0.reuse, R16, 0x1 ;  /* 0x0000001000047211 */ /* 0x042fe400078008ff */
[-C--:B------:R-:W-:Y:S02]  /*0600*/  LEA.HI.X.SX32 R7, R7, R11.reuse, 0x1, P1 ;  /* 0x0000000b07077211 */ /* 0x080fe400008f0eff */
[-C--:B------:R-:W-:Y:S01]  /*0610*/  LEA.HI.X.SX32 R5, R0, R11.reuse, 0x1, P0 ;  /* 0x0000000b00057211 */ /* 0x080fe200000f0eff */
[----:B------:R1:W-:Y:S01]  /*0620*/  STL [R1+0x184], R15 ;  /* 0x0001840f01007387 */ /* 0x0003e20000100800 */
[----:B------:R-:W-:Y:S02]  /*0630*/  LEA R0, R12, R8, 0x1 ;  /* 0x000000080c007211 */ /* 0x000fe400078e08ff */
[C---:B0-----:R-:W-:Y:S01]  /*0640*/  LEA R2, P0, R8.reuse, R16, 0x1 ;  /* 0x0000001008027211 */ /* 0x041fe200078008ff */
[----:B-1----:R0:W4:Y:S03]  /*0650*/  LDG.E.U16 R15, [R6.64] ;  /* 0x00000004060f7981 */ /* 0x002126000c1e1500 */
[----:B------:R-:W-:Y:S01]  /*0660*/  LEA.HI.X.SX32 R3, R8, R11, 0x1, P0 ;  /* 0x0000000b08037211 */ /* 0x000fe200000f0eff */
[----:B0-----:R-:W-:-:S04]  /*0670*/  IMAD R7, R12, 0x2, R0 ;  /* 0x000000020c077824 */ /* 0x001fc800078e0200 */
[----:B------:R-:W-:Y:S01]  /*0680*/  IMAD R8, R12, 0x2, R7 ;  /* 0x000000020c087824 */ /* 0x000fe200078e0207 */
[----:B------:R-:W-:-:S04]  /*0690*/  LEA R6, P1, R7, R16, 0x1 ;  /* 0x0000001007067211 */ /* 0x000fc800078208ff */
[----:B------:R-:W-:Y:S01]  /*06a0*/  LEA.HI.X.SX32 R7, R7, R11, 0x1, P1 ;  /* 0x0000000b07077211 */ /* 0x000fe200008f0eff */
[----:B--2---:R0:W-:Y:S04]  /*06b0*/  STL [R1+0x17c], R10 ;  /* 0x00017c0a01007387 */ /* 0x0041e80000100800 */
[----:B0-----:R0:W2:Y:S04]  /*06c0*/  LDG.E.U16 R10, [R4.64] ;  /* 0x00000004040a7981 */ /* 0x0010a8000c1e1500 */
[----:B---3--:R1:W-:Y:S01]  /*06d0*/  STL [R1+0x178], R19 ;  /* 0x0001781301007387 */ /* 0x0083e20000100800 */
[----:B0-----:R-:W-:-:S04]  /*06e0*/  LEA R4, P0, R0, R16, 0x1 ;  /* 0x0000001000047211 */ /* 0x001fc800078008ff */
[----:B------:R-:W-:Y:S01]  /*06f0*/  LEA.HI.X.SX32 R5, R0, R11, 0x1, P0 ;  /* 0x0000000b00057211 */ /* 0x000fe200000f0eff */
[----:B-1----:R0:W3:Y:S01]  /*0700*/  LDG.E.U16 R19, [R2.64] ;  /* 0x0000000402137981 */ /* 0x0020e2000c1e1500 */
[----:B------:R-:W-:-:S03]  /*0710*/  LEA R0, R12, R8, 0x1 ;  /* 0x000000080c007211 */ /* 0x000fc600078e08ff */
[----:B----4-:R1:W-:Y:S01]  /*0720*/  STL [R1+0x1a0], R18 ;  /* 0x0001a01201007387 */ /* 0x0103e20000100800 */
[----:B0-----:R-:W-:-:S03]  /*0730*/  LEA R2, P0, R8, R16, 0x1 ;  /* 0x0000001008027211 */ /* 0x001fc600078008ff */
[----:B------:R0:W-:Y:S01]  /*0740*/  STL [R1+0x174], R14 ;  /* 0x0001740e01007387 */ /* 0x0001e20000100800 */
[----:B------:R-:W-:Y:S01]  /*0750*/  LEA.HI.X.SX32 R3, R8, R11, 0x1, P0 ;  /* 0x0000000b08037211 */ /* 0x000fe200000f0eff */
[----:B------:R-:W-:Y:S02]  /*0760*/  IMAD R8, R12, 0x2, R0 ;  /* 0x000000020c087824 */ /* 0x000fe400078e0200 */
[----:B-1----:R1:W4:Y:S04]  /*0770*/  LDG.E.U16 R18, [R4.64] ;  /* 0x0000000404127981 */ /* 0x002328000c1e1500 */
[----:B------:R1:W-:Y:S04]  /*0780*/  STL [R1+0x16c], R13 ;  /* 0x00016c0d01007387 */ /* 0x0003e80000100800 */
[----:B0-----:R0:W4:Y:S01]  /*0790*/  LDG.E.U16 R14, [R6.64] ;  /* 0x00000004060e7981 */ /* 0x001122000c1e1500 */
[----:B-1----:R-:W-:-:S03]  /*07a0*/  LEA R4, P0, R0, R16, 0x1 ;  /* 0x0000001000047211 */ /* 0x002fc600078008ff */
[----:B------:R1:W4:Y:S01]  /*07b0*/  LDG.E.U16 R13, [R2.64] ;  /* 0x00000004020d7981 */ /* 0x000322000c1e1500 */
[-C--:B------:R-:W-:Y:S02]  /*07c0*/  LEA.HI.X.SX32 R5, R0, R11.reuse, 0x1, P0 ;  /* 0x0000000b00057211 */ /* 0x080fe400000f0eff */
[C---:B-1----:R-:W-:Y:S01]  /*07d0*/  LEA R2, P0, R8.reuse, R16, 0x1 ;  /* 0x0000001008027211 */ /* 0x042fe200078008ff */
[----:B------:R1:W-:Y:S03]  /*07e0*/  STL [R1+0x168], R9 ;  /* 0x0001680901007387 */ /* 0x0003e60000100800 */
[----:B------:R-:W-:Y:S01]  /*07f0*/  LEA.HI.X.SX32 R3, R8, R11, 0x1, P0 ;  /* 0x0000000b08037211 */ /* 0x000fe200000f0eff */
[----:B------:R0:W-:Y:S04]  /*0800*/  STL [R1+0x190], R17 ;  /* 0x0001901101007387 */ /* 0x0001e80000100800 */
[----:B-1----:R1:W4:Y:S04]  /*0810*/  LDG.E.U16 R9, [R4.64] ;  /* 0x0000000404097981 */ /* 0x002328000c1e1500 */
[----:B0-----:R0:W4:Y:S01]  /*0820*/  LDG.E.U16 R17, [R2.64] ;  /* 0x0000000402117981 */ /* 0x001122000c1e1500 */
[----:B------:R-:W-:-:S05]  /*0830*/  IMAD R7, R12, 0x2, R8 ;  /* 0x000000020c077824 */ /* 0x000fca00078e0208 */
[----:B------:R-:W-:Y:S02]  /*0840*/  LEA R0, R12, R7, 0x1 ;  /* 0x000000070c007211 */ /* 0x000fe400078e08ff */
[CC--:B------:R-:W-:Y:S02]  /*0850*/  LEA R6, P1, R7.reuse, R16.reuse, 0x1 ;  /* 0x0000001007067211 */ /* 0x0c0fe400078208ff */
[-C--:B-1----:R-:W-:Y:S01]  /*0860*/  LEA R4, P0, R0, R16.reuse, 0x1 ;  /* 0x0000001000047211 */ /* 0x082fe200078008ff */
[----:B------:R-:W-:Y:S01]  /*0870*/  IMAD R8, R12, 0x2, R0 ;  /* 0x000000020c087824 */ /* 0x000fe200078e0200 */
[-C--:B------:R-:W-:Y:S02]  /*0880*/  LEA.HI.X.SX32 R7, R7, R11.reuse, 0x1, P1 ;  /* 0x0000000b07077211 */ /* 0x080fe400008f0eff */
[----:B------:R-:W-:Y:S01]  /*0890*/  LEA.HI.X.SX32 R5, R0, R11, 0x1, P0 ;  /* 0x0000000b00057211 */ /* 0x000fe200000f0eff */
[----:B------:R-:W-:Y:S01]  /*08a0*/  IMAD R0, R12, 0x2, R8 ;  /* 0x000000020c007824 */ /* 0x000fe200078e0208 */
[----:B------:R1:W-:Y:S01]  /*08b0*/  STL [R1+0x164], R15 ;  /* 0x0001640f01007387 */ /* 0x0003e20000100800 */
[----:B0-----:R-:W-:-:S03]  /*08c0*/  LEA R2, P0, R8, R16, 0x1 ;  /* 0x0000001008027211 */ /* 0x001fc600078008ff */
[----:B-1----:R0:W4:Y:S01]  /*08d0*/  LDG.E.U16 R15, [R6.64] ;  /* 0x00000004060f7981 */ /* 0x002122000c1e1500 */
[----:B------:R-:W-:Y:S02]  /*08e0*/  LEA.HI.X.SX32 R3, R8, R11, 0x1, P0 ;  /* 0x0000000b08037211 */ /* 0x000fe400000f0eff */
[----:B0-----:R-:W-:-:S05]  /*08f0*/  LEA R7, R12, R0, 0x1 ;  /* 0x000000000c077211 */ /* 0x001fca00078e08ff */
[----:B------:R-:W-:Y:S01]  /*0900*/  IMAD R8, R12, 0x2, R7 ;  /* 0x000000020c087824 */ /* 0x000fe200078e0207 */
[----:B------:R-:W-:-:S04]  /*0910*/  LEA R6, P1, R7, R16, 0x1 ;  /* 0x0000001007067211 */ /* 0x000fc800078208ff */
[----:B------:R-:W-:Y:S01]  /*0920*/  LEA.HI.X.SX32 R7, R7, R11, 0x1, P1 ;  /* 0x0000000b07077211 */ /* 0x000fe200008f0eff */
[----:B--2---:R0:W-:Y:S04]  /*0930*/  STL [R1+0x15c], R10 ;  /* 0x00015c0a01007387 */ /* 0x0041e80000100800 */
[----:B0-----:R0:W2:Y:S04]  /*0940*/  LDG.E.U16 R10, [R4.64] ;  /* 0x00000004040a7981 */ /* 0x0010a8000c1e1500 */
[----:B---3--:R1:W-:Y:S01]  /*0950*/  STL [R1+0x158], R19 ;  /* 0x0001581301007387 */ /* 0x0083e20000100800 */
[----:B0-----:R-:W-:-:S04]  /*0960*/  LEA R4, P0, R0, R16, 0x1 ;  /* 0x0000001000047211 */ /* 0x001fc800078008ff */
[-C--:B------:R-:W-:Y:S01]  /*0970*/  LEA.HI.X.SX32 R5, R0, R11.reuse, 0x1, P0 ;  /* 0x0000000b00057211 */ /* 0x080fe200000f0eff */
[----:B-1----:R0:W3:Y:S01]  /*0980*/  LDG.E.U16 R19, [R2.64] ;  /* 0x0000000402137981 */ /* 0x0020e2000c1e1500 */
[----:B------:R-:W-:Y:S01]  /*0990*/  IMAD R0, R12, 0x2, R8 ;  /* 0x000000020c007824 */ /* 0x000fe200078e0208 */
[C---:B0-----:R-:W-:Y:S02]  /*09a0*/  LEA R2, P0, R8.reuse, R16, 0x1 ;  /* 0x0000001008027211 */ /* 0x041fe400078008ff */
[----:B----4-:R0:W-:Y:S02]  /*09b0*/  STL [R1+0x180], R18 ;  /* 0x0001801201007387 */ /* 0x0101e40000100800 */
[----:B------:R-:W-:Y:S02]  /*09c0*/  LEA.HI.X.SX32 R3, R8, R11, 0x1, P0 ;  /* 0x0000000b08037211 */ /* 0x000fe400000f0eff */
[----:B------:R1:W-:Y:S01]  /*09d0*/  STL [R1+0x154], R14 ;  /* 0x0001540e01007387 */ /* 0x0003e20000100800 */
[----:B------:R-:W-:-:S03]  /*09e0*/  LEA R8, R12, R0, 0x1 ;  /* 0x000000000c087211 */ /* 0x000fc600078e08ff */
[----:B0-----:R0:W4:Y:S04]  /*09f0*/  LDG.E.U16 R18, [R4.64] ;  /* 0x0000000404127981 */ /* 0x001128000c1e1500 */
[----:B-1----:R1:W4:Y:S04]  /*0a00*/  LDG.E.U16 R14, [R6.64] ;  /* 0x00000004060e7981 */ /* 0x002328000c1e1500 */
[----:B------:R1:W-:Y:S01]  /*0a10*/  STL [R1+0x14c], R13 ;  /* 0x00014c0d01007387 */ /* 0x0003e20000100800 */
[----:B0-----:R-:W-:-:S04]  /*0a20*/  LEA R4, P0, R0, R16, 0x1 ;  /* 0x0000001000047211 */ /* 0x001fc800078008ff */
[-C--:B------:R-:W-:Y:S01]  /*0a30*/  LEA.HI.X.SX32 R5, R0, R11.reuse, 0x1, P0 ;  /* 0x0000000b00057211 */ /* 0x080fe200000f0eff */
[----:B-1----:R0:W4:Y:S02]  /*0a40*/  LDG.E.U16 R13, [R2.64] ;  /* 0x00000004020d7981 */ /* 0x002124000c1e1500 */
[C---:B0-----:R-:W-:Y:S02]  /*0a50*/  LEA R2, P0, R8.reuse, R16, 0x1 ;  /* 0x0000001008027211 */ /* 0x041fe400078008ff */
[----:B------:R0:W-:Y:S02]  /*0a60*/  STL [R1+0x148], R9 ;  /* 0x0001480901007387 */ /* 0x0001e40000100800 */
[----:B------:R-:W-:Y:S02]  /*0a70*/  LEA.HI.X.SX32 R3, R8, R11, 0x1, P0 ;  /* 0x0000000b08037211 */ /* 0x000fe400000f0eff */
[----:B------:R1:W-:Y:S04]  /*0a80*/  STL [R1+0x170], R17 ;  /* 0x0001701101007387 */ /* 0x0003e80000100800 */
[----:B0-----:R0:W4:Y:S04]  /*0a90*/  LDG.E.U16 R9, [R4.64] ;  /* 0x0000000404097981 */ /* 0x001128000c1e1500 */
[----:B-1----:R1:W4:Y:S01]  /*0aa0*/  LDG.E.U16 R17, [R2.64] ;  /* 0x0000000402117981 */ /* 0x002322000c1e1500 */
[----:B------:R-:W-:-:S04]  /*0ab0*/  IMAD R7, R12, 0x2, R8 ;  /* 0x000000020c077824 */ /* 0x000fc800078e0208 */
[----:B------:R-:W-:Y:S01]  /*0ac0*/  IMAD R0, R12, 0x2, R7 ;  /* 0x000000020c007824 */ /* 0x000fe200078e0207 */
[----:B------:R-:W-:-:S04]  /*0ad0*/  LEA R6, P1, R7, R16, 0x1 ;  /* 0x0000001007067211 */ /* 0x000fc800078208ff */
[----:B0-----:R-:W-:Y:S02]  /*0ae0*/  LEA R4, P0, R0, R16, 0x1 ;  /* 0x0000001000047211 */ /* 0x001fe400078008ff */
[-C--:B------:R-:W-:Y:S02]  /*0af0*/  LEA.HI.X.SX32 R7, R7, R11.reuse, 0x1, P1 ;  /* 0x0000000b07077211 */ /* 0x080fe400008f0eff */
[----:B------:R-:W-:Y:S02]  /*0b00*/  LEA R8, R12, R0, 0x1 ;  /* 0x000000000c087211 */ /* 0x000fe400078e08ff */
[-C--:B------:R-:W-:Y:S01]  /*0b10*/  LEA.HI.X.SX32 R5, R0, R11.reuse, 0x1, P0 ;  /* 0x0000000b00057211 */ /* 0x080fe200000f0eff */
[----:B------:R0:W-:Y:S02]  /*0b20*/  STL [R1+0x144], R15 ;  /* 0x0001440f01007387 */ /* 0x0001e40000100800 */
[----:B------:R-:W-:Y:S01]  /*0b30*/  IMAD R0, R12, 0x2, R8 ;  /* 0x000000020c007824 */ /* 0x000fe200078e0208 */
[C---:B-1----:R-:W-:Y:S01]  /*0b40*/  LEA R2, P0, R8.reuse, R16, 0x1 ;  /* 0x0000001008027211 */ /* 0x042fe200078008ff */
[----:B0-----:R0:W4:Y:S03]  /*0b50*/  LDG.E.U16 R15, [R6.64] ;  /* 0x00000004060f7981 */ /* 0x001126000c1e1500 */
[----:B------:R-:W-:Y:S01]  /*0b60*/  LEA.HI.X.SX32 R3, R8, R11, 0x1, P0 ;  /* 0x0000000b08037211 */ /* 0x000fe200000f0eff */
[----:B0-----:R-:W-:-:S05]  /*0b70*/  IMAD R7, R12, 0x2, R0 ;  /* 0x000000020c077824 */ /* 0x001fca00078e0200 */
[----:B------:R-:W-:Y:S02]  /*0b80*/  LEA R8, R12, R7, 0x1 ;  /* 0x000000070c087211 */ /* 0x000fe400078e08ff */
        /* <DEDUP_REMOVED lines=13> */
[----:B------:R-:W-:-:S03]  /*0c60*/  IMAD R8, R12, 0x2, R0 ;  /* 0x000000020c087824 */ /* 0x000fc600078e0200 */
        /* <DEDUP_REMOVED lines=12> */
[----:B------:R-:W-:-:S05]  /*0d30*/  LEA R7, R12, R8, 0x1 ;  /* 0x000000080c077211 */ /* 0x000fca00078e08ff */
[----:B------:R-:W-:Y:S01]  /*0d40*/  IMAD R0, R12, 0x2, R7 ;  /* 0x000000020c007824 */ /* 0x000fe200078e0207 */
[----:B------:R-:W-:-:S03]  /*0d50*/  LEA R6, P1, R7, R16, 0x1 ;  /* 0x0000001007067211 */ /* 0x000fc600078208ff */
[----:B------:R-:W-:Y:S01]  /*0d60*/  IMAD R8, R12, 0x2, R0 ;  /* 0x000000020c087824 */ /* 0x000fe200078e0200 */
[C---:B0-----:R-:W-:Y:S02]  /*0d70*/  LEA R4, P0, R0.reuse, R16, 0x1 ;  /* 0x0000001000047211 */ /* 0x041fe400078008ff */
[-C--:B------:R-:W-:Y:S02]  /*0d80*/  LEA.HI.X.SX32 R7, R7, R11.reuse, 0x1, P1 ;  /* 0x0000000b07077211 */ /* 0x080fe400008f0eff */
[-C--:B------:R-:W-:Y:S01]  /*0d90*/  LEA.HI.X.SX32 R5, R0, R11.reuse, 0x1, P0 ;  /* 0x0000000b00057211 */ /* 0x080fe200000f0eff */
[----:B------:R0:W-:Y:S01]  /*0da0*/  STL [R1+0x124], R15 ;  /* 0x0001240f01007387 */ /* 0x0001e20000100800 */
[----:B------:R-:W-:Y:S02]  /*0db0*/  LEA R0, R12, R8, 0x1 ;  /* 0x000000080c007211 */ /* 0x000fe400078e08ff */
[C---:B-1----:R-:W-:Y:S01]  /*0dc0*/  LEA R2, P0, R8.reuse, R16, 0x1 ;  /* 0x0000001008027211 */ /* 0x042fe200078008ff */
[----:B0-----:R0:W4:Y:S03]  /*0dd0*/  LDG.E.U16 R15, [R6.64] ;  /* 0x00000004060f7981 */ /* 0x001126000c1e1500 */
        /* <DEDUP_REMOVED lines=11> */
[----:B------:R-:W-:Y:S02]  /*0e90*/  LEA R0, R12, R8, 0x1 ;  /* 0x000000080c007211 */ /* 0x000fe400078e08ff */
[C---:B0-----:R-:W-:Y:S01]  /*0ea0*/  LEA R2, P0, R8.reuse, R16, 0x1 ;  /* 0x0000001008027211 */ /* 0x041fe200078008ff */
[----:B----4-:R0:W-:Y:S03]  /*0eb0*/  STL [R1+0x140], R18 ;  /* 0x0001401201007387 */ /* 0x0101e60000100800 */
[----:B------:R-:W-:Y:S01]  /*0ec0*/  LEA.HI.X.SX32 R3, R8, R11, 0x1, P0 ;  /* 0x0000000b08037211 */ /* 0x000fe200000f0eff */
        /* <DEDUP_REMOVED lines=14> */
[----:B------:R-:W-:-:S05]  /*0fb0*/  IMAD R7, R12, 0x2, R8 ;  /* 0x000000020c077824 */ /* 0x000fca00078e0208 */
[----:B------:R-:W-:Y:S02]  /*0fc0*/  LEA R0, R12, R7, 0x1 ;  /* 0x000000070c007211 */ /* 0x000fe400078e08ff */
[CC--:B------:R-:W-:Y:S02]  /*0fd0*/  LEA R6, P1, R7.reuse, R16.reuse, 0x1 ;  /* 0x0000001007067211 */ /* 0x0c0fe400078208ff */
[-C--:B0-----:R-:W-:Y:S01]  /*0fe0*/  LEA R4, P0, R0, R16.reuse, 0x1 ;  /* 0x0000001000047211 */ /* 0x081fe200078008ff */
[----:B------:R-:W-:Y:S01]  /*0ff0*/  IMAD R8, R12, 0x2, R0 ;  /* 0x000000020c087824 */ /* 0x000fe200078e0200 */
[-C--:B------:R-:W-:Y:S02]  /*1000*/  LEA.HI.X.SX32 R7, R7, R11.reuse, 0x1, P1 ;  /* 0x0000000b07077211 */ /* 0x080fe400008f0eff */
[----:B------:R-:W-:Y:S01]  /*1010*/  LEA.HI.X.SX32 R5, R0, R11, 0x1, P0 ;  /* 0x0000000b00057211 */ /* 0x000fe200000f0eff */
[----:B------:R-:W-:Y:S01]  /*1020*/  IMAD R0, R12, 0x2, R8 ;  /* 0x000000020c007824 */ /* 0x000fe200078e0208 */
[----:B------:R0:W-:Y:S01]  /*1030*/  STL [R1+0x104], R15 ;  /* 0x0001040f01007387 */ /* 0x0001e20000100800 */
[----:B-1----:R-:W-:-:S03]  /*1040*/  LEA R2, P0, R8, R16, 0x1 ;  /* 0x0000001008027211 */ /* 0x002fc600078008ff */
[----:B0-----:R0:W4:Y:S01]  /*1050*/  LDG.E.U16 R15, [R6.64] ;  /* 0x00000004060f7981 */ /* 0x001122000c1e1500 */
        /* <DEDUP_REMOVED lines=153> */
[----:B------:R-:W-:Y:S02]  /*19f0*/  LEA R8, R12, R0, 0x1 ;  /* 0x000000000c087211 */ /* 0x000fe400078e08ff */
[-C--:B------:R-:W-:Y:S02]  /*1a00*/  LEA.HI.X.SX32 R7, R7, R11.reuse, 0x1, P1 ;  /* 0x0000000b07077211 */ /* 0x080fe400008f0eff */
[-C--:B------:R-:W-:Y:S01]  /*1a10*/  LEA.HI.X.SX32 R5, R0, R11.reuse, 0x1, P0 ;  /* 0x0000000b00057211 */ /* 0x080fe200000f0eff */
[----:B------:R-:W-:Y:S01]  /*1a20*/  IMAD R0, R12, 0x2, R8 ;  /* 0x000000020c007824 */ /* 0x000fe200078e0208 */
[C---:B-1----:R-:W-:Y:S01]  /*1a30*/  LEA R2, P0, R8.reuse, R16, 0x1 ;  /* 0x0000001008027211 */ /* 0x042fe200078008ff */
[----:B------:R0:W-:Y:S03]  /*1a40*/  STL [R1+0x88], R15 ;  /* 0x0000880f01007387 */ /* 0x0001e60000100800 */
[----:B------:R-:W-:-:S05]  /*1a50*/  LEA.HI.X.SX32 R3, R8, R11, 0x1, P0 ;  /* 0x0000000b08037211 */ /* 0x000fca00000f0eff */
[----:B------:R1:W4:Y:S04]  /*1a60*/  LDG.E.U16 R21, [R2.64] ;  /* 0x0000000402157981 */ /* 0x000328000c1e1500 */
[----:B0-----:R0:W4:Y:S02]  /*1a70*/  LDG.E.U16 R15, [R6.64] ;  /* 0x00000004060f7981 */ /* 0x001124000c1e1500 */
[----:B0-----:R-:W-:-:S05]  /*1a80*/  IMAD R7, R12, 0x2, R0 ;  /* 0x000000020c077824 */ /* 0x001fca00078e0200 */
[----:B------:R-:W-:Y:S02]  /*1a90*/  LEA R8, R12, R7, 0x1 ;  /* 0x000000070c087211 */ /* 0x000fe400078e08ff */
[----:B------:R-:W-:-:S04]  /*1aa0*/  LEA R6, P1, R7, R16, 0x1 ;  /* 0x0000001007067211 */ /* 0x000fc800078208ff */
[----:B------:R-:W-:Y:S01]  /*1ab0*/  LEA.HI.X.SX32 R7, R7, R11, 0x1, P1 ;  /* 0x0000000b07077211 */ /* 0x000fe200008f0eff */
[----:B--2---:R0:W-:Y:S04]  /*1ac0*/  STL [R1+0x84], R10 ;  /* 0x0000840a01007387 */ /* 0x0041e80000100800 */
[----:B0-----:R0:W2:Y:S02]  /*1ad0*/  LDG.E.U16 R10, [R4.64] ;  /* 0x00000004040a7981 */ /* 0x0010a4000c1e1500 */
[----:B0-----:R-:W-:-:S04]  /*1ae0*/  LEA R4, P0, R0, R16, 0x1 ;  /* 0x0000001000047211 */ /* 0x001fc800078008ff */
[----:B------:R-:W-:Y:S01]  /*1af0*/  LEA.HI.X.SX32 R5, R0, R11, 0x1, P0 ;  /* 0x0000000b00057211 */ /* 0x000fe200000f0eff */
[----:B---3--:R0:W-:Y:S01]  /*1b00*/  STL [R1+0x80], R19 ;  /* 0x0000801301007387 */ /* 0x0081e20000100800 */
[----:B-1----:R-:W-:Y:S01]  /*1b10*/  LEA R2, P0, R8, R16, 0x1 ;  /* 0x0000001008027211 */ /* 0x002fe200078008ff */
[----:B------:R-:W-:-:S03]  /*1b20*/  IMAD R0, R12, 0x2, R8 ;  /* 0x000000020c007824 */ /* 0x000fc600078e0208 */
[----:B------:R-:W-:Y:S01]  /*1b30*/  LEA.HI.X.SX32 R3, R8, R11, 0x1, P0 ;  /* 0x0000000b08037211 */ /* 0x000fe200000f0eff */
[----:B------:R-:W-:Y:S01]  /*1b40*/  IMAD R8, R12, 0x2, R0 ;  /* 0x000000020c087824 */ /* 0x000fe200078e0200 */
[----:B0-----:R0:W3:Y:S04]  /*1b50*/  LDG.E.U16 R19, [R4.64] ;  /* 0x0000000404137981 */ /* 0x0010e8000c1e1500 */
[----:B----4-:R-:W-:Y:S04]  /*1b60*/  STL [R1+0xa0], R18 ;  /* 0x0000a01201007387 */ /* 0x010fe80000100800 */
[----:B------:R1:W-:Y:S01]  /*1b70*/  STL [R1+0x7c], R14 ;  /* 0x00007c0e01007387 */ /* 0x0003e20000100800 */
[----:B0-----:R-:W-:-:S04]  /*1b80*/  LEA R4, P0, R0, R16, 0x1 ;  /* 0x0000001000047211 */ /* 0x001fc800078008ff */
[----:B------:R-:W-:Y:S01]  /*1b90*/  LEA.HI.X.SX32 R5, R0, R11, 0x1, P0 ;  /* 0x0000000b00057211 */ /* 0x000fe200000f0eff */
[----:B-1----:R0:W4:Y:S04]  /*1ba0*/  LDG.E.U16 R14, [R6.64] ;  /* 0x00000004060e7981 */ /* 0x002128000c1e1500 */
[----:B------:R1:W-:Y:S04]  /*1bb0*/  STL [R1+0x78], R13 ;  /* 0x0000780d01007387 */ /* 0x0003e80000100800 */
[----:B------:R1:W4:Y:S01]  /*1bc0*/  LDG.E.U16 R20, [R4.64] ;  /* 0x0000000404147981 */ /* 0x000322000c1e1500 */
[----:B0-----:R-:W-:-:S03]  /*1bd0*/  LEA R7, R12, R8, 0x1 ;  /* 0x000000080c077211 */ /* 0x001fc600078e08ff */
[----:B-1----:R0:W4:Y:S01]  /*1be0*/  LDG.E.U16 R13, [R2.64] ;  /* 0x00000004020d7981 */ /* 0x002122000c1e1500 */
[----:B------:R-:W-:Y:S01]  /*1bf0*/  LEA R6, P1, R7, R16, 0x1 ;  /* 0x0000001007067211 */ /* 0x000fe200078208ff */
[----:B------:R-:W-:-:S03]  /*1c00*/  IMAD R0, R12, 0x2, R7 ;  /* 0x000000020c007824 */ /* 0x000fc600078e0207 */
[----:B------:R-:W-:Y:S02]  /*1c10*/  LEA.HI.X.SX32 R7, R7, R11, 0x1, P1 ;  /* 0x0000000b07077211 */ /* 0x000fe400008f0eff */
[----:B0-----:R-:W-:-:S04]  /*1c20*/  LEA R2, P0, R8, R16, 0x1 ;  /* 0x0000001008027211 */ /* 0x001fc800078008ff */
[----:B------:R-:W-:Y:S01]  /*1c30*/  LEA.HI.X.SX32 R3, R8, R11, 0x1, P0 ;  /* 0x0000000b08037211 */ /* 0x000fe200000f0eff */
[----:B------:R-:W-:Y:S04]  /*1c40*/  STL [R1+0x74], R9 ;  /* 0x0000740901007387 */ /* 0x000fe80000100800 */
[----:B------:R0:W-:Y:S04]  /*1c50*/  STL [R1+0x70], R17 ;  /* 0x0000701101007387 */ /* 0x0001e80000100800 */
[----:B------:R1:W4:Y:S04]  /*1c60*/  LDG.E.U16 R18, [R2.64] ;  /* 0x0000000402127981 */ /* 0x000328000c1e1500 */
[----:B0-----:R0:W4:Y:S01]  /*1c70*/  LDG.E.U16 R17, [R6.64] ;  /* 0x0000000406117981 */ /* 0x001122000c1e1500 */
[----:B------:R-:W-:Y:S01]  /*1c80*/  IMAD R9, R12, 0x2, R0 ;  /* 0x000000020c097824 */ /* 0x000fe200078e0200 */
[----:B------:R-:W-:-:S04]  /*1c90*/  LEA R4, P0, R0, R16, 0x1 ;  /* 0x0000001000047211 */ /* 0x000fc800078008ff */
[----:B------:R-:W-:Y:S02]  /*1ca0*/  LEA R8, R12, R9, 0x1 ;  /* 0x000000090c087211 */ /* 0x000fe400078e08ff */
[-C--:B------:R-:W-:Y:S02]  /*1cb0*/  LEA.HI.X.SX32 R5, R0, R11.reuse, 0x1, P0 ;  /* 0x0000000b00057211 */ /* 0x080fe400000f0eff */
[CC--:B-1----:R-:W-:Y:S01]  /*1cc0*/  LEA R2, P0, R9.reuse, R16.reuse, 0x1 ;  /* 0x0000001009027211 */ /* 0x0c2fe200078008ff */
[C---:B------:R-:W-:Y:S01]  /*1cd0*/  IMAD R0, R12.reuse, 0x2, R8 ;  /* 0x000000020c007824 */ /* 0x040fe200078e0208 */
[----:B------:R1:W-:Y:S02]  /*1ce0*/  STL [R1+0x6c], R15 ;  /* 0x00006c0f01007387 */ /* 0x0003e40000100800 */
[----:B------:R-:W-:Y:S01]  /*1cf0*/  LEA.HI.X.SX32 R3, R9, R11, 0x1, P0 ;  /* 0x0000000b09037211 */ /* 0x000fe200000f0eff */
[----:B------:R-:W-:Y:S01]  /*1d00*/  IMAD R9, R12, 0x2, R0 ;  /* 0x000000020c097824 */ /* 0x000fe200078e0200 */
[----:B0-----:R-:W-:-:S03]  /*1d10*/  LEA R6, P1, R0, R16, 0x1 ;  /* 0x0000001000067211 */ /* 0x001fc600078208ff */
[----:B------:R0:W4:Y:S04]  /*1d20*/  LDG.E.U16 R24, [R2.64] ;  /* 0x0000000402187981 */ /* 0x000128000c1e1500 */
[----:B-1----:R1:W4:Y:S01]  /*1d30*/  LDG.E.U16 R15, [R4.64] ;  /* 0x00000004040f7981 */ /* 0x002322000c1e1500 */
[----:B------:R-:W-:-:S05]  /*1d40*/  LEA.HI.X.SX32 R7, R0, R11, 0x1, P1 ;  /* 0x0000000b00077211 */ /* 0x000fca00008f0eff */
[----:B------:R0:W4:Y:S01]  /*1d50*/  LDG.E.U16 R23, [R6.64] ;  /* 0x0000000406177981 */ /* 0x000122000c1e1500 */
[----:B-1----:R-:W-:-:S04]  /*1d60*/  LEA R4, P0, R8, R16, 0x1 ;  /* 0x0000001008047211 */ /* 0x002fc800078008ff */
[----:B------:R-:W-:Y:S02]  /*1d70*/  LEA.HI.X.SX32 R5, R8, R11, 0x1, P0 ;  /* 0x0000000b08057211 */ /* 0x000fe400000f0eff */
[----:B0-----:R-:W-:-:S04]  /*1d80*/  LEA R2, P0, R9, R16, 0x1 ;  /* 0x0000001009027211 */ /* 0x001fc800078008ff */
[----:B------:R-:W-:-:S05]  /*1d90*/  LEA.HI.X.SX32 R3, R9, R11, 0x1, P0 ;  /* 0x0000000b09037211 */ /* 0x000fca00000f0eff */
[----:B------:R0:W4:Y:S04]  /*1da0*/  LDG.E.U16 R22, [R2.64] ;  /* 0x0000000402167981 */ /* 0x000128000c1e1500 */
[----:B--2---:R1:W-:Y:S04]  /*1db0*/  STL [R1+0x68], R10 ;  /* 0x0000680a01007387 */ /* 0x0043e80000100800 */
[----:B------:R-:W-:Y:S01]  /*1dc0*/  STL [R1+0x64], R21 ;  /* 0x0000641501007387 */ /* 0x000fe20000100800 */
[----:B-1----:R-:W-:-:S05]  /*1dd0*/  LEA R10, R12, R9, 0x1 ;  /* 0x000000090c0a7211 */ /* 0x002fca00078e08ff */
[C---:B------:R-:W-:Y:S01]  /*1de0*/  IMAD R8, R12.reuse, 0x2, R10 ;  /* 0x000000020c087824 */ /* 0x040fe200078e020a */
[----:B---3--:R1:W-:Y:S03]  /*1df0*/  STL [R1+0x60], R19 ;  /* 0x0000601301007387 */ /* 0x0083e60000100800 */
[----:B------:R-:W-:Y:S01]  /*1e00*/  IMAD R0, R12, 0x2, R8 ;  /* 0x000000020c007824 */ /* 0x000fe200078e0208 */
[----:B-1----:R1:W2:Y:S02]  /*1e10*/  LDG.E.U16 R19, [R4.64] ;  /* 0x0000000404137981 */ /* 0x0022a4000c1e1500 */
[----:B-1----:R-:W-:-:S04]  /*1e20*/  LEA R4, P0, R10, R16, 0x1 ;  /* 0x000000100a047211 */ /* 0x002fc800078008ff */
[-C--:B------:R-:W-:Y:S02]  /*1e30*/  LEA.HI.X.SX32 R5, R10, R11.reuse, 0x1, P0 ;  /* 0x0000000b0a057211 */ /* 0x080fe400000f0eff */
[-C--:B0-----:R-:W-:Y:S01]  /*1e40*/  LEA R2, P0, R8, R16.reuse, 0x1 ;  /* 0x0000001008027211 */ /* 0x081fe200078008ff */
[----:B----4-:R-:W-:Y:S01]  /*1e50*/  STL [R1+0x5c], R14 ;  /* 0x00005c0e01007387 */ /* 0x010fe20000100800 */
[----:B------:R-:W-:Y:S02]  /*1e60*/  LEA R6, P1, R0, R16, 0x1 ;  /* 0x0000001000067211 */ /* 0x000fe400078208ff */
[-C--:B------:R-:W-:Y:S01]  /*1e70*/  LEA.HI.X.SX32 R3, R8, R11.reuse, 0x1, P0 ;  /* 0x0000000b08037211 */ /* 0x080fe200000f0eff */
[----:B------:R-:W-:Y:S01]  /*1e80*/  STL [R1+0x58], R13 ;  /* 0x0000580d01007387 */ /* 0x000fe20000100800 */
[----:B------:R-:W-:-:S03]  /*1e90*/  LEA.HI.X.SX32 R7, R0, R11, 0x1, P1 ;  /* 0x0000000b00077211 */ /* 0x000fc600008f0eff */
[----:B------:R0:W-:Y:S04]  /*1ea0*/  STL [R1+0x54], R20 ;  /* 0x0000541401007387 */ /* 0x0001e80000100800 */
[----:B------:R1:W3:Y:S04]  /*1eb0*/  LDG.E.U16 R21, [R2.64] ;  /* 0x0000000402157981 */ /* 0x0002e8000c1e1500 */
[----:B0-----:R0:W4:Y:S04]  /*1ec0*/  LDG.E.U16 R20, [R4.64] ;  /* 0x0000000404147981 */ /* 0x001128000c1e1500 */
[----:B------:R-:W-:Y:S04]  /*1ed0*/  STL [R1+0x50], R18 ;  /* 0x0000501201007387 */ /* 0x000fe80000100800 */
[----:B------:R0:W-:Y:S04]  /*1ee0*/  STL [R1+0x4c], R17 ;  /* 0x00004c1101007387 */ /* 0x0001e80000100800 */
[----:B0-----:R0:W3:Y:S01]  /*1ef0*/  LDG.E.U16 R17, [R6.64] ;  /* 0x0000000406117981 */ /* 0x0010e2000c1e1500 */
[----:B------:R-:W-:-:S05]  /*1f00*/  LEA R14, R12, R0, 0x1 ;  /* 0x000000000c0e7211 */ /* 0x000fca00078e08ff */
[----:B------:R-:W-:-:S04]  /*1f10*/  IMAD R9, R12, 0x2, R14 ;  /* 0x000000020c097824 */ /* 0x000fc800078e020e */
[----:B------:R-:W-:-:S05]  /*1f20*/  IMAD R13, R12, 0x2, R9 ;  /* 0x000000020c0d7824 */ /* 0x000fca00078e0209 */
[----:B------:R-:W-:Y:S02]  /*1f30*/  LEA R10, R12, R13, 0x1 ;  /* 0x0000000d0c0a7211 */ /* 0x000fe400078e08ff */
[----:B------:R-:W-:-:S03]  /*1f40*/  LEA R4, P0, R14, R16, 0x1 ;  /* 0x000000100e047211 */ /* 0x000fc600078008ff */
[----:B------:R-:W-:Y:S01]  /*1f50*/  IMAD R0, R12, 0x2, R10 ;  /* 0x000000020c007824 */ /* 0x000fe200078e020a */
[----:B------:R-:W-:-:S03]  /*1f60*/  LEA.HI.X.SX32 R5, R14, R11, 0x1, P0 ;  /* 0x0000000b0e057211 */ /* 0x000fc600000f0eff */
[----:B------:R-:W-:Y:S01]  /*1f70*/  IMAD R8, R12, 0x2, R0 ;  /* 0x000000020c087824 */ /* 0x000fe200078e0200 */
[CC--:B-1----:R-:W-:Y:S01]  /*1f80*/  LEA R2, P0, R9.reuse, R16.reuse, 0x1 ;  /* 0x0000001009027211 */ /* 0x0c2fe200078008ff */
[----:B------:R1:W-:Y:S03]  /*1f90*/  STL [R1+0x48], R15 ;  /* 0x0000480f01007387 */ /* 0x0003e60000100800 */
[----:B------:R-:W-:Y:S01]  /*1fa0*/  LEA.HI.X.SX32 R3, R9, R11, 0x1, P0 ;  /* 0x0000000b09037211 */ /* 0x000fe200000f0eff */
[----:B------:R1:W3:Y:S01]  /*1fb0*/  LDG.E.U16 R18, [R4.64] ;  /* 0x0000000404127981 */ /* 0x0002e2000c1e1500 */
[----:B0-----:R-:W-:-:S03]  /*1fc0*/  LEA R6, P1, R10, R16, 0x1 ;  /* 0x000000100a067211 */ /* 0x001fc600078208ff */
[----:B------:R0:W3:Y:S01]  /*1fd0*/  LDG.E.U16 R26, [R2.64] ;  /* 0x00000004021a7981 */ /* 0x0000e2000c1e1500 */
[----:B-1----:R-:W-:Y:S02]  /*1fe0*/  LEA R15, R12, R8, 0x1 ;  /* 0x000000080c0f7211 */ /* 0x002fe400078e08ff */
[----:B------:R-:W-:-:S03]  /*1ff0*/  LEA R4, P0, R13, R16, 0x1 ;  /* 0x000000100d047211 */ /* 0x000fc600078008ff */
[----:B------:R-:W-:Y:S01]  /*2000*/  IMAD R14, R12, 0x2, R15 ;  /* 0x000000020c0e7824 */ /* 0x000fe200078e020f */
[-C--:B------:R-:W-:Y:S02]  /*2010*/  LEA.HI.X.SX32 R5, R13, R11.reuse, 0x1, P0 ;  /* 0x0000000b0d057211 */ /* 0x080fe400000f0eff */
[-C--:B0-----:R-:W-:Y:S01]  /*2020*/  LEA R2, P0, R0, R16.reuse, 0x1 ;  /* 0x0000001000027211 */ /* 0x081fe200078008ff */
[----:B------:R-:W-:Y:S01]  /*2030*/  IMAD R9, R12, 0x2, R14 ;  /* 0x000000020c097824 */ /* 0x000fe200078e020e */
[-C--:B------:R-:W-:Y:S01]  /*2040*/  LEA.HI.X.SX32 R7, R10, R11.reuse, 0x1, P1 ;  /* 0x0000000b0a077211 */ /* 0x080fe200008f0eff */
[----:B------:R0:W3:Y:S01]  /*2050*/  LDG.E.U16 R25, [R4.64] ;  /* 0x0000000404197981 */ /* 0x0000e2000c1e1500 */
[----:B------:R-:W-:Y:S02]  /*2060*/  LEA.HI.X.SX32 R3, R0, R11, 0x1, P0 ;  /* 0x0000000b00037211 */ /* 0x000fe400000f0eff */
[----:B------:R-:W-:Y:S01]  /*2070*/  LEA R13, R12, R9, 0x1 ;  /* 0x000000090c0d7211 */ /* 0x000fe200078e08ff */
[----:B------:R1:W-:Y:S01]  /*2080*/  STL [R1+0x44], R24 ;  /* 0x0000441801007387 */ /* 0x0003e20000100800 */
[----:B0-----:R-:W-:-:S03]  /*2090*/  LEA R4, P0, R8, R16, 0x1 ;  /* 0x0000001008047211 */ /* 0x001fc600078008ff */
[----:B-1----:R0:W3:Y:S01]  /*20a0*/  LDG.E.U16 R24, [R6.64] ;  /* 0x0000000406187981 */ /* 0x0020e2000c1e1500 */
[----:B------:R-:W-:Y:S02]  /*20b0*/  LEA.HI.X.SX32 R5, R8, R11, 0x1, P0 ;  /* 0x0000000b08057211 */ /* 0x000fe400000f0eff */
[----:B0-----:R-:W-:-:S04]  /*20c0*/  LEA R6, P0, R15, R16, 0x1 ;  /* 0x000000100f067211 */ /* 0x001fc800078008ff */
[----:B------:R-:W-:Y:S01]  /*20d0*/  LEA.HI.X.SX32 R7, R15, R11, 0x1, P0 ;  /* 0x0000000b0f077211 */ /* 0x000fe200000f0eff */
[----:B--2---:R0:W-:Y:S04]  /*20e0*/  STL [R1+0x40], R19 ;  /* 0x0000401301007387 */ /* 0x0041e80000100800 */
[----:B------:R1:W-:Y:S01]  /*20f0*/  STL [R1+0x3c], R23 ;  /* 0x00003c1701007387 */ /* 0x0003e20000100800 */
[----:B0-----:R-:W-:-:S03]  /*2100*/  IMAD R19, R12, 0x2, R13 ;  /* 0x000000020c137824 */ /* 0x001fc600078e020d */
[----:B-1----:R0:W2:Y:S01]  /*2110*/  LDG.E.U16 R23, [R2.64] ;  /* 0x0000000402177981 */ /* 0x0020a2000c1e1500 */
[----:B------:R-:W-:-:S03]  /*2120*/  IMAD R0, R12, 0x2, R19 ;  /* 0x000000020c007824 */ /* 0x000fc600078e0213 */
[----:B------:R1:W-:Y:S01]  /*2130*/  STL [R1+0x38], R22 ;  /* 0x0000381601007387 */ /* 0x0003e20000100800 */
[----:B0-----:R-:W-:-:S04]  /*2140*/  LEA R2, P1, R14, R16, 0x1 ;  /* 0x000000100e027211 */ /* 0x001fc800078208ff */
[-C--:B------:R-:W-:Y:S01]  /*2150*/  LEA.HI.X.SX32 R3, R14, R11.reuse, 0x1, P1 ;  /* 0x0000000b0e037211 */ /* 0x080fe200008f0eff */
[----:B-1----:R-:W2:Y:S01]  /*2160*/  LDG.E.U16 R22, [R4.64] ;  /* 0x0000000404167981 */ /* 0x002ea2000c1e1500 */
[C---:B------:R-:W-:Y:S02]  /*2170*/  LEA R14, P0, R9.reuse, R16, 0x1 ;  /* 0x00000010090e7211 */ /* 0x040fe400078008ff */
[C---:B------:R-:W-:Y:S02]  /*2180*/  LEA R10, R12.reuse, R0, 0x1 ;  /* 0x000000000c0a7211 */ /* 0x040fe400078e08ff */
[----:B------:R-:W-:Y:S01]  /*2190*/  LEA.HI.X.SX32 R15, R9, R11, 0x1, P0 ;  /* 0x0000000b090f7211 */ /* 0x000fe200000f0eff */
[----:B----4-:R-:W-:Y:S04]  /*21a0*/  STL [R1+0x34], R20 ;  /* 0x0000341401007387 */ /* 0x010fe80000100800 */
[----:B---3--:R0:W-:Y:S01]  /*21b0*/  STL [R1+0x30], R21 ;  /* 0x0000301501007387 */ /* 0x0081e20000100800 */
[----:B------:R-:W-:-:S03]  /*21c0*/  IMAD R8, R12, 0x2, R10 ;  /* 0x000000020c087824 */ /* 0x000fc600078e020a */
[----:B------:R1:W3:Y:S04]  /*21d0*/  LDG.E.U16 R14, [R14.64] ;  /* 0x000000040e0e7981 */ /* 0x0002e8000c1e1500 */
[----:B0-----:R0:W4:Y:S02]  /*21e0*/  LDG.E.U16 R21, [R6.64] ;  /* 0x0000000406157981 */ /* 0x001124000c1e1500 */
[C---:B0-----:R-:W-:Y:S02]  /*21f0*/  LEA R6, P0, R13.reuse, R16, 0x1 ;  /* 0x000000100d067211 */ /* 0x041fe400078008ff */
[----:B------:R0:W-:Y:S02]  /*2200*/  STL [R1+0x2c], R17 ;  /* 0x00002c1101007387 */ /* 0x0001e40000100800 */
[----:B------:R-:W-:-:S02]  /*2210*/  LEA.HI.X.SX32 R7, R13, R11, 0x1, P0 ;  /* 0x0000000b0d077211 */ /* 0x000fc400000f0eff */
[----:B------:R-:W-:-:S03]  /*2220*/  LEA R28, P0, R10, R16, 0x1 ;  /* 0x000000100a1c7211 */ /* 0x000fc600078008ff */
[----:B------:R1:W3:Y:S04]  /*2230*/  LDG.E.U16 R13, [R6.64] ;  /* 0x00000004060d7981 */ /* 0x0002e8000c1e1500 */
[----:B0-----:R0:W3:Y:S01]  /*2240*/  LDG.E.U16 R17, [R2.64] ;  /* 0x0000000402117981 */ /* 0x0010e2000c1e1500 */
[----:B------:R-:W-:-:S05]  /*2250*/  LEA.HI.X.SX32 R29, R10, R11, 0x1, P0 ;  /* 0x0000000b0a1d7211 */ /* 0x000fca00000f0eff */
[----:B------:R-:W3:Y:S01]  /*2260*/  LDG.E.U16 R28, [R28.64] ;  /* 0x000000041c1c7981 */ /* 0x000ee2000c1e1500 */
[----:B0-----:R-:W-:-:S04]  /*2270*/  LEA R2, P1, R0, R16, 0x1 ;  /* 0x0000001000027211 */ /* 0x001fc800078208ff */
[----:B------:R-:W-:-:S05]  /*2280*/  LEA.HI.X.SX32 R3, R0, R11, 0x1, P1 ;  /* 0x0000000b00037211 */ /* 0x000fca00008f0eff */
[----:B------:R-:W4:Y:S04]  /*2290*/  LDG.E.U16 R2, [R2.64] ;  /* 0x0000000402027981 */ /* 0x000f28000c1e1500 */
[----:B------:R-:W-:Y:S04]  /*22a0*/  STL [R1+0x28], R18 ;  /* 0x0000281201007387 */ /* 0x000fe80000100800 */
[----:B------:R-:W-:Y:S04]  /*22b0*/  STL [R1+0x24], R26 ;  /* 0x0000241a01007387 */ /* 0x000fe80000100800 */
[----:B------:R-:W-:Y:S04]  /*22c0*/  STL [R1+0x20], R25 ;  /* 0x0000201901007387 */ /* 0x000fe80000100800 */
[----:B------:R-:W-:Y:S04]  /*22d0*/  STL [R1+0x1c], R24 ;  /* 0x00001c1801007387 */ /* 0x000fe80000100800 */
[----:B--2---:R-:W-:Y:S04]  /*22e0*/  STL [R1+0x18], R23 ;  /* 0x0000181701007387 */ /* 0x004fe80000100800 */
[----:B---3--:R0:W-:Y:S04]  /*22f0*/  STL [R1+0xae4], R28 ;  /* 0x000ae41c01007387 */ /* 0x0081e80000100800 */
[----:B----4-:R-:W-:Y:S04]  /*2300*/  STL [R1], R2 ;  /* 0x0000000201007387 */ /* 0x010fe80000100800 */
[----:B0-----:R-:W2:Y:S01]  /*2310*/  LDL.LU R28, [R1] ;  /* 0x00000000011c7983 */ /* 0x001ea20000300800 */
[----:B------:R-:W-:-:S03]  /*2320*/  LEA R26, P0, R8, R16, 0x1 ;  /* 0x00000010081a7211 */ /* 0x000fc600078008ff */
[----:B--2---:R0:W-:Y:S04]  /*2330*/  STL [R1+0xaf8], R28 ;  /* 0x000af81c01007387 */ /* 0x0041e80000100800 */
[----:B------:R-:W-:Y:S04]  /*2340*/  STL [R1+0x14], R22 ;  /* 0x0000141601007387 */ /* 0x000fe80000100800 */
[----:B0-----:R-:W2:Y:S01]  /*2350*/  LDL.LU R28, [R1+0x174] ;  /* 0x00017400011c7983 */ /* 0x001ea20000300800 */
[----:B------:R-:W-:-:S05]  /*2360*/  LEA.HI.X.SX32 R27, R8, R11, 0x1, P0 ;  /* 0x0000000b081b7211 */ /* 0x000fca00000f0eff */
[----:B------:R-:W3:Y:S01]  /*2370*/  LDG.E.U16 R26, [R26.64] ;  /* 0x000000041a1a7981 */ /* 0x000ee2000c1e1500 */
[----:B------:R-:W-:-:S05]  /*2380*/  IMAD R20, R12, 0x2, R8 ;  /* 0x000000020c147824 */ /* 0x000fca00078e0208 */
[----:B------:R-:W-:-:S05]  /*2390*/  LEA R4, R12, R20, 0x1 ;  /* 0x000000140c047211 */ /* 0x000fca00078e08ff */
[----:B------:R-:W-:-:S04]  /*23a0*/  IMAD R5, R12, 0x2, R4 ;  /* 0x000000020c057824 */ /* 0x000fc800078e0204 */
[C---:B------:R-:W-:Y:S01]  /*23b0*/  IMAD R9, R12.reuse, 0x2, R5 ;  /* 0x000000020c097824 */ /* 0x040fe200078e0205 */
[----:B--2---:R0:W-:Y:S04]  /*23c0*/  STL [R1+0xafc], R28 ;  /* 0x000afc1c01007387 */ /* 0x0041e80000100800 */
[----:B0-----:R-:W2:Y:S01]  /*23d0*/  LDL.LU R28, [R1+0x194] ;  /* 0x00019400011c7983 */ /* 0x001ea20000300800 */
[----:B------:R-:W-:-:S05]  /*23e0*/  LEA R18, R12, R9, 0x1 ;  /* 0x000000090c127211 */ /* 0x000fca00078e08ff */
[----:B------:R-:W-:-:S04]  /*23f0*/  IMAD R0, R12, 0x2, R18 ;  /* 0x000000020c007824 */ /* 0x000fc800078e0212 */
[----:B-1----:R-:W-:-:S05]  /*2400*/  IMAD R7, R12, 0x2, R0 ;  /* 0x000000020c077824 */ /* 0x002fca00078e0200 */
[----:B------:R-:W-:-:S05]  /*2410*/  LEA R15, R12, R7, 0x1 ;  /* 0x000000070c0f7211 */ /* 0x000fca00078e08ff */
[----:B------:R-:W-:-:S04]  /*2420*/  IMAD R10, R12, 0x2, R15 ;  /* 0x000000020c0a7824 */ /* 0x000fc800078e020f */
[----:B------:R-:W-:Y:S01]  /*2430*/  IMAD R3, R12, 0x2, R10 ;  /* 0x000000020c037824 */ /* 0x000fe200078e020a */
[----:B------:R-:W-:-:S04]  /*2440*/  LEA R22, P0, R0, R16, 0x1 ;  /* 0x0000001000167211 */ /* 0x000fc800078008ff */
[----:B------:R-:W-:Y:S02]  /*2450*/  LEA R6, R12, R3, 0x1 ;  /* 0x000000030c067211 */ /* 0x000fe400078e08ff */
[----:B------:R-:W-:Y:S02]  /*2460*/  LEA.HI.X.SX32 R23, R0, R11, 0x1, P0 ;  /* 0x0000000b00177211 */ /* 0x000fe400000f0eff */
[----:B------:R-:W-:-:S04]  /*2470*/  LEA R2, P0, R3, R16, 0x1 ;  /* 0x0000001003027211 */ /* 0x000fc800078008ff */
[----:B------:R-:W-:Y:S01]  /*2480*/  LEA.HI.X.SX32 R3, R3, R11, 0x1, P0 ;  /* 0x0000000b03037211 */ /* 0x000fe200000f0eff */
[----:B------:R0:W4:Y:S01]  /*2490*/  LDG.E.U16 R23, [R22.64] ;  /* 0x0000000416177981 */ /* 0x000122000c1e1500 */
[----:B------:R-:W-:-:S04]  /*24a0*/  LEA R24, P1, R4, R16, 0x1 ;  /* 0x0000001004187211 */ /* 0x000fc800078208ff */
[----:B------:R-:W-:Y:S02]  /*24b0*/  LEA.HI.X.SX32 R25, R4, R11, 0x1, P1 ;  /* 0x0000000b04197211 */ /* 0x000fe400008f0eff */
[----:B------:R-:W-:-:S03]  /*24c0*/  LEA R4, P1, R7, R16, 0x1 ;  /* 0x0000001007047211 */ /* 0x000fc600078208ff */
[----:B------:R1:W4:Y:S04]  /*24d0*/  LDG.E.U16 R24, [R24.64] ;  /* 0x0000000418187981 */ /* 0x000328000c1e1500 */
[----:B--2---:R2:W-:Y:S04]  /*24e0*/  STL [R1+0xb00], R28 ;  /* 0x000b001c01007387 */ /* 0x0045e80000100800 */
[----:B------:R0:W-:Y:S04]  /*24f0*/  STL [R1+0x10], R21 ;  /* 0x0000101501007387 */ /* 0x0001e80000100800 */
[----:B--2---:R-:W2:Y:S04]  /*2500*/  LDL.LU R28, [R1+0x1a4] ;  /* 0x0001a400011c7983 */ /* 0x004ea80000300800 */
[----:B------:R-:W-:Y:S04]  /*2510*/  STL [R1+0xc], R17 ;  /* 0x00000c1101007387 */ /* 0x000fe80000100800 */
[----:B---3--:R3:W-:Y:S04]  /*2520*/  STL [R1+0xac4], R26 ;  /* 0x000ac41a01007387 */ /* 0x0087e80000100800 */
[----:B0-----:R0:W4:Y:S04]  /*2530*/  LDG.E.U16 R21, [R2.64] ;  /* 0x0000000402157981 */ /* 0x001128000c1e1500 */
[----:B---3--:R-:W3:Y:S04]  /*2540*/  LDL.LU R26, [R1+0xc] ;  /* 0x00000c00011a7983 */ /* 0x008ee80000300800 */
[----:B------:R-:W-:Y:S04]  /*2550*/  STL [R1+0xaa4], R27 ;  /* 0x000aa41b01007387 */ /* 0x000fe80000100800 */
[----:B------:R-:W-:Y:S04]  /*2560*/  STL [R1+0x8], R14 ;  /* 0x0000080e01007387 */ /* 0x000fe80000100800 */
[----:B------:R0:W-:Y:S02]  /*2570*/  STL [R1+0x4], R13 ;  /* 0x0000040d01007387 */ /* 0x0001e40000100800 */
[----:B0-----:R-:W-:-:S04]  /*2580*/  IMAD R13, R12, 0x2, R6 ;  /* 0x000000020c0d7824 */ /* 0x001fc800078e0206 */
[----:B------:R-:W-:-:S05]  /*2590*/  IMAD R17, R12, 0x2, R13 ;  /* 0x000000020c117824 */ /* 0x000fca00078e020d */
[----:B------:R-:W-:-:S04]  /*25a0*/  LEA R14, R12, R17, 0x1 ;  /* 0x000000110c0e7211 */ /* 0x000fc800078e08ff */
[----:B------:R-:W-:-:S04]  /*25b0*/  LEA R2, P0, R14, R16, 0x1 ;  /* 0x000000100e027211 */ /* 0x000fc800078008ff */
[----:B------:R-:W-:-:S05]  /*25c0*/  LEA.HI.X.SX32 R3, R14, R11, 0x1, P0 ;  /* 0x0000000b0e037211 */ /* 0x000fca00000f0eff */
[----:B------:R0:W3:Y:S02]  /*25d0*/  LDG.E.U16 R0, [R2.64] ;  /* 0x0000000402007981 */ /* 0x0000e4000c1e1500 */
[----:B0-----:R-:W-:-:S04]  /*25e0*/  LEA R2, P0, R5, R16, 0x1 ;  /* 0x0000001005027211 */ /* 0x001fc800078008ff */
[-C--:B------:R-:W-:Y:S02]  /*25f0*/  LEA.HI.X.SX32 R3, R5, R11.reuse, 0x1, P0 ;  /* 0x0000000b05037211 */ /* 0x080fe400000f0eff */
[----:B------:R-:W-:Y:S01]  /*2600*/  LEA.HI.X.SX32 R5, R7, R11, 0x1, P1 ;  /* 0x0000000b07057211 */ /* 0x000fe200008f0eff */
[----:B------:R-:W-:Y:S02]  /*2610*/  IMAD R14, R12, 0x2, R14 ;  /* 0x000000020c0e7824 */ /* 0x000fe400078e020e */
[----:B------:R0:W3:Y:S04]  /*2620*/  LDG.E.U16 R2, [R2.64] ;  /* 0x0000000402027981 */ /* 0x0000e8000c1e1500 */
[----:B0-----:R0:W4:Y:S02]  /*2630*/  LDG.E.U16 R3, [R4.64] ;  /* 0x0000000404037981 */ /* 0x001124000c1e1500 */
[----:B0-----:R-:W-:-:S04]  /*2640*/  LEA R4, P0, R6, R16, 0x1 ;  /* 0x0000001006047211 */ /* 0x001fc800078008ff */
[----:B------:R-:W-:Y:S02]  /*2650*/  LEA.HI.X.SX32 R5, R6, R11, 0x1, P0 ;  /* 0x0000000b06057211 */ /* 0x000fe400000f0eff */
[----:B------:R-:W-:-:S03]  /*2660*/  LEA R6, P0, R14, R16, 0x1 ;  /* 0x000000100e067211 */ /* 0x000fc600078008ff */
[----:B------:R0:W4:Y:S01]  /*2670*/  LDG.E.U16 R4, [R4.64] ;  /* 0x0000000404047981 */ /* 0x000122000c1e1500 */
[----:B------:R-:W-:Y:S02]  /*2680*/  LEA.HI.X.SX32 R7, R14, R11, 0x1, P0 ;  /* 0x0000000b0e077211 */ /* 0x000fe400000f0eff */
[----:B------:R-:W-:-:S03]  /*2690*/  LEA R8, P1, R15, R16, 0x1 ;  /* 0x000000100f087211 */ /* 0x000fc600078208ff */
[----:B0-----:R0:W4:Y:S02]  /*26a0*/  LDG.E.U16 R5, [R6.64] ;  /* 0x0000000406057981 */ /* 0x001124000c1e1500 */
[----:B0-----:R-:W-:-:S04]  /*26b0*/  LEA R6, P0, R9, R16, 0x1 ;  /* 0x0000001009067211 */ /* 0x001fc800078008ff */
[-C--:B------:R-:W-:Y:S02]  /*26c0*/  LEA.HI.X.SX32 R7, R9, R11.reuse, 0x1, P0 ;  /* 0x0000000b09077211 */ /* 0x080fe400000f0eff */
[----:B------:R-:W-:-:S03]  /*26d0*/  LEA.HI.X.SX32 R9, R15, R11, 0x1, P1 ;  /* 0x0000000b0f097211 */ /* 0x000fc600008f0eff */
[----:B------:R0:W4:Y:S04]  /*26e0*/  LDG.E.U16 R6, [R6.64] ;  /* 0x0000000406067981 */ /* 0x000128000c1e1500 */
[----:B0-----:R0:W4:Y:S02]  /*26f0*/  LDG.E.U16 R7, [R8.64] ;  /* 0x0000000408077981 */ /* 0x001124000c1e1500 */
[----:B0-----:R-:W-:-:S04]  /*2700*/  LEA R8, P0, R13, R16, 0x1 ;  /* 0x000000100d087211 */ /* 0x001fc800078008ff */
[----:B------:R-:W-:Y:S01]  /*2710*/  LEA.HI.X.SX32 R9, R13, R11, 0x1, P0 ;  /* 0x0000000b0d097211 */ /* 0x000fe200000f0eff */
[----:B------:R-:W-:-:S04]  /*2720*/  IMAD R13, R12, 0x2, R14 ;  /* 0x000000020c0d7824 */ /* 0x000fc800078e020e */
[----:B------:R0:W4:Y:S01]  /*2730*/  LDG.E.U16 R8, [R8.64] ;  /* 0x0000000408087981 */ /* 0x000122000c1e1500 */
[----:B------:R-:W-:Y:S02]  /*2740*/  LEA R14, P0, R13, R16, 0x1 ;  /* 0x000000100d0e7211 */ /* 0x000fe400078008ff */
[----:B0-----:R-:W-:-:S04]  /*2750*/  LEA R9, R12, R13, 0x1 ;  /* 0x0000000d0c097211 */ /* 0x001fc800078e08ff */
[----:B------:R-:W-:Y:S02]  /*2760*/  LEA R12, P1, R9, R16, 0x1 ;  /* 0x00000010090c7211 */ /* 0x000fe400078208ff */
[-C--:B------:R-:W-:Y:S02]  /*2770*/  LEA.HI.X.SX32 R15, R13, R11.reuse, 0x1, P0 ;  /* 0x0000000b0d0f7211 */ /* 0x080fe400000f0eff */
[----:B------:R-:W-:-:S03]  /*2780*/  LEA.HI.X.SX32 R13, R9, R11, 0x1, P1 ;  /* 0x0000000b090d7211 */ /* 0x000fc600008f0eff */
[----:B------:R0:W4:Y:S04]  /*2790*/  LDG.E.U16 R9, [R14.64] ;  /* 0x000000040e097981 */ /* 0x000128000c1e1500 */
[----:B------:R0:W4:Y:S02]  /*27a0*/  LDG.E.U16 R22, [R12.64] ;  /* 0x000000040c167981 */ /* 0x000124000c1e1500 */
[CC--:B0-----:R-:W-:Y:S02]  /*27b0*/  LEA R12, P0, R19.reuse, R16.reuse, 0x1 ;  /* 0x00000010130c7211 */ /* 0x0c1fe400078008ff */
[----:B------:R-:W-:Y:S02]  /*27c0*/  LEA R14, P1, R20, R16, 0x1 ;  /* 0x00000010140e7211 */ /* 0x000fe400078208ff */
[----:B------:R-:W-:-:S02]  /*27d0*/  LEA.HI.X.SX32 R13, R19, R11, 0x1, P0 ;  /* 0x0000000b130d7211 */ /* 0x000fc400000f0eff */
[----:B------:R-:W-:-:S03]  /*27e0*/  LEA.HI.X.SX32 R15, R20, R11, 0x1, P1 ;  /* 0x0000000b140f7211 */ /* 0x000fc600008f0eff */
[----:B------:R0:W4:Y:S04]  /*27f0*/  LDG.E.U16 R19, [R12.64] ;  /* 0x000000040c137981 */ /* 0x000128000c1e1500 */
[----:B------:R1:W4:Y:S01]  /*2800*/  LDG.E.U16 R20, [R14.64] ;  /* 0x000000040e147981 */ /* 0x000322000c1e1500 */
[----:B0-----:R-:W-:-:S04]  /*2810*/  LEA R12, P0, R18, R16, 0x1 ;  /* 0x00000010120c7211 */ /* 0x001fc800078008ff */
[-C--:B------:R-:W-:Y:S02]  /*2820*/  LEA.HI.X.SX32 R13, R18, R11.reuse, 0x1, P0 ;  /* 0x0000000b120d7211 */ /* 0x080fe400000f0eff */
[CC--:B-1----:R-:W-:Y:S02]  /*2830*/  LEA R14, P0, R10.reuse, R16.reuse, 0x1 ;  /* 0x000000100a0e7211 */ /* 0x0c2fe400078008ff */
[C---:B------:R-:W-:Y:S01]  /*2840*/  LEA R16, P1, R17.reuse, R16, 0x1 ;  /* 0x0000001011107211 */ /* 0x040fe200078208ff */
[----:B------:R0:W4:Y:S01]  /*2850*/  LDG.E.U16 R12, [R12.64] ;  /* 0x000000040c0c7981 */ /* 0x000122000c1e1500 */
[-C--:B------:R-:W-:Y:S02]  /*2860*/  LEA.HI.X.SX32 R15, R10, R11.reuse, 0x1, P0 ;  /* 0x0000000b0a0f7211 */ /* 0x080fe400000f0eff */
[----:B------:R-:W-:-:S03]  /*2870*/  LEA.HI.X.SX32 R17, R17, R11, 0x1, P1 ;  /* 0x0000000b11117211 */ /* 0x000fc600008f0eff */
[----:B------:R1:W4:Y:S04]  /*2880*/  LDG.E.U16 R14, [R14.64] ;  /* 0x000000040e0e7981 */ /* 0x000328000c1e1500 */
[----:B------:R0:W4:Y:S04]  /*2890*/  LDG.E.U16 R16, [R16.64] ;  /* 0x0000000410107981 */ /* 0x000128000c1e1500 */
[----:B------:R-:W1:Y:S04]  /*28a0*/  S2R R25, SR_TID.X ;  /* 0x0000000000197919 */ /* 0x000e680000002100 */
[----:B------:R-:W0:Y:S01]  /*28b0*/  S2R R29, SR_TID.X ;  /* 0x00000000001d7919 */ /* 0x000e220000002100 */
[----:B-1----:R-:W-:-:S02]  /*28c0*/  LOP3.LUT R15, R25, 0xff, RZ, 0xc0, !PT ;  /* 0x000000ff190f7812 */ /* 0x002fc400078ec0ff */
[----:B0-----:R-:W-:-:S03]  /*28d0*/  SHF.R.S32.HI R11, RZ, 0x8, R29 ;  /* 0x00000008ff0b7819 */ /* 0x001fc6000001141d */
[----:B------:R-:W-:Y:S01]  /*28e0*/  IMAD.SHL.U32 R10, R15, 0x2, RZ ;  /* 0x000000020f0a7824 */ /* 0x000fe200078e00ff */
[----:B------:R-:W-:-:S04]  /*28f0*/  SGXT R11, R11, 0x1 ;  /* 0x000000010b0b781a */ /* 0x000fc80000000200 */
[----:B------:R-:W-:-:S05]  /*2900*/  LOP3.LUT R27, R10, 0x210, R11, 0x78, !PT ;  /* 0x000002100a1b7812 */ /* 0x000fca00078e780b */
[----:B--2---:R-:W-:Y:S04]  /*2910*/  STS.U16 [R27], R28 ;  /* 0x0000001c1b007388 */ /* 0x004fe80000000400 */
[----:B---3--:R0:W-:Y:S04]  /*2920*/  STL [R1+0xae8], R2 ;  /* 0x000ae80201007387 */ /* 0x0081e80000100800 */
[----:B0-----:R-:W2:Y:S04]  /*2930*/  LDL.LU R2, [R1+0x1c] ;  /* 0x00001c0001027983 */ /* 0x001ea80000300800 */
[----:B----4-:R0:W-:Y:S04]  /*2940*/  STL [R1+0xaec], R3 ;  /* 0x000aec0301007387 */ /* 0x0101e80000100800 */
[----:B0-----:R-:W3:Y:S04]  /*2950*/  LDL.LU R3, [R1+0x2c] ;  /* 0x00002c0001037983 */ /* 0x001ee80000300800 */
[----:B------:R0:W-:Y:S04]  /*2960*/  STL [R1+0xaf0], R4 ;  /* 0x000af00401007387 */ /* 0x0001e80000100800 */
[----:B0-----:R-:W4:Y:S04]  /*2970*/  LDL.LU R4, [R1+0x3c] ;  /* 0x00003c0001047983 */ /* 0x001f280000300800 */
[----:B------:R0:W-:Y:S04]  /*2980*/  STL [R1+0xaf4], R5 ;  /* 0x000af40501007387 */ /* 0x0001e80000100800 */
[----:B0-----:R-:W2:Y:S04]  /*2990*/  LDL.LU R5, [R1+0x4c] ;  /* 0x00004c0001057983 */ /* 0x001ea80000300800 */
        /* <DEDUP_REMOVED lines=14> */
[----:B------:R-:W2:Y:S04]  /*2a80*/  LDL.LU R18, [R1+0xc4] ;  /* 0x0000c40001127983 */ /* 0x000ea80000300800 */
[----:B------:R-:W2:Y:S04]  /*2a90*/  LDL.LU R13, [R1+0xd4] ;  /* 0x0000d400010d7983 */ /* 0x000ea80000300800 */
[----:B------:R0:W-:Y:S04]  /*2aa0*/  STL [R1+0xab4], R12 ;  /* 0x000ab40c01007387 */ /* 0x0001e80000100800 */
[----:B0-----:R-:W2:Y:S04]  /*2ab0*/  LDL.LU R12, [R1+0xe4] ;  /* 0x0000e400010c7983 */ /* 0x001ea80000300800 */
[----:B------:R0:W-:Y:S04]  /*2ac0*/  STL [R1+0xab8], R14 ;  /* 0x000ab80e01007387 */ /* 0x0001e80000100800 */
[----:B0-----:R-:W2:Y:S04]  /*2ad0*/  LDL.LU R14, [R1+0xf4] ;  /* 0x0000f400010e7983 */ /* 0x001ea80000300800 */
[----:B------:R0:W-:Y:S04]  /*2ae0*/  STL [R1+0xabc], R25 ;  /* 0x000abc1901007387 */ /* 0x0001e80000100800 */
[----:B0-----:R-:W2:Y:S04]  /*2af0*/  LDL.LU R25, [R1+0x104] ;  /* 0x0001040001197983 */ /* 0x001ea80000300800 */
        /* <DEDUP_REMOVED lines=9> */
[----:B------:R-:W-:Y:S04]  /*2b90*/  STL [R1+0x4d8], R27 ;  /* 0x0004d81b01007387 */ /* 0x000fe80000100800 */
[----:B------:R-:W2:Y:S04]  /*2ba0*/  LDL.LU R28, [R1+0xb00] ;  /* 0x000b0000011c7983 */ /* 0x000ea80000300800 */
[----:B--2---:R0:W-:Y:S04]  /*2bb0*/  STS.U16 [R27+0x1000], R28 ;  /* 0x0010001c1b007388 */ /* 0x0041e80000000400 */
[----:B0-----:R-:W2:Y:S04]  /*2bc0*/  LDL.LU R28, [R1+0xafc] ;  /* 0x000afc00011c7983 */ /* 0x001ea80000300800 */
[----:B------:R0:W-:Y:S02]  /*2bd0*/  STS.U16 [R27+0x2000], R10 ;  /* 0x0020000a1b007388 */ /* 0x0001e40000000400 */
[----:B0-----:R-:W-:-:S05]  /*2be0*/  IMAD.MOV.U32 R10, RZ, RZ, 0x1 ;  /* 0x00000001ff0a7424 */ /* 0x001fca00078e00ff */
[----:B------:R-:W-:Y:S02]  /*2bf0*/  ISETP.LE.AND P0, PT, R10, c[0x0][0x1d0], PT ;  /* 0x000074000a007a0c */ /* 0x000fe40003f03270 */
[----:B------:R-:W3:Y:S04]  /*2c00*/  LDL.LU R10, [R1+0x164] ;  /* 0x00016400010a7983 */ /* 0x000ee80000300800 */
[----:B--2---:R0:W-:Y:S04]  /*2c10*/  STS.U16 [R27+0x3000], R28 ;  /* 0x0030001c1b007388 */ /* 0x0041e80000000400 */
[----:B0-----:R-:W2:Y:S04]  /*2c20*/  LDL.LU R28, [R1+0xaf8] ;  /* 0x000af800011c7983 */ /* 0x001ea80000300800 */
[----:B---3--:R-:W-:Y:S04]  /*2c30*/  STS.U16 [R27+0x4000], R10 ;  /* 0x0040000a1b007388 */ /* 0x008fe80000000400 */
[----:B------:R-:W-:Y:S04]  /*2c40*/  STS.U16 [R27+0x5000], R11 ;  /* 0x0050000b1b007388 */ /* 0x000fe80000000400 */
        /* <DEDUP_REMOVED lines=16> */
[----:B------:R0:W-:Y:S04]  /*2d50*/  STS.U16 [R27+0x16000], R5 ;  /* 0x016000051b007388 */ /* 0x0001e80000000400 */
[----:B----4-:R1:W-:Y:S04]  /*2d60*/  STS.U16 [R27+0x17000], R4 ;  /* 0x017000041b007388 */ /* 0x0103e80000000400 */
[----:B------:R3:W-:Y:S04]  /*2d70*/  STS.U16 [R27+0x18000], R3 ;  /* 0x018000031b007388 */ /* 0x0007e80000000400 */
[----:B0-----:R-:W4:Y:S04]  /*2d80*/  LDL.LU R5, [R1+0x19c] ;  /* 0x00019c0001057983 */ /* 0x001f280000300800 */
[----:B------:R0:W-:Y:S04]  /*2d90*/  STS.U16 [R27+0x19000], R2 ;  /* 0x019000021b007388 */ /* 0x0001e80000000400 */
[----:B-1----:R-:W4:Y:S04]  /*2da0*/  LDL.LU R4, [R1+0x18c] ;  /* 0x00018c0001047983 */ /* 0x002f280000300800 */
[----:B------:R-:W-:Y:S04]  /*2db0*/  STS.U16 [R27+0x1a000], R26 ;  /* 0x01a0001a1b007388 */ /* 0x000fe80000000400 */
[----:B---3--:R-:W3:Y:S04]  /*2dc0*/  LDL.LU R3, [R1+0x17c] ;  /* 0x00017c0001037983 */ /* 0x008ee80000300800 */
[----:B0-----:R-:W3:Y:S04]  /*2dd0*/  LDL.LU R2, [R1+0x16c] ;  /* 0x00016c0001027983 */ /* 0x001ee80000300800 */
[----:B--2---:R0:W-:Y:S04]  /*2de0*/  STS.U16 [R27+0x1b000], R28 ;  /* 0x01b0001c1b007388 */ /* 0x0041e80000000400 */
[----:B0-----:R-:W2:Y:S04]  /*2df0*/  LDL.LU R28, [R1+0x15c] ;  /* 0x00015c00011c7983 */ /* 0x001ea80000300800 */
[----:B------:R-:W2:Y:S04]  /*2e00*/  LDL.LU R10, [R1+0x10c] ;  /* 0x00010c00010a7983 */ /* 0x000ea80000300800 */
        /* <DEDUP_REMOVED lines=17> */
[----:B------:R0:W-:Y:S04]  /*2f20*/  STS.U16 [R27+0x1c000], R24 ;  /* 0x01c000181b007388 */ /* 0x0001e80000000400 */
[----:B------:R1:W-:Y:S04]  /*2f30*/  STS.U16 [R27+0x1d000], R23 ;  /* 0x01d000171b007388 */ /* 0x0003e80000000400 */
[----:B------:R4:W-:Y:S04]  /*2f40*/  STS.U16 [R27+0x1e000], R21 ;  /* 0x01e000151b007388 */ /* 0x0009e80000000400 */
[----:B0-----:R-:W2:Y:S04]  /*2f50*/  LDL.LU R24, [R1+0x11c] ;  /* 0x00011c0001187983 */ /* 0x001ea80000300800 */
[----:B-1----:R-:W2:Y:S04]  /*2f60*/  LDL.LU R23, [R1+0x12c] ;  /* 0x00012c0001177983 */ /* 0x002ea80000300800 */
[----:B----4-:R-:W4:Y:S04]  /*2f70*/  LDL.LU R21, [R1+0x13c] ;  /* 0x00013c0001157983 */ /* 0x010f280000300800 */
[----:B------:R0:W-:Y:S04]  /*2f80*/  STS.U16 [R27+0x1f000], R0 ;  /* 0x01f000001b007388 */ /* 0x0001e80000000400 */
[----:B0-----:R-:W4:Y:S01]  /*2f90*/  LDL.LU R0, [R1+0x14c] ;  /* 0x00014c0001007983 */ /* 0x001f220000300800 */
[----:B------:R-:W-:-:S05]  /*2fa0*/  LOP3.LUT R6, R27, 0x20, RZ, 0x3c, !PT ;  /* 0x000000201b067812 */ /* 0x000fca00078e3cff */
[----:B------:R0:W-:Y:S04]  /*2fb0*/  STS.U16 [R6+0x400], R5 ;  /* 0x0004000506007388 */ /* 0x0001e80000000400 */
[----:B------:R1:W-:Y:S04]  /*2fc0*/  STS.U16 [R6+0x1400], R4 ;  /* 0x0014000406007388 */ /* 0x0003e80000000400 */
[----:B---3--:R3:W-:Y:S04]  /*2fd0*/  STS.U16 [R6+0x2400], R3 ;  /* 0x0024000306007388 */ /* 0x0087e80000000400 */
[----:B------:R3:W-:Y:S04]  /*2fe0*/  STS.U16 [R6+0x3400], R2 ;  /* 0x0034000206007388 */ /* 0x0007e80000000400 */
[----:B0-----:R-:W4:Y:S04]  /*2ff0*/  LDL.LU R5, [R1+0xaf4] ;  /* 0x000af40001057983 */ /* 0x001f280000300800 */
[----:B-1----:R-:W4:Y:S04]  /*3000*/  LDL.LU R4, [R1+0xaf0] ;  /* 0x000af00001047983 */ /* 0x002f280000300800 */
[----:B---3--:R-:W3:Y:S04]  /*3010*/  LDL.LU R3, [R1+0xaec] ;  /* 0x000aec0001037983 */ /* 0x008ee80000300800 */
[----:B------:R-:W3:Y:S04]  /*3020*/  LDL.LU R2, [R1+0xae8] ;  /* 0x000ae80001027983 */ /* 0x000ee80000300800 */
[----:B--2---:R0:W-:Y:S04]  /*3030*/  STS.U16 [R6+0x4400], R28 ;  /* 0x0044001c06007388 */ /* 0x0041e80000000400 */
[----:B0-----:R-:W2:Y:S04]  /*3040*/  LDL.LU R28, [R1+0xae4] ;  /* 0x000ae400011c7983 */ /* 0x001ea80000300800 */
[----:B----4-:R-:W-:Y:S04]  /*3050*/  STS.U16 [R6+0x5400], R0 ;  /* 0x0054000006007388 */ /* 0x010fe80000000400 */
[----:B------:R-:W-:Y:S04]  /*3060*/  STS.U16 [R6+0x6400], R21 ;  /* 0x0064001506007388 */ /* 0x000fe80000000400 */
[----:B------:R-:W-:Y:S04]  /*3070*/  STS.U16 [R6+0x7400], R23 ;  /* 0x0074001706007388 */ /* 0x000fe80000000400 */
[----:B------:R-:W-:Y:S04]  /*3080*/  STS.U16 [R6+0x8400], R24 ;  /* 0x0084001806007388 */ /* 0x000fe80000000400 */
[----:B------:R-:W-:Y:S04]  /*3090*/  STS.U16 [R6+0x9400], R10 ;  /* 0x0094000a06007388 */ /* 0x000fe80000000400 */
[----:B------:R-:W-:Y:S04]  /*30a0*/  STS.U16 [R6+0xa400], R11 ;  /* 0x00a4000b06007388 */ /* 0x000fe80000000400 */
[----:B------:R0:W-:Y:S04]  /*30b0*/  STS.U16 [R6+0xb400], R15 ;  /* 0x00b4000f06007388 */ /* 0x0001e80000000400 */
[----:B0-----:R-:W4:Y:S04]  /*30c0*/  LDL.LU R15, [R1+0x198] ;  /* 0x00019800010f7983 */ /* 0x001f280000300800 */
[----:B------:R-:W-:Y:S04]  /*30d0*/  STS.U16 [R6+0xc400], R29 ;  /* 0x00c4001d06007388 */ /* 0x000fe80000000400 */
[----:B------:R0:W-:Y:S04]  /*30e0*/  STS.U16 [R6+0xd400], R16 ;  /* 0x00d4001006007388 */ /* 0x0001e80000000400 */
        /* <DEDUP_REMOVED lines=10> */
[----:B------:R1:W-:Y:S04]  /*3190*/  STS.U16 [R6+0x18400], R8 ;  /* 0x0184000806007388 */ /* 0x0003e80000000400 */
[----:B------:R1:W-:Y:S04]  /*31a0*/  STS.U16 [R6+0x19400], R7 ;  /* 0x0194000706007388 */ /* 0x0003e80000000400 */
[----:B------:R1:W-:Y:S01]  /*31b0*/  STS.U16 [R6+0x1a400], R26 ;  /* 0x01a4001a06007388 */ /* 0x0003e20000000400 */
[----:B0-----:R-:W-:-:S03]  /*31c0*/  LOP3.LUT R16, R27, 0x40, RZ, 0x3c, !PT ;  /* 0x000000401b107812 */ /* 0x001fc600078e3cff */
[----:B----4-:R0:W-:Y:S04]  /*31d0*/  STL [R1+0xae0], R15 ;  /* 0x000ae00f01007387 */ /* 0x0101e80000100800 */
[----:B------:R-:W4:Y:S04]  /*31e0*/  LDL.LU R29, [R1+0x188] ;  /* 0x00018800011d7983 */ /* 0x000f280000300800 */
[----:B-1----:R-:W4:Y:S04]  /*31f0*/  LDL.LU R9, [R1+0x178] ;  /* 0x0001780001097983 */ /* 0x002f280000300800 */
[----:B------:R-:W4:Y:S04]  /*3200*/  LDL.LU R8, [R1+0x168] ;  /* 0x0001680001087983 */ /* 0x000f280000300800 */
        /* <DEDUP_REMOVED lines=8> */
[----:B------:R-:W4:Y:S01]  /*3290*/  LDL.LU R11, [R1+0x8c] ;  /* 0x00008c00010b7983 */ /* 0x000f220000300800 */
[----:B0-----:R-:W-:-:S03]  /*32a0*/  LOP3.LUT R15, R27, 0x20, RZ, 0x3c, !PT ;  /* 0x000000201b0f7812 */ /* 0x001fc600078e3cff */
        /* <DEDUP_REMOVED lines=9> */
[----:B--2---:R0:W-:Y:S04]  /*3340*/  STS.U16 [R15+0x1b400], R28 ;  /* 0x01b4001c0f007388 */ /* 0x0041e80000000400 */
[----:B---3--:R1:W-:Y:S04]  /*3350*/  STS.U16 [R15+0x1c400], R2 ;  /* 0x01c400020f007388 */ /* 0x0083e80000000400 */
[----:B------:R2:W-:Y:S04]  /*3360*/  STS.U16 [R15+0x1d400], R3 ;  /* 0x01d400030f007388 */ /* 0x0005e80000000400 */
[----:B0-----:R-:W3:Y:S04]  /*3370*/  LDL.LU R28, [R1+0xe8] ;  /* 0x0000e800011c7983 */ /* 0x001ee80000300800 */
[----:B-1----:R-:W3:Y:S04]  /*3380*/  LDL.LU R2, [R1+0xf8] ;  /* 0x0000f80001027983 */ /* 0x002ee80000300800 */
[----:B--2---:R-:W2:Y:S04]  /*3390*/  LDL.LU R3, [R1+0x108] ;  /* 0x0001080001037983 */ /* 0x004ea80000300800 */
[----:B------:R0:W-:Y:S04]  /*33a0*/  STS.U16 [R15+0x1e400], R4 ;  /* 0x01e400040f007388 */ /* 0x0001e80000000400 */
[----:B------:R1:W-:Y:S04]  /*33b0*/  STS.U16 [R15+0x1f400], R5 ;  /* 0x01f400050f007388 */ /* 0x0003e80000000400 */
[----:B0-----:R-:W2:Y:S04]  /*33c0*/  LDL.LU R4, [R1+0x118] ;  /* 0x0001180001047983 */ /* 0x001ea80000300800 */
[----:B------:R-:W-:Y:S04]  /*33d0*/  STL [R1+0xa98], R16 ;  /* 0x000a981001007387 */ /* 0x000fe80000100800 */
[----:B-1----:R-:W2:Y:S04]  /*33e0*/  LDL.LU R15, [R1+0xae0] ;  /* 0x000ae000010f7983 */ /* 0x002ea80000300800 */
[----:B------:R-:W3:Y:S04]  /*33f0*/  LDL.LU R5, [R1+0x128] ;  /* 0x0001280001057983 */ /* 0x000ee80000300800 */
[----:B--2---:R0:W-:Y:S04]  /*3400*/  STS.U16 [R16+0x800], R15 ;  /* 0x0008000f10007388 */ /* 0x0041e80000000400 */
[----:B----4-:R1:W-:Y:S04]  /*3410*/  STS.U16 [R16+0x1800], R29 ;  /* 0x0018001d10007388 */ /* 0x0103e80000000400 */
[----:B------:R2:W-:Y:S04]  /*3420*/  STS.U16 [R16+0x2800], R9 ;  /* 0x0028000910007388 */ /* 0x0005e80000000400 */
[----:B0-----:R0:W5:Y:S04]  /*3430*/  LDL.LU R15, [R1+0xadc] ;  /* 0x000adc00010f7983 */ /* 0x0011680000300800 */
[----:B-1----:R-:W4:Y:S04]  /*3440*/  LDL.LU R29, [R1+0xad8] ;  /* 0x000ad800011d7983 */ /* 0x002f280000300800 */
[----:B--2---:R-:W2:Y:S04]  /*3450*/  LDL.LU R9, [R1+0xad4] ;  /* 0x000ad40001097983 */ /* 0x004ea80000300800 */
[----:B------:R1:W-:Y:S04]  /*3460*/  STS.U16 [R16+0x3800], R8 ;  /* 0x0038000810007388 */ /* 0x0003e80000000400 */
[----:B------:R0:W-:Y:S04]  /*3470*/  STS.U16 [R16+0x4800], R7 ;  /* 0x0048000710007388 */ /* 0x0001e80000000400 */
[----:B------:R3:W-:Y:S04]  /*3480*/  STS.U16 [R16+0x5800], R6 ;  /* 0x0058000610007388 */ /* 0x0007e80000000400 */
[----:B-1----:R-:W2:Y:S04]  /*3490*/  LDL.LU R8, [R1+0xad0] ;  /* 0x000ad00001087983 */ /* 0x002ea80000300800 */
[----:B0-----:R-:W2:Y:S04]  /*34a0*/  LDL.LU R7, [R1+0xacc] ;  /* 0x000acc0001077983 */ /* 0x001ea80000300800 */
[----:B---3--:R-:W3:Y:S04]  /*34b0*/  LDL.LU R6, [R1+0xac8] ;  /* 0x000ac80001067983 */ /* 0x008ee80000300800 */
[----:B------:R0:W-:Y:S04]  /*34c0*/  STS.U16 [R16+0x6800], R26 ;  /* 0x0068001a10007388 */ /* 0x0001e80000000400 */
[----:B------:R-:W-:Y:S04]  /*34d0*/  STS.U16 [R16+0x7800], R5 ;  /* 0x0078000510007388 */ /* 0x000fe80000000400 */
[----:B0-----:R-:W2:Y:S04]  /*34e0*/  LDL.LU R26, [R1+0xac4] ;  /* 0x000ac400011a7983 */ /* 0x001ea80000300800 */
        /* <DEDUP_REMOVED lines=14> */
[----:B------:R-:W-:Y:S04]  /*35d0*/  STS.U16 [R16+0x16800], R13 ;  /* 0x0168000d10007388 */ /* 0x000fe80000000400 */
[----:B0-----:R-:W3:Y:S04]  /*35e0*/  LDL.LU R25, [R1+0x1ac] ;  /* 0x0001ac0001197983 */ /* 0x001ee80000300800 */
[----:B------:R-:W-:Y:S04]  /*35f0*/  STS.U16 [R16+0x17800], R18 ;  /* 0x0178001210007388 */ /* 0x000fe80000000400 */
[----:B-1----:R-:W4:Y:S04]  /*3600*/  LDL.LU R14, [R1+0x1a8] ;  /* 0x0001a800010e7983 */ /* 0x002f280000300800 */
[----:B------:R0:W-:Y:S04]  /*3610*/  STS.U16 [R16+0x18800], R20 ;  /* 0x0188001410007388 */ /* 0x0001e80000000400 */
[----:B------:R-:W4:Y:S04]  /*3620*/  LDL.LU R12, [R1+0x1a0] ;  /* 0x0001a000010c7983 */ /* 0x000f280000300800 */
[----:B------:R1:W-:Y:S04]  /*3630*/  STS.U16 [R16+0x19800], R19 ;  /* 0x0198001310007388 */ /* 0x0003e80000000400 */
[----:B0-----:R-:W4:Y:S04]  /*3640*/  LDL.LU R20, [R1+0x190] ;  /* 0x0001900001147983 */ /* 0x001f280000300800 */
[----:B------:R0:W-:Y:S04]  /*3650*/  STS.U16 [R16+0x1a800], R22 ;  /* 0x01a8001610007388 */ /* 0x0001e80000000400 */
[----:B-1----:R-:W4:Y:S04]  /*3660*/  LDL.LU R19, [R1+0x180] ;  /* 0x0001800001137983 */ /* 0x002f280000300800 */
[----:B0-----:R-:W4:Y:S01]  /*3670*/  LDL.LU R22, [R1+0x170] ;  /* 0x0001700001167983 */ /* 0x001f220000300800 */
[----:B------:R-:W-:-:S03]  /*3680*/  LOP3.LUT R0, R27, 0x60, RZ, 0x3c, !PT ;  /* 0x000000601b007812 */ /* 0x000fc600078e3cff */
[----:B------:R-:W4:Y:S04]  /*3690*/  LDL.LU R27, [R1+0x160] ;  /* 0x00016000011b7983 */ /* 0x000f280000300800 */
        /* <DEDUP_REMOVED lines=15> */
[----:B---3--:R0:W-:Y:S04]  /*3790*/  STS.U16 [R16+0x1c800], R6 ;  /* 0x01c8000610007388 */ /* 0x0081e80000000400 */
[----:B------:R1:W-:Y:S04]  /*37a0*/  STS.U16 [R16+0x1d800], R7 ;  /* 0x01d8000710007388 */ /* 0x0003e80000000400 */
[----:B------:R3:W-:Y:S04]  /*37b0*/  STS.U16 [R16+0x1e800], R8 ;  /* 0x01e8000810007388 */ /* 0x0007e80000000400 */
[----:B0-----:R-:W2:Y:S04]  /*37c0*/  LDL.LU R6, [R1+0x110] ;  /* 0x0001100001067983 */ /* 0x001ea80000300800 */
[----:B-1----:R-:W2:Y:S04]  /*37d0*/  LDL.LU R7, [R1+0x120] ;  /* 0x0001200001077983 */ /* 0x002ea80000300800 */
[----:B---3--:R-:W3:Y:S04]  /*37e0*/  LDL.LU R8, [R1+0x130] ;  /* 0x0001300001087983 */ /* 0x008ee80000300800 */
[----:B------:R0:W-:Y:S04]  /*37f0*/  STS.U16 [R16+0x1f800], R9 ;  /* 0x01f8000910007388 */ /* 0x0001e80000000400 */
[----:B------:R1:W-:Y:S04]  /*3800*/  STS.U16 [R0+0xc00], R25 ;  /* 0x000c001900007388 */ /* 0x0003e80000000400 */
[----:B----4-:R4:W-:Y:S04]  /*3810*/  STS.U16 [R0+0x1c00], R14 ;  /* 0x001c000e00007388 */ /* 0x0109e80000000400 */
[----:B0-----:R-:W2:Y:S04]  /*3820*/  LDL.LU R16, [R1+0xac0] ;  /* 0x000ac00001107983 */ /* 0x001ea80000300800 */
[----:B------:R-:W2:Y:S04]  /*3830*/  LDL.LU R9, [R1+0x140] ;  /* 0x0001400001097983 */ /* 0x000ea80000300800 */
[----:B-1----:R0:W5:Y:S04]  /*3840*/  LDL.LU R25, [R1+0xabc] ;  /* 0x000abc0001197983 */ /* 0x0021680000300800 */
[----:B----4-:R-:W4:Y:S04]  /*3850*/  LDL.LU R14, [R1+0xab8] ;  /* 0x000ab800010e7983 */ /* 0x010f280000300800 */
[----:B------:R1:W-:Y:S04]  /*3860*/  STS.U16 [R0+0x2c00], R12 ;  /* 0x002c000c00007388 */ /* 0x0003e80000000400 */
[----:B------:R0:W-:Y:S04]  /*3870*/  STS.U16 [R0+0x3c00], R20 ;  /* 0x003c001400007388 */ /* 0x0001e80000000400 */
[----:B------:R0:W-:Y:S04]  /*3880*/  STS.U16 [R0+0x4c00], R19 ;  /* 0x004c001300007388 */ /* 0x0001e80000000400 */
[----:B-1----:R-:W2:Y:S04]  /*3890*/  LDL.LU R12, [R1+0xab4] ;  /* 0x000ab400010c7983 */ /* 0x002ea80000300800 */
[----:B0-----:R-:W2:Y:S04]  /*38a0*/  LDL.LU R20, [R1+0xab0] ;  /* 0x000ab00001147983 */ /* 0x001ea80000300800 */
[----:B------:R-:W2:Y:S04]  /*38b0*/  LDL.LU R19, [R1+0xaac] ;  /* 0x000aac0001137983 */ /* 0x000ea80000300800 */
[----:B------:R0:W-:Y:S04]  /*38c0*/  STS.U16 [R0+0x5c00], R22 ;  /* 0x005c001600007388 */ /* 0x0001e80000000400 */
[----:B0-----:R-:W2:Y:S04]  /*38d0*/  LDL.LU R22, [R1+0xaa8] ;  /* 0x000aa80001167983 */ /* 0x001ea80000300800 */
[----:B--2---:R0:W-:Y:S04]  /*38e0*/  STS.U16 [R0+0x1fc00], R22 ;  /* 0x01fc001600007388 */ /* 0x0041e80000000400 */
[----:B0-----:R-:W2:Y:S04]  /*38f0*/  LDL.LU R22, [R1+0x150] ;  /* 0x0001500001167983 */ /* 0x001ea80000300800 */
[----:B------:R0:W-:Y:S04]  /*3900*/  STS.U16 [R0+0x6c00], R27 ;  /* 0x006c001b00007388 */ /* 0x0001e80000000400 */
[----:B0-----:R0:W5:Y:S04]  /*3910*/  LDL.LU R27, [R1+0xaa4] ;  /* 0x000aa400011b7983 */ /* 0x0011680000300800 */
[----:B--2---:R-:W-:Y:S04]  /*3920*/  STS.U16 [R0+0x7c00], R22 ;  /* 0x007c001600007388 */ /* 0x004fe80000000400 */
[----:B------:R-:W-:Y:S04]  /*3930*/  STS.U16 [R0+0x8c00], R9 ;  /* 0x008c000900007388 */ /* 0x000fe80000000400 */
[----:B---3--:R-:W-:Y:S04]  /*3940*/  STS.U16 [R0+0x9c00], R8 ;  /* 0x009c000800007388 */ /* 0x008fe80000000400 */
[----:B------:R-:W-:Y:S04]  /*3950*/  STS.U16 [R0+0xac00], R7 ;  /* 0x00ac000700007388 */ /* 0x000fe80000000400 */
[----:B------:R-:W-:Y:S04]  /*3960*/  STS.U16 [R0+0xbc00], R6 ;  /* 0x00bc000600007388 */ /* 0x000fe80000000400 */
[----:B------:R-:W-:Y:S04]  /*3970*/  STS.U16 [R0+0xcc00], R26 ;  /* 0x00cc001a00007388 */ /* 0x000fe80000000400 */
[----:B------:R-:W-:Y:S04]  /*3980*/  STS.U16 [R0+0xdc00], R5 ;  /* 0x00dc000500007388 */ /* 0x000fe80000000400 */
[----:B------:R-:W-:Y:S04]  /*3990*/  STS.U16 [R0+0xec00], R4 ;  /* 0x00ec000400007388 */ /* 0x000fe80000000400 */
[----:B------:R1:W-:Y:S04]  /*39a0*/  STS.U16 [R0+0xfc00], R3 ;  /* 0x00fc000300007388 */ /* 0x0003e80000000400 */
        /* <DEDUP_REMOVED lines=12> */
[----:B------:R-:W-:Y:S01]  /*3a70*/  STS.U16 [R0+0x1cc00], R12 ;  /* 0x01cc000c00007388 */ /* 0x000fe20000000400 */
[----:B-1----:R-:W-:-:S03]  /*3a80*/  IMAD.MOV.U32 R3, RZ, RZ, 0x3f800000 ;  /* 0x3f800000ff037424 */ /* 0x002fc600078e00ff */
[----:B----4-:R-:W-:Y:S01]  /*3a90*/  STS.U16 [R0+0x1dc00], R14 ;  /* 0x01dc000e00007388 */ /* 0x010fe20000000400 */
[----:B--2---:R-:W-:-:S03]  /*3aa0*/  IMAD.MOV.U32 R2, RZ, RZ, 0x3f800000 ;  /* 0x3f800000ff027424 */ /* 0x004fc600078e00ff */
[----:B------:R1:W-:Y:S02]  /*3ab0*/  STS.U16 [R0+0x1ec00], R16 ;  /* 0x01ec001000007388 */ /* 0x0003e40000000400 */
[----:B-1----:R-:W-:-:S05]  /*3ac0*/  MOV R0, 0xff800000 ;  /* 0xff80000000007802 */ /* 0x002fca0000000f00 */
[----:B------:R-:W-:Y:S04]  /*3ad0*/  STL [R1+0x230], R0 ;  /* 0x0002300001007387 */ /* 0x000fe80000100800 */
[----:B------:R-:W-:Y:S04]  /*3ae0*/  STL [R1+0x68c], R3 ;  /* 0x00068c0301007387 */ /* 0x000fe80000100800 */
[----:B------:R-:W-:Y:S04]  /*3af0*/  STL [R1+0x690], R2 ;  /* 0x0006900201007387 */ /* 0x000fe80000100800 */
[----:B------:R-:W-:Y:S04]  /*3b00*/  STL [R1+0x5a0], RZ ;  /* 0x0005a0ff01007387 */ /* 0x000fe80000100800 */
[----:B------:R1:W-:Y:S04]  /*3b10*/  STL [R1+0x22c], R0 ;  /* 0x00022c0001007387 */ /* 0x0003e80000100800 */
[----:B------:R0:W-:Y:S04]  /*3b20*/  STL [R1+0x5a4], RZ ;  /* 0x0005a4ff01007387 */ /* 0x0001e80000100800 */
        /* <DEDUP_REMOVED lines=125> */
[----:B------:R0:W-:Y:S01]  /*4300*/  STL [R1+0x64c], RZ ;  /* 0x00064cff01007387 */ /* 0x0001e20000100800 */
[----:B-1----:R-:W-:-:S02]  /*4310*/  LOP3.LUT R0, R29, 0x1ff, RZ, 0xc0, !PT ;  /* 0x000001ff1d007812 */ /* 0x002fc400078ec0ff */
[----:B------:R-:W-:Y:S01]  /*4320*/  SHF.L.U32 R10, R29, 0x1, RZ ;  /* 0x000000011d0a7819 */ /* 0x000fe200000006ff */
[----:B------:R-:W-:Y:S05]  /*4330*/  @!P0 BRA `(.L_x_0) ;  /* 0x0002948000008947 */ /* 0x000fea0003800000 */
[----:B-----5:R-:W-:Y:S01]  /*4340*/  SHF.R.U32.HI R25, RZ, 0x8, R25 ;  /* 0x00000008ff197819 */ /* 0x020fe20000011619 */
[----:B------:R-:W-:Y:S01]  /*4350*/  IMAD.MOV.U32 R3, RZ, RZ, c[0x0][0x1a4] ;  /* 0x00006900ff037624 */ /* 0x000fe200078e00ff */
[----:B------:R-:W1:Y:S01]  /*4360*/  S2R R13, SR_CTAID.Y ;  /* 0x00000000000d7919 */ /* 0x000e620000002600 */
[----:B------:R-:W-:Y:S01]  /*4370*/  IMAD R5, R15, c[0x0][0x1a8], RZ ;  /* 0x00006a000f057a24 */ /* 0x000fe200078e02ff */
[----:B------:R-:W-:Y:S01]  /*4380*/  SGXT.U32 R25, R25, 0x1 ;  /* 0x000000011919781a */ /* 0x000fe20000000000 */
[----:B------:R-:W-:Y:S01]  /*4390*/  IMAD.SHL.U32 R0, R0, 0x2, RZ ;  /* 0x0000000200007824 */ /* 0x000fe200078e00ff */
[----:B------:R-:W-:Y:S01]  /*43a0*/  LOP3.LUT R4, R29, 0x180, RZ, 0xc0, !PT ;  /* 0x000001801d047812 */ /* 0x000fe200078ec0ff */
[----:B------:R-:W-:Y:S01]  /*43b0*/  IMAD.SHL.U32 R7, R5, 0x2, RZ ;  /* 0x0000000205077824 */ /* 0x000fe200078e00ff */
[----:B------:R-:W-:Y:S01]  /*43c0*/  LOP3.LUT R15, R10, 0x10, RZ, 0xc0, !PT ;  /* 0x000000100a0f7812 */ /* 0x000fe200078ec0ff */
[----:B------:R-:W-:Y:S01]  /*43d0*/  IMAD R18, R25, c[0x0][0x1a4], RZ ;  /* 0x0000690019127a24 */ /* 0x000fe200078e02ff */
[----:B------:R-:W-:Y:S01]  /*43e0*/  SHF.R.U32.HI R11, RZ, 0x3, R4 ;  /* 0x00000003ff0b7819 */ /* 0x000fe20000011604 */
[----:B------:R-:W-:Y:S01]  /*43f0*/  IMAD.HI R5, R5, 0x2, RZ ;  /* 0x0000000205057827 */ /* 0x000fe200078e02ff */
[----:B------:R-:W-:-:S02]  /*4400*/  SHF.L.U32 R12, R29, 0x8, RZ ;  /* 0x000000081d0c7819 */ /* 0x000fc400000006ff */
[----:B------:R-:W-:Y:S01]  /*4410*/  LOP3.LUT R0, R0, R11, RZ, 0x3c, !PT ;  /* 0x0000000b00007212 */ /* 0x000fe200078e3cff */
[----:B------:R-:W-:Y:S01]  /*4420*/  IMAD R25, R3, 0x2, R18 ;  /* 0x0000000203197824 */ /* 0x000fe200078e0212 */
[----:B------:R-:W-:Y:S02]  /*4430*/  LOP3.LUT R11, R29, 0x7, RZ, 0xc0, !PT ;  /* 0x000000071d0b7812 */ /* 0x000fe400078ec0ff */
[----:B------:R-:W-:Y:S01]  /*4440*/  LOP3.LUT R15, R15, 0x1e0, R29, 0xf8, !PT ;  /* 0x000001e00f0f7812 */ /* 0x000fe200078ef81d */
[----:B------:R2:W-:Y:S01]  /*4450*/  STL [R1+0x4d4], R0 ;  /* 0x0004d40001007387 */ /* 0x0005e20000100800 */
[----:B------:R-:W-:Y:S01]  /*4460*/  LEA R21, R3, R25, 0x1 ;  /* 0x0000001903157211 */ /* 0x000fe200078e08ff */
[----:B------:R-:W-:Y:S01]  /*4470*/  IMAD R16, R11, 0x210, RZ ;  /* 0x000002100b107824 */ /* 0x000fe200078e02ff */
[----:B------:R-:W-:-:S03]  /*4480*/  LOP3.LUT R12, R12, 0x1000, RZ, 0xc0, !PT ;  /* 0x000010000c0c7812 */ /* 0x000fc600078ec0ff */
[----:B------:R-:W-:Y:S01]  /*4490*/  IMAD R19, R3, 0x2, R21 ;  /* 0x0000000203137824 */ /* 0x000fe200078e0215 */
[----:B------:R-:W-:Y:S01]  /*44a0*/  LOP3.LUT R15, R16, R15, RZ, 0x3c, !PT ;  /* 0x0000000f100f7212 */ /* 0x000fe200078e3cff */
[----:B-1----:R-:W-:Y:S02]  /*44b0*/  IMAD R2, R13, c[0x0][0x1a0], RZ ;  /* 0x000068000d027a24 */ /* 0x002fe400078e02ff */
[C---:B------:R-:W-:Y:S02]  /*44c0*/  IMAD R24, R3.reuse, 0x2, R19 ;  /* 0x0000000203187824 */ /* 0x040fe400078e0213 */
[C---:B------:R-:W-:Y:S02]  /*44d0*/  IMAD.SHL.U32 R6, R2.reuse, 0x2, RZ ;  /* 0x0000000202067824 */ /* 0x040fe400078e00ff */
[----:B------:R-:W-:Y:S01]  /*44e0*/  IMAD.HI R8, R2, 0x2, RZ ;  /* 0x0000000202087827 */ /* 0x000fe200078e02ff */
[----:B------:R-:W-:Y:S02]  /*44f0*/  LEA R22, R3, R24, 0x1 ;  /* 0x0000001803167211 */ /* 0x000fe400078e08ff */
[----:B------:R-:W-:Y:S01]  /*4500*/  IADD3 R2, P0, P1, R7, c[0x0][0x168], R6 ;  /* 0x00005a0007027a10 */ /* 0x000fe2000791e006 */
[----:B------:R-:W-:Y:S01]  /*4510*/  IMAD R4, R13, c[0x0][0x1b0], RZ ;  /* 0x00006c000d047a24 */ /* 0x000fe200078e02ff */
[----:B------:R-:W-:-:S02]  /*4520*/  LEA R23, R3, R22, 0x1 ;  /* 0x0000001603177211 */ /* 0x000fc400078e08ff */
[----:B------:R-:W-:Y:S01]  /*4530*/  IADD3.X R5, R5, c[0x0][0x16c], R8, P0, P1 ;  /* 0x00005b0005057a10 */ /* 0x000fe200007e2408 */
[C---:B--2---:R-:W-:Y:S01]  /*4540*/  IMAD.SHL.U32 R0, R4.reuse, 0x2, RZ ;  /* 0x0000000204007824 */ /* 0x044fe200078e00ff */
[----:B------:R-:W-:Y:S01]  /*4550*/  LOP3.LUT R7, R29, 0x7f, RZ, 0xc0, !PT ;  /* 0x0000007f1d077812 */ /* 0x000fe200078ec0ff */
[----:B------:R-:W-:Y:S01]  /*4560*/  IMAD R20, R3, 0x2, R23 ;  /* 0x0000000203147824 */ /* 0x000fe200078e0217 */
[----:B------:R-:W-:Y:S01]  /*4570*/  SHF.R.U32.HI R6, RZ, 0x7, R29 ;  /* 0x00000007ff067819 */ /* 0x000fe2000001161d */
[----:B------:R-:W-:-:S03]  /*4580*/  IMAD.HI R4, R4, 0x2, RZ ;  /* 0x0000000204047827 */ /* 0x000fc600078e02ff */
[----:B------:R-:W-:Y:S01]  /*4590*/  LEA R9, R3, R20, 0x1 ;  /* 0x0000001403097211 */ /* 0x000fe200078e08ff */
[----:B------:R-:W-:Y:S01]  /*45a0*/  IMAD R7, R7, c[0x0][0x1b4], RZ ;  /* 0x00006d0007077a24 */ /* 0x000fe200078e02ff */
[----:B------:R-:W-:-:S03]  /*45b0*/  SGXT.U32 R6, R6, 0x2 ;  /* 0x000000020606781a */ /* 0x000fc60000000000 */
[----:B------:R-:W-:Y:S02]  /*45c0*/  IMAD R8, R3, 0x2, R9 ;  /* 0x0000000203087824 */ /* 0x000fe400078e0209 */
[----:B------:R-:W-:Y:S02]  /*45d0*/  IMAD.SHL.U32 R13, R7, 0x2, RZ ;  /* 0x00000002070d7824 */ /* 0x000fe400078e00ff */
[----:B------:R-:W-:Y:S02]  /*45e0*/  IMAD R17, R3, 0x2, R8 ;  /* 0x0000000203117824 */ /* 0x000fe400078e0208 */
[----:B------:R-:W-:Y:S01]  /*45f0*/  IMAD.HI R7, R7, 0x2, RZ ;  /* 0x0000000207077827 */ /* 0x000fe200078e02ff */
[----:B------:R-:W-:-:S03]  /*4600*/  IADD3 R0, P0, P1, R13, c[0x0][0x170], R0 ;  /* 0x00005c000d007a10 */ /* 0x000fc6000791e000 */
[----:B------:R-:W-:Y:S01]  /*4610*/  IMAD R10, R3, 0x2, R17 ;  /* 0x00000002030a7824 */ /* 0x000fe200078e0211 */
[----:B------:R-:W-:Y:S01]  /*4620*/  IADD3.X R4, R7, c[0x0][0x174], R4, P0, P1 ;  /* 0x00005d0007047a10 */ /* 0x000fe200007e2404 */
[----:B------:R1:W-:Y:S01]  /*4630*/  STL [R1+0xb18], R0 ;  /* 0x000b180001007387 */ /* 0x0003e20000100800 */
[----:B------:R-:W-:Y:S01]  /*4640*/  LEA R26, P0, R18, R2, 0x1 ;  /* 0x00000002121a7211 */ /* 0x000fe200078008ff */
[----:B------:R-:W-:Y:S01]  /*4650*/  IMAD R6, R6, c[0x0][0x1b8], RZ ;  /* 0x00006e0006067a24 */ /* 0x000fe200078e02ff */
[----:B------:R-:W-:Y:S01]  /*4660*/  LEA R14, R3, R10, 0x1 ;  /* 0x0000000a030e7211 */ /* 0x000fe200078e08ff */
[----:B------:R-:W-:Y:S01]  /*4670*/  STL [R1+0xb70], R4 ;  /* 0x000b700401007387 */ /* 0x000fe20000100800 */
[----:B------:R-:W-:Y:S02]  /*4680*/  LEA R28, P1, R25, R2, 0x1 ;  /* 0x00000002191c7211 */ /* 0x000fe400078208ff */
[----:B------:R-:W-:Y:S01]  /*4690*/  MOV R7, c[0x0][0x1b8] ;  /* 0x00006e0000077a02 */ /* 0x000fe20000000f00 */
[----:B------:R-:W-:Y:S01]  /*46a0*/  IMAD R11, R3, 0x2, R14 ;  /* 0x00000002030b7824 */ /* 0x000fe200078e020e */
[----:B------:R-:W-:Y:S01]  /*46b0*/  LEA.HI.X.SX32 R29, R25, R5, 0x1, P1 ;  /* 0x00000005191d7211 */ /* 0x000fe200008f0eff */
[----:B-1----:R-:W-:-:S03]  /*46c0*/  IMAD.IADD R0, R12, 0x1, R15 ;  /* 0x000000010c007824 */ /* 0x002fc600078e020f */
[C---:B------:R-:W-:Y:S02]  /*46d0*/  LEA R13, R3.reuse, R11, 0x1 ;  /* 0x0000000b030d7211 */ /* 0x040fe400078e08ff */
[----:B------:R1:W-:Y:S03]  /*46e0*/  STL [R1+0x544], R0 ;  /* 0x0005440001007387 */ /* 0x0003e60000100800 */
[----:B------:R-:W-:-:S04]  /*46f0*/  IMAD R12, R3, 0x2, R13 ;  /* 0x00000002030c7824 */ /* 0x000fc800078e020d */
[----:B------:R-:W-:Y:S01]  /*4700*/  IMAD R15, R3, 0x2, R12 ;  /* 0x00000002030f7824 */ /* 0x000fe200078e020c */
[----:B------:R2:W-:Y:S01]  /*4710*/  STL.64 [R1+0xba0], R12 ;  /* 0x000ba00c01007387 */ /* 0x0005e20000100a00 */
[----:B-1----:R-:W-:-:S03]  /*4720*/  IMAD R0, R7, 0x4, R6 ;  /* 0x0000000407007824 */ /* 0x002fc600078e0206 */
[----:B------:R1:W-:Y:S01]  /*4730*/  STL [R1+0xa90], R26 ;  /* 0x000a901a01007387 */ /* 0x0003e20000100800 */
[----:B------:R-:W-:Y:S02]  /*4740*/  IMAD R16, R3, 0x2, R15 ;  /* 0x0000000203107824 */ /* 0x000fe400078e020f */
[----:B------:R-:W-:Y:S01]  /*4750*/  IMAD R0, R7, 0x4, R0 ;  /* 0x0000000407007824 */ /* 0x000fe200078e0200 */
[----:B--2---:R-:W-:Y:S01]  /*4760*/  MOV R13, R27 ;  /* 0x0000001b000d7202 */ /* 0x004fe20000000f00 */
[----:B------:R-:W-:Y:S01]  /*4770*/  IMAD.MOV.U32 R12, RZ, RZ, R26 ;  /* 0x000000ffff0c7224 */ /* 0x000fe200078e001a */
[-C--:B------:R-:W-:Y:S02]  /*4780*/  LEA.HI.X.SX32 R13, R18, R5.reuse, 0x1, P0 ;  /* 0x00000005120d7211 */ /* 0x080fe400000f0eff */
[-C--:B-1----:R-:W-:Y:S02]  /*4790*/  LEA R26, P2, R21, R2.reuse, 0x1 ;  /* 0x00000002151a7211 */ /* 0x082fe400078408ff */
[----:B------:R-:W-:Y:S01]  /*47a0*/  LEA R12, P0, R19, R2, 0x1 ;  /* 0x00000002130c7211 */ /* 0x000fe200078008ff */
[----:B------:R1:W-:Y:S01]  /*47b0*/  STL [R1+0xa94], R13 ;  /* 0x000a940d01007387 */ /* 0x0003e20000100800 */
[----:B------:R-:W-:-:S02]  /*47c0*/  LEA.HI.X.SX32 R27, R21, R5, 0x1, P2 ;  /* 0x00000005151b7211 */ /* 0x000fc400010f0eff */
[----:B------:R-:W-:Y:S01]  /*47d0*/  LEA R18, R3, R16, 0x1 ;  /* 0x0000001003127211 */ /* 0x000fe200078e08ff */
[----:B------:R-:W-:Y:S01]  /*47e0*/  STL.64 [R1+0xa88], R28 ;  /* 0x000a881c01007387 */ /* 0x000fe20000100a00 */
[----:B------:R-:W-:-:S03]  /*47f0*/  LEA R0, R7, R0, 0x2 ;  /* 0x0000000007007211 */ /* 0x000fc600078e10ff */
[----:B------:R2:W-:Y:S01]  /*4800*/  STL.64 [R1+0xa80], R26 ;  /* 0x000a801a01007387 */ /* 0x0005e20000100a00 */
[----:B-1----:R-:W-:Y:S01]  /*4810*/  LEA.HI.X.SX32 R13, R19, R5, 0x1, P0 ;  /* 0x00000005130d7211 */ /* 0x002fe200000f0eff */
[----:B------:R-:W-:Y:S02]  /*4820*/  IMAD R19, R3, 0x2, R18 ;  /* 0x0000000203137824 */ /* 0x000fe400078e0212 */
[----:B------:R-:W-:Y:S02]  /*4830*/  IMAD R0, R7, 0x4, R0 ;  /* 0x0000000407007824 */ /* 0x000fe400078e0200 */
[----:B------:R1:W-:Y:S01]  /*4840*/  STL.64 [R1+0xa78], R12 ;  /* 0x000a780c01007387 */ /* 0x0003e20000100a00 */
[----:B------:R-:W-:Y:S02]  /*4850*/  IMAD R21, R3, 0x2, R19 ;  /* 0x0000000203157824 */ /* 0x000fe400078e0213 */
[----:B------:R-:W-:Y:S01]  /*4860*/  IMAD R0, R7, 0x4, R0 ;  /* 0x0000000407007824 */ /* 0x000fe200078e0200 */
[----:B------:R3:W-:Y:S01]  /*4870*/  STL.64 [R1+0xb98], R18 ;  /* 0x000b981201007387 */ /* 0x0007e20000100a00 */
[----:B--2---:R-:W-:-:S04]  /*4880*/  LEA R26, P0, R24, R2, 0x1 ;  /* 0x00000002181a7211 */ /* 0x004fc800078008ff */
[----:B------:R-:W-:Y:S02]  /*4890*/  LEA.HI.X.SX32 R27, R24, R5, 0x1, P0 ;  /* 0x00000005181b7211 */ /* 0x000fe400000f0eff */
[----:B-1----:R-:W-:-:S03]  /*48a0*/  LEA R12, P1, R22, R2, 0x1 ;  /* 0x00000002160c7211 */ /* 0x002fc600078208ff */
[----:B------:R1:W-:Y:S01]  /*48b0*/  STL.64 [R1+0xa70], R26 ;  /* 0x000a701a01007387 */ /* 0x0003e20000100a00 */
[----:B------:R-:W-:Y:S02]  /*48c0*/  LEA.HI.X.SX32 R13, R22, R5, 0x1, P1 ;  /* 0x00000005160d7211 */ /* 0x000fe400008f0eff */
[----:B---3--:R-:W-:Y:S02]  /*48d0*/  LEA R18, P0, R23, R2, 0x1 ;  /* 0x0000000217127211 */ /* 0x008fe400078008ff */
[----:B------:R-:W-:Y:S01]  /*48e0*/  LEA R22, R3, R21, 0x1 ;  /* 0x0000001503167211 */ /* 0x000fe200078e08ff */
[----:B------:R2:W-:Y:S01]  /*48f0*/  STL.64 [R1+0xa68], R12 ;  /* 0x000a680c01007387 */ /* 0x0005e20000100a00 */
[----:B------:R-:W-:Y:S02]  /*4900*/  LEA.HI.X.SX32 R19, R23, R5, 0x1, P0 ;  /* 0x0000000517137211 */ /* 0x000fe400000f0eff */
[----:B------:R-:W-:Y:S01]  /*4910*/  MOV R23, R0 ;  /* 0x0000000000177202 */ /* 0x000fe20000000f00 */
[----:B------:R-:W-:-:S02]  /*4920*/  IMAD R25, R3, 0x2, R22 ;  /* 0x0000000203197824 */ /* 0x000fc400078e0216 */
[----:B------:R3:W-:Y:S02]  /*4930*/  STL.64 [R1+0xa60], R18 ;  /* 0x000a601201007387 */ /* 0x0007e40000100a00 */
[----:B------:R-:W-:Y:S02]  /*4940*/  IMAD R0, R7, 0x4, R23 ;  /* 0x0000000407007824 */ /* 0x000fe400078e0217 */
[----:B-1----:R-:W-:Y:S01]  /*4950*/  IMAD R26, R3, 0x2, R25 ;  /* 0x00000002031a7824 */ /* 0x002fe200078e0219 */
[C---:B--2---:R-:W-:Y:S02]  /*4960*/  LEA R12, P1, R20.reuse, R2, 0x1 ;  /* 0x00000002140c7211 */ /* 0x044fe400078208ff */
[----:B------:R-:W-:Y:S01]  /*4970*/  LEA R24, R7, R0, 0x2 ;  /* 0x0000000007187211 */ /* 0x000fe200078e10ff */
[----:B------:R-:W-:Y:S01]  /*4980*/  IMAD R28, R3, 0x2, R26 ;  /* 0x00000002031c7824 */ /* 0x000fe200078e021a */
[----:B------:R-:W-:Y:S02]  /*4990*/  LEA.HI.X.SX32 R13, R20, R5, 0x1, P1 ;  /* 0x00000005140d7211 */ /* 0x000fe400008f0eff */
[----:B---3--:R-:W-:Y:S01]  /*49a0*/  LEA R18, P0, R9, R2, 0x1 ;  /* 0x0000000209127211 */ /* 0x008fe200078008ff */
[----:B------:R-:W-:-:S02]  /*49b0*/  IMAD R20, R7, 0x4, R24 ;  /* 0x0000000407147824 */ /* 0x000fc400078e0218 */
[----:B------:R1:W-:Y:S01]  /*49c0*/  STL.64 [R1+0xa58], R12 ;  /* 0x000a580c01007387 */ /* 0x0003e20000100a00 */
[----:B------:R-:W-:Y:S01]  /*49d0*/  LEA.HI.X.SX32 R19, R9, R5, 0x1, P0 ;  /* 0x0000000509137211 */ /* 0x000fe200000f0eff */
[----:B------:R-:W-:-:S04]  /*49e0*/  IMAD R27, R7, 0x4, R20 ;  /* 0x00000004071b7824 */ /* 0x000fc800078e0214 */
[----:B------:R2:W-:Y:S01]  /*49f0*/  STL.64 [R1+0xa50], R18 ;  /* 0x000a501201007387 */ /* 0x0005e20000100a00 */
[----:B-1----:R-:W-:-:S04]  /*4a00*/  LEA R12, P1, R8, R2, 0x1 ;  /* 0x00000002080c7211 */ /* 0x002fc800078208ff */
[-C--:B------:R-:W-:Y:S02]  /*4a10*/  LEA.HI.X.SX32 R13, R8, R5.reuse, 0x1, P1 ;  /* 0x00000005080d7211 */ /* 0x080fe400008f0eff */
[C---:B--2---:R-:W-:Y:S02]  /*4a20*/  LEA R18, P1, R10.reuse, R2, 0x1 ;  /* 0x000000020a127211 */ /* 0x044fe400078208ff */
[----:B------:R-:W-:Y:S01]  /*4a30*/  LEA R8, R3, R28, 0x1 ;  /* 0x0000001c03087211 */ /* 0x000fe200078e08ff */
[----:B------:R1:W-:Y:S01]  /*4a40*/  STL.64 [R1+0xa48], R12 ;  /* 0x000a480c01007387 */ /* 0x0003e20000100a00 */
[----:B------:R-:W-:-:S03]  /*4a50*/  LEA.HI.X.SX32 R19, R10, R5, 0x1, P1 ;  /* 0x000000050a137211 */ /* 0x000fc600008f0eff */
[----:B------:R-:W-:Y:S01]  /*4a60*/  IMAD R9, R3, 0x2, R8 ;  /* 0x0000000203097824 */ /* 0x000fe200078e0208 */
[----:B-1----:R-:W-:-:S04]  /*4a70*/  LEA R12, P0, R17, R2, 0x1 ;  /* 0x00000002110c7211 */ /* 0x002fc800078008ff */
[----:B------:R-:W-:-:S05]  /*4a80*/  LEA.HI.X.SX32 R13, R17, R5, 0x1, P0 ;  /* 0x00000005110d7211 */ /* 0x000fca00000f0eff */
[----:B------:R1:W-:Y:S04]  /*4a90*/  STL.64 [R1+0xa40], R12 ;  /* 0x000a400c01007387 */ /* 0x0003e80000100a00 */
[----:B-1----:R-:W2:Y:S01]  /*4aa0*/  LDL.LU.64 R12, [R1+0xba0] ;  /* 0x000ba000010c7983 */ /* 0x002ea20000300a00 */
[----:B------:R-:W-:Y:S01]  /*4ab0*/  LEA R0, R7, R27, 0x2 ;  /* 0x0000001b07007211 */ /* 0x000fe200078e10ff */
[----:B------:R-:W-:Y:S02]  /*4ac0*/  IMAD R29, R3, 0x2, R9 ;  /* 0x00000002031d7824 */ /* 0x000fe400078e0209 */
[----:B------:R1:W-:Y:S02]  /*4ad0*/  STL.64 [R1+0xb90], R26 ;  /* 0x000b901a01007387 */ /* 0x0003e40000100a00 */
[----:B------:R-:W-:Y:S01]  /*4ae0*/  IMAD R4, R7, 0x4, R0 ;  /* 0x0000000407047824 */ /* 0x000fe200078e0200 */
[----:B------:R-:W-:Y:S01]  /*4af0*/  LEA R10, R3, R29, 0x1 ;  /* 0x0000001d030a7211 */ /* 0x000fe200078e08ff */
[----:B------:R3:W-:Y:S02]  /*4b00*/  STL.64 [R1+0xa38], R18 ;  /* 0x000a381201007387 */ /* 0x0007e40000100a00 */
[----:B------:R-:W-:Y:S01]  /*4b10*/  IMAD R4, R7, 0x4, R4 ;  /* 0x0000000407047824 */ /* 0x000fe200078e0204 */
[----:B-1----:R-:W-:-:S02]  /*4b20*/  LEA R26, P0, R14, R2, 0x1 ;  /* 0x000000020e1a7211 */ /* 0x002fc400078008ff */
[C---:B---3--:R-:W-:Y:S02]  /*4b30*/  LEA R18, P1, R11.reuse, R2, 0x1 ;  /* 0x000000020b127211 */ /* 0x048fe400078208ff */
[-C--:B------:R-:W-:Y:S02]  /*4b40*/  LEA.HI.X.SX32 R27, R14, R5.reuse, 0x1, P0 ;  /* 0x000000050e1b7211 */ /* 0x080fe400000f0eff */
[----:B------:R-:W-:Y:S01]  /*4b50*/  LEA.HI.X.SX32 R19, R11, R5, 0x1, P1 ;  /* 0x000000050b137211 */ /* 0x000fe200008f0eff */
[----:B------:R-:W-:Y:S01]  /*4b60*/  IMAD R11, R3, 0x2, R10 ;  /* 0x00000002030b7824 */ /* 0x000fe200078e020a */
[----:B------:R-:W-:Y:S01]  /*4b70*/  LEA R14, R7, R4, 0x2 ;  /* 0x00000004070e7211 */ /* 0x000fe200078e10ff */
[----:B------:R-:W-:Y:S02]  /*4b80*/  STL.64 [R1+0xa30], R26 ;  /* 0x000a301a01007387 */ /* 0x000fe40000100a00 */
[----:B------:R-:W-:Y:S02]  /*4b90*/  IMAD R4, R3, 0x2, R11 ;  /* 0x0000000203047824 */ /* 0x000fe400078e020b */
[----:B------:R2:W-:Y:S04]  /*4ba0*/  STL.64 [R1+0xa28], R18 ;  /* 0x000a281201007387 */ /* 0x0005e80000100a00 */
[----:B------:R-:W-:Y:S01]  /*4bb0*/  STL.64 [R1+0xb88], R10 ;  /* 0x000b880a01007387 */ /* 0x000fe20000100a00 */
[----:B--2---:R-:W-:-:S02]  /*4bc0*/  LEA R18, P0, R13, R2, 0x1 ;  /* 0x000000020d127211 */ /* 0x004fc400078008ff */
[----:B------:R-:W-:Y:S02]  /*4bd0*/  LEA R26, P1, R12, R2, 0x1 ;  /* 0x000000020c1a7211 */ /* 0x000fe400078208ff */
[----:B------:R-:W-:-:S05]  /*4be0*/  LEA.HI.X.SX32 R19, R13, R5, 0x1, P0 ;  /* 0x000000050d137211 */ /* 0x000fca00000f0eff */
[----:B------:R1:W-:Y:S04]  /*4bf0*/  STL.64 [R1+0xa20], R18 ;  /* 0x000a201201007387 */ /* 0x0003e80000100a00 */
[----:B-1----:R-:W2:Y:S01]  /*4c00*/  LDL.LU.64 R18, [R1+0xb98] ;  /* 0x000b980001127983 */ /* 0x002ea20000300a00 */
[----:B------:R-:W-:Y:S01]  /*4c10*/  LEA.HI.X.SX32 R27, R12, R5, 0x1, P1 ;  /* 0x000000050c1b7211 */ /* 0x000fe200008f0eff */
[----:B------:R-:W-:Y:S01]  /*4c20*/  IMAD R10, R7, 0x4, R14 ;  /* 0x00000004070a7824 */ /* 0x000fe200078e020e */
[----:B------:R-:W-:-:S03]  /*4c30*/  LEA R12, R3, R4, 0x1 ;  /* 0x00000004030c7211 */ /* 0x000fc600078e08ff */
[----:B------:R1:W-:Y:S01]  /*4c40*/  STL.64 [R1+0xa18], R26 ;  /* 0x000a181a01007387 */ /* 0x0003e20000100a00 */
[----:B------:R-:W-:Y:S01]  /*4c50*/  IMAD R13, R7, 0x4, R10 ;  /* 0x00000004070d7824 */ /* 0x000fe200078e020a */
[----:B------:R-:W-:Y:S01]  /*4c60*/  LEA R10, P1, R16, R2, 0x1 ;  /* 0x00000002100a7211 */ /* 0x000fe200078208ff */
[----:B------:R-:W-:-:S03]  /*4c70*/  IMAD R14, R3, 0x2, R12 ;  /* 0x00000002030e7824 */ /* 0x000fc600078e020c */
[----:B------:R-:W-:Y:S01]  /*4c80*/  LEA.HI.X.SX32 R11, R16, R5, 0x1, P1 ;  /* 0x00000005100b7211 */ /* 0x000fe200008f0eff */
[----:B------:R-:W-:Y:S01]  /*4c90*/  STL.64 [R1+0xb78], R12 ;  /* 0x000b780c01007387 */ /* 0x000fe20000100a00 */
[----:B-1----:R-:W-:-:S04]  /*4ca0*/  LEA R26, P0, R15, R2, 0x1 ;  /* 0x000000020f1a7211 */ /* 0x002fc800078008ff */
[----:B------:R-:W-:Y:S02]  /*4cb0*/  LEA.HI.X.SX32 R27, R15, R5, 0x1, P0 ;  /* 0x000000050f1b7211 */ /* 0x000fe400000f0eff */
[----:B------:R-:W-:-:S03]  /*4cc0*/  LEA R15, R7, R13, 0x2 ;  /* 0x0000000d070f7211 */ /* 0x000fc600078e10ff */
[----:B------:R-:W-:Y:S02]  /*4cd0*/  STL.64 [R1+0xa10], R26 ;  /* 0x000a101a01007387 */ /* 0x000fe40000100a00 */
[----:B------:R-:W-:Y:S02]  /*4ce0*/  IMAD R16, R7, 0x4, R15 ;  /* 0x0000000407107824 */ /* 0x000fe400078e020f */
[----:B------:R1:W-:Y:S04]  /*4cf0*/  STL.64 [R1+0xa08], R10 ;  /* 0x000a080a01007387 */ /* 0x0003e80000100a00 */
[----:B------:R3:W-:Y:S01]  /*4d00*/  STL.64 [R1+0xb80], R14 ;  /* 0x000b800e01007387 */ /* 0x0007e20000100a00 */
[C---:B-1----:R-:W-:Y:S01]  /*4d10*/  IMAD R10, R3.reuse, 0x2, R14 ;  /* 0x00000002030a7824 */ /* 0x042fe200078e020e */
[----:B---3--:R-:W-:-:S02]  /*4d20*/  LEA R15, R3, R4, 0x1 ;  /* 0x00000004030f7211 */ /* 0x008fc400078e08ff */
[----:B------:R-:W-:-:S03]  /*4d30*/  LEA R14, R7, R6, 0x2 ;  /* 0x00000006070e7211 */ /* 0x000fc600078e10ff */
[----:B------:R-:W-:Y:S02]  /*4d40*/  IMAD R15, R3, 0x2, R15 ;  /* 0x00000002030f7824 */ /* 0x000fe400078e020f */
[----:B------:R-:W-:Y:S02]  /*4d50*/  IMAD R14, R7, 0x4, R14 ;  /* 0x00000004070e7824 */ /* 0x000fe400078e020e */
[----:B------:R-:W-:Y:S02]  /*4d60*/  IMAD R15, R3, 0x2, R15 ;  /* 0x00000002030f7824 */ /* 0x000fe400078e020f */
[----:B------:R-:W-:-:S03]  /*4d70*/  IMAD R14, R7, 0x4, R14 ;  /* 0x00000004070e7824 */ /* 0x000fc600078e020e */
[----:B------:R-:W-:Y:S02]  /*4d80*/  LEA R17, R3, R15, 0x1 ;  /* 0x0000000f03117211 */ /* 0x000fe400078e08ff */
[----:B------:R-:W-:Y:S02]  /*4d90*/  LEA R14, R7, R14, 0x2 ;  /* 0x0000000e070e7211 */ /* 0x000fe400078e10ff */
[CC--:B--2---:R-:W-:Y:S02]  /*4da0*/  LEA R12, P0, R18.reuse, R2.reuse, 0x1 ;  /* 0x00000002120c7211 */ /* 0x0c4fe400078008ff */
[-C--:B------:R-:W-:Y:S02]  /*4db0*/  LEA R10, P1, R19, R2.reuse, 0x1 ;  /* 0x00000002130a7211 */ /* 0x080fe400078208ff */
[----:B------:R-:W-:Y:S01]  /*4dc0*/  LEA.HI.X.SX32 R13, R18, R5, 0x1, P0 ;  /* 0x00000005120d7211 */ /* 0x000fe200000f0eff */
[----:B------:R-:W-:Y:S01]  /*4dd0*/  IMAD R18, R7, 0x4, R16 ;  /* 0x0000000407127824 */ /* 0x000fe200078e0210 */
[----:B------:R-:W-:-:S02]  /*4de0*/  LEA R26, P0, R21, R2, 0x1 ;  /* 0x00000002151a7211 */ /* 0x000fc400078008ff */
[-C--:B------:R-:W-:Y:S01]  /*4df0*/  LEA.HI.X.SX32 R11, R19, R5.reuse, 0x1, P1 ;  /* 0x00000005130b7211 */ /* 0x080fe200008f0eff */
[----:B------:R-:W-:Y:S01]  /*4e00*/  IMAD R19, R3, 0x2, R17 ;  /* 0x0000000203137824 */ /* 0x000fe200078e0211 */
[----:B------:R-:W-:Y:S01]  /*4e10*/  LEA.HI.X.SX32 R27, R21, R5, 0x1, P0 ;  /* 0x00000005151b7211 */ /* 0x000fe200000f0eff */
[----:B------:R1:W-:Y:S04]  /*4e20*/  STL.64 [R1+0xa00], R12 ;  /* 0x000a000c01007387 */ /* 0x0003e80000100a00 */
[----:B------:R2:W-:Y:S04]  /*4e30*/  STL.64 [R1+0xb60], R16 ;  /* 0x000b601001007387 */ /* 0x0005e80000100a00 */
[----:B------:R3:W-:Y:S04]  /*4e40*/  STL.64 [R1+0x9f8], R10 ;  /* 0x0009f80a01007387 */ /* 0x0007e80000100a00 */
[----:B------:R-:W-:Y:S01]  /*4e50*/  STL.64 [R1+0xb68], R18 ;  /* 0x000b681201007387 */ /* 0x000fe20000100a00 */
[----:B-1----:R-:W-:-:S03]  /*4e60*/  LEA R12, P1, R22, R2, 0x1 ;  /* 0x00000002160c7211 */ /* 0x002fc600078208ff */
[----:B------:R1:W-:Y:S01]  /*4e70*/  STL.64 [R1+0x9f0], R26 ;  /* 0x0009f01a01007387 */ /* 0x0003e20000100a00 */
[----:B--2---:R-:W-:Y:S01]  /*4e80*/  MOV R16, R20 ;  /* 0x0000001400107202 */ /* 0x004fe20000000f00 */
[----:B------:R-:W-:Y:S02]  /*4e90*/  IMAD R20, R7, 0x4, R18 ;  /* 0x0000000407147824 */ /* 0x000fe400078e0212 */
[----:B---3--:R-:W-:Y:S01]  /*4ea0*/  IMAD R10, R3, 0x2, R19 ;  /* 0x00000002030a7824 */ /* 0x008fe200078e0213 */
[----:B-1----:R-:W2:Y:S01]  /*4eb0*/  LDL.LU.64 R26, [R1+0xb90] ;  /* 0x000b9000011a7983 */ /* 0x002ea20000300a00 */
[-C--:B------:R-:W-:Y:S01]  /*4ec0*/  LEA.HI.X.SX32 R13, R22, R5.reuse, 0x1, P1 ;  /* 0x00000005160d7211 */ /* 0x080fe200008f0eff */
[----:B------:R-:W-:Y:S01]  /*4ed0*/  IMAD R21, R7, 0x4, R20 ;  /* 0x0000000407157824 */ /* 0x000fe200078e0214 */
[----:B------:R-:W-:Y:S01]  /*4ee0*/  LEA R18, P0, R25, R2, 0x1 ;  /* 0x0000000219127211 */ /* 0x000fe200078008ff */
[--C-:B------:R-:W-:Y:S02]  /*4ef0*/  IMAD R11, R7, 0x4, R23.reuse ;  /* 0x00000004070b7824 */ /* 0x100fe400078e0217 */
[----:B------:R1:W-:Y:S01]  /*4f00*/  STL.64 [R1+0x9e8], R12 ;  /* 0x0009e80c01007387 */ /* 0x0003e20000100a00 */
[----:B------:R-:W-:Y:S01]  /*4f10*/  IMAD R22, R3, 0x2, R10 ;  /* 0x0000000203167824 */ /* 0x000fe200078e020a */
[----:B------:R-:W-:Y:S01]  /*4f20*/  LEA.HI.X.SX32 R19, R25, R5, 0x1, P0 ;  /* 0x0000000519137211 */ /* 0x000fe200000f0eff */
[C---:B------:R-:W-:Y:S01]  /*4f30*/  IMAD R17, R7.reuse, 0x4, R0 ;  /* 0x0000000407117824 */ /* 0x040fe200078e0200 */
[----:B------:R3:W-:Y:S04]  /*4f40*/  STL.64 [R1+0xaa8], R20 ;  /* 0x000aa81401007387 */ /* 0x0007e80000100a00 */
[----:B------:R4:W-:Y:S01]  /*4f50*/  STL.64 [R1+0x9e0], R18 ;  /* 0x0009e01201007387 */ /* 0x0009e20000100a00 */
[C---:B------:R-:W-:Y:S01]  /*4f60*/  LEA R17, R7.reuse, R17, 0x2 ;  /* 0x0000001107117211 */ /* 0x040fe200078e10ff */
[----:B-1----:R-:W-:Y:S01]  /*4f70*/  IMAD.MOV.U32 R13, RZ, RZ, R23 ;  /* 0x000000ffff0d7224 */ /* 0x002fe200078e0017 */
[----:B------:R-:W-:-:S03]  /*4f80*/  LEA R23, R7, R21, 0x2 ;  /* 0x0000001507177211 */ /* 0x000fc600078e10ff */
[----:B------:R-:W-:Y:S01]  /*4f90*/  IMAD R17, R7, 0x4, R17 ;  /* 0x0000000407117824 */ /* 0x000fe200078e0211 */
[----:B------:R-:W-:Y:S01]  /*4fa0*/  MOV R12, R11 ;  /* 0x0000000b000c7202 */ /* 0x000fe20000000f00 */
[----:B---3--:R-:W-:Y:S01]  /*4fb0*/  IMAD.MOV.U32 R20, RZ, RZ, R24 ;  /* 0x000000ffff147224 */ /* 0x008fe200078e0018 */
[----:B------:R-:W-:Y:S01]  /*4fc0*/  LEA R24, R3, R22, 0x1 ;  /* 0x0000001603187211 */ /* 0x000fe200078e08ff */
[C---:B------:R-:W-:Y:S01]  /*4fd0*/  IMAD R25, R7.reuse, 0x4, R23 ;  /* 0x0000000407197824 */ /* 0x040fe200078e0217 */
[----:B------:R-:W-:Y:S01]  /*4fe0*/  STL.64 [R1+0xb50], R22 ;  /* 0x000b501601007387 */ /* 0x000fe20000100a00 */
[----:B------:R-:W-:Y:S01]  /*4ff0*/  IMAD.MOV.U32 R21, RZ, RZ, R16 ;  /* 0x000000ffff157224 */ /* 0x000fe200078e0010 */
[C---:B----4-:R-:W-:Y:S01]  /*5000*/  LEA R18, R7.reuse, R0, 0x2 ;  /* 0x0000000007127211 */ /* 0x050fe200078e10ff */
[C---:B------:R-:W-:Y:S01]  /*5010*/  IMAD R16, R7.reuse, 0x4, R6 ;  /* 0x0000000407107824 */ /* 0x040fe200078e0206 */
[----:B------:R1:W-:Y:S01]  /*5020*/  STL.64 [R1+0xac0], R6 ;  /* 0x000ac00601007387 */ /* 0x0003e20000100a00 */
[----:B------:R-:W-:-:S02]  /*5030*/  IMAD R19, R7, 0x4, R0 ;  /* 0x0000000407137824 */ /* 0x000fc400078e0200 */
[C---:B------:R-:W-:Y:S01]  /*5040*/  IMAD R18, R7.reuse, 0x4, R18 ;  /* 0x0000000407127824 */ /* 0x040fe200078e0212 */
[----:B------:R3:W-:Y:S01]  /*5050*/  STL.64 [R1+0xb58], R24 ;  /* 0x000b581801007387 */ /* 0x0007e20000100a00 */
[C---:B------:R-:W-:Y:S01]  /*5060*/  LEA R16, R7.reuse, R16, 0x2 ;  /* 0x0000001007107211 */ /* 0x040fe200078e10ff */
[C---:B------:R-:W-:Y:S01]  /*5070*/  IMAD R17, R7.reuse, 0x4, R17 ;  /* 0x0000000407117824 */ /* 0x040fe200078e0211 */
[C---:B------:R-:W-:Y:S01]  /*5080*/  LEA R19, R7.reuse, R19, 0x2 ;  /* 0x0000001307137211 */ /* 0x040fe200078e10ff */
[C---:B------:R-:W-:Y:S02]  /*5090*/  IMAD R18, R7.reuse, 0x4, R18 ;  /* 0x0000000407127824 */ /* 0x040fe400078e0212 */
[----:B------:R-:W-:Y:S01]  /*50a0*/  IMAD R16, R7, 0x4, R16 ;  /* 0x0000000407107824 */ /* 0x000fe200078e0210 */
[-C--:B-1----:R-:W-:Y:S02]  /*50b0*/  LEA R6, P2, R9, R2.reuse, 0x1 ;  /* 0x0000000209067211 */ /* 0x082fe400078408ff */
[----:B--2---:R-:W-:Y:S01]  /*50c0*/  LEA R10, P1, R26, R2, 0x1 ;  /* 0x000000021a0a7211 */ /* 0x004fe200078208ff */
[----:B------:R-:W-:-:S03]  /*50d0*/  IMAD.MOV.U32 R23, RZ, RZ, R27 ;  /* 0x000000ffff177224 */ /* 0x000fc600078e001b */
[-C--:B------:R-:W-:Y:S02]  /*50e0*/  LEA.HI.X.SX32 R11, R26, R5.reuse, 0x1, P1 ;  /* 0x000000051a0b7211 */ /* 0x080fe400008f0eff */
[----:B------:R-:W-:Y:S02]  /*50f0*/  LEA R26, R3, R24, 0x1 ;  /* 0x00000018031a7211 */ /* 0x000fe400078e08ff */
[-C--:B---3--:R-:W-:Y:S01]  /*5100*/  LEA R24, P1, R8, R2.reuse, 0x1 ;  /* 0x0000000208187211 */ /* 0x088fe200078208ff */
[----:B------:R1:W-:Y:S01]  /*5110*/  STL.64 [R1+0x9d8], R10 ;  /* 0x0009d80a01007387 */ /* 0x0003e20000100a00 */
[----:B------:R-:W-:Y:S01]  /*5120*/  LEA.HI.X.SX32 R7, R9, R5, 0x1, P2 ;  /* 0x0000000509077211 */ /* 0x000fe200010f0eff */
[----:B------:R-:W-:Y:S01]  /*5130*/  IMAD R27, R3, 0x2, R26 ;  /* 0x00000002031b7824 */ /* 0x000fe200078e021a */
[----:B-1----:R-:W-:-:S04]  /*5140*/  LEA R10, P0, R28, R2, 0x1 ;  /* 0x000000021c0a7211 */ /* 0x002fc800078008ff */
[----:B------:R-:W-:-:S05]  /*5150*/  LEA.HI.X.SX32 R11, R28, R5, 0x1, P0 ;  /* 0x000000051c0b7211 */ /* 0x000fca00000f0eff */
[----:B------:R1:W-:Y:S04]  /*5160*/  STL.64 [R1+0x9d0], R10 ;  /* 0x0009d00a01007387 */ /* 0x0003e80000100a00 */
[----:B-1----:R-:W2:Y:S01]  /*5170*/  LDL.LU.64 R10, [R1+0xb88] ;  /* 0x000b8800010a7983 */ /* 0x002ea20000300a00 */
[----:B------:R-:W-:Y:S01]  /*5180*/  LEA.HI.X.SX32 R25, R8, R5, 0x1, P1 ;  /* 0x0000000508197211 */ /* 0x000fe200008f0eff */
[----:B------:R-:W-:Y:S01]  /*5190*/  IMAD R8, R3, 0x2, R27 ;  /* 0x0000000203087824 */ /* 0x000fe200078e021b */
[----:B------:R-:W-:Y:S02]  /*51a0*/  MOV R22, R14 ;  /* 0x0000000e00167202 */ /* 0x000fe40000000f00 */
[----:B------:R-:W-:Y:S01]  /*51b0*/  LEA R14, P0, R29, R2, 0x1 ;  /* 0x000000021d0e7211 */ /* 0x000fe200078008ff */
[----:B------:R1:W-:Y:S01]  /*51c0*/  STL.64 [R1+0x9c8], R24 ;  /* 0x0009c81801007387 */ /* 0x0003e20000100a00 */
[----:B------:R-:W-:Y:S01]  /*51d0*/  MOV R28, R17 ;  /* 0x00000011001c7202 */ /* 0x000fe20000000f00 */
[----:B------:R-:W-:-:S02]  /*51e0*/  IMAD R9, R3, 0x2, R8 ;  /* 0x0000000203097824 */ /* 0x000fc400078e0208 */
[----:B------:R3:W-:Y:S04]  /*51f0*/  STL.64 [R1+0x9c0], R6 ;  /* 0x0009c00601007387 */ /* 0x0007e80000100a00 */
[----:B------:R-:W-:Y:S01]  /*5200*/  STL.64 [R1+0xb40], R26 ;  /* 0x000b401a01007387 */ /* 0x000fe20000100a00 */
[----:B-1----:R-:W-:Y:S02]  /*5210*/  IMAD.MOV.U32 R25, RZ, RZ, R23 ;  /* 0x000000ffff197224 */ /* 0x002fe400078e0017 */
[----:B------:R-:W-:Y:S01]  /*5220*/  IMAD.MOV.U32 R23, RZ, RZ, R15 ;  /* 0x000000ffff177224 */ /* 0x000fe200078e000f */
[----:B------:R-:W-:Y:S01]  /*5230*/  LEA.HI.X.SX32 R15, R29, R5, 0x1, P0 ;  /* 0x000000051d0f7211 */ /* 0x000fe200000f0eff */
[----:B---3--:R-:W-:Y:S01]  /*5240*/  IMAD.MOV.U32 R7, RZ, RZ, R12 ;  /* 0x000000ffff077224 */ /* 0x008fe200078e000c */
[----:B------:R-:W-:-:S03]  /*5250*/  MOV R6, R13 ;  /* 0x0000000d00067202 */ /* 0x000fc60000000f00 */
[----:B------:R1:W-:Y:S04]  /*5260*/  STL.64 [R1+0x9b8], R14 ;  /* 0x0009b80e01007387 */ /* 0x0003e80000100a00 */
[----:B-1----:R-:W3:Y:S01]  /*5270*/  LDL.LU.64 R14, [R1+0xb80] ;  /* 0x000b8000010e7983 */ /* 0x002ee20000300a00 */
[CC--:B--2---:R-:W-:Y:S02]  /*5280*/  LEA R12, P1, R10.reuse, R2.reuse, 0x1 ;  /* 0x000000020a0c7211 */ /* 0x0c4fe400078208ff */
[----:B------:R-:W-:Y:S02]  /*5290*/  LEA R26, P2, R11, R2, 0x1 ;  /* 0x000000020b1a7211 */ /* 0x000fe400078408ff */
[----:B------:R-:W-:-:S05]  /*52a0*/  LEA.HI.X.SX32 R13, R10, R5, 0x1, P1 ;  /* 0x000000050a0d7211 */ /* 0x000fca00008f0eff */
[----:B------:R1:W-:Y:S04]  /*52b0*/  STL.64 [R1+0x9b0], R12 ;  /* 0x0009b00c01007387 */ /* 0x0003e80000100a00 */
[----:B-1----:R-:W2:Y:S01]  /*52c0*/  LDL.LU.64 R12, [R1+0xb78] ;  /* 0x000b7800010c7983 */ /* 0x002ea20000300a00 */
[----:B------:R-:W-:Y:S02]  /*52d0*/  LEA.HI.X.SX32 R27, R11, R5, 0x1, P2 ;  /* 0x000000050b1b7211 */ /* 0x000fe400010f0eff */
[----:B------:R-:W-:Y:S02]  /*52e0*/  MOV R29, R18 ;  /* 0x00000012001d7202 */ /* 0x000fe40000000f00 */
[----:B------:R-:W-:Y:S01]  /*52f0*/  LEA R18, P0, R4, R2, 0x1 ;  /* 0x0000000204127211 */ /* 0x000fe200078008ff */
[----:B------:R1:W-:Y:S04]  /*5300*/  STL.64 [R1+0x9a8], R26 ;  /* 0x0009a81a01007387 */ /* 0x0003e80000100a00 */
[----:B------:R-:W-:Y:S01]  /*5310*/  STL.64 [R1+0xb48], R28 ;  /* 0x000b481c01007387 */ /* 0x000fe20000100a00 */
[----:B-1----:R-:W-:-:S02]  /*5320*/  IMAD.MOV.U32 R27, RZ, RZ, R16 ;  /* 0x000000ffff1b7224 */ /* 0x002fc400078e0010 */
[----:B------:R-:W-:Y:S01]  /*5330*/  IMAD.MOV.U32 R26, RZ, RZ, R19 ;  /* 0x000000ffff1a7224 */ /* 0x000fe200078e0013 */
[----:B------:R-:W-:Y:S02]  /*5340*/  LEA.HI.X.SX32 R19, R4, R5, 0x1, P0 ;  /* 0x0000000504137211 */ /* 0x000fe400000f0eff */
[----:B------:R-:W4:Y:S04]  /*5350*/  LDL.LU R4, [R1+0xb70] ;  /* 0x000b700001047983 */ /* 0x000f280000300800 */
[----:B------:R1:W-:Y:S04]  /*5360*/  STL.64 [R1+0x9a0], R18 ;  /* 0x0009a01201007387 */ /* 0x0003e80000100a00 */
[----:B-1----:R-:W4:Y:S01]  /*5370*/  LDL.LU.64 R18, [R1+0xb68] ;  /* 0x000b680001127983 */ /* 0x002f220000300a00 */
[----:B--2---:R-:W-:-:S04]  /*5380*/  LEA R16, P1, R12, R2, 0x1 ;  /* 0x000000020c107211 */ /* 0x004fc800078208ff */
[----:B------:R-:W-:-:S05]  /*5390*/  LEA.HI.X.SX32 R17, R12, R5, 0x1, P1 ;  /* 0x000000050c117211 */ /* 0x000fca00008f0eff */
[----:B------:R1:W-:Y:S04]  /*53a0*/  STL.64 [R1+0x998], R16 ;  /* 0x0009981001007387 */ /* 0x0003e80000100a00 */
[----:B-1----:R-:W2:Y:S01]  /*53b0*/  LDL.LU.64 R16, [R1+0xb60] ;  /* 0x000b600001107983 */ /* 0x002ea20000300a00 */
[----:B------:R-:W-:Y:S01]  /*53c0*/  IMAD R10, R3, 0x2, R9 ;  /* 0x00000002030a7824 */ /* 0x000fe200078e0209 */
[----:B---3--:R-:W-:-:S03]  /*53d0*/  LEA R28, P2, R14, R2, 0x1 ;  /* 0x000000020e1c7211 */ /* 0x008fc600078408ff */
[----:B------:R-:W-:Y:S01]  /*53e0*/  IMAD R11, R3, 0x2, R10 ;  /* 0x00000002030b7824 */ /* 0x000fe200078e020a */
[----:B------:R-:W-:Y:S02]  /*53f0*/  LEA.HI.X.SX32 R29, R14, R5, 0x1, P2 ;  /* 0x000000050e1d7211 */ /* 0x000fe400010f0eff */
[----:B------:R-:W-:Y:S02]  /*5400*/  LEA R24, P0, R23, R2, 0x1 ;  /* 0x0000000217187211 */ /* 0x000fe400078008ff */
[----:B------:R1:W-:Y:S01]  /*5410*/  STL.64 [R1+0xb30], R10 ;  /* 0x000b300a01007387 */ /* 0x0003e20000100a00 */
[----:B------:R-:W-:-:S03]  /*5420*/  LEA R12, R3, R11, 0x1 ;  /* 0x0000000b030c7211 */ /* 0x000fc600078e08ff */
[----:B------:R3:W-:Y:S01]  /*5430*/  STL.64 [R1+0x990], R28 ;  /* 0x0009901c01007387 */ /* 0x0007e20000100a00 */
[----:B-1----:R-:W-:Y:S01]  /*5440*/  IMAD.MOV.U32 R10, RZ, RZ, R25 ;  /* 0x000000ffff0a7224 */ /* 0x002fe200078e0019 */
[----:B------:R-:W-:Y:S01]  /*5450*/  MOV R25, R23 ;  /* 0x0000001700197202 */ /* 0x000fe20000000f00 */
[----:B----4-:R-:W-:Y:S02]  /*5460*/  IMAD R23, R3, 0x2, R19 ;  /* 0x0000000203177824 */ /* 0x010fe400078e0213 */
[----:B------:R-:W-:Y:S01]  /*5470*/  IMAD.MOV.U32 R11, RZ, RZ, R22 ;  /* 0x000000ffff0b7224 */ /* 0x000fe200078e0016 */
[-C--:B------:R-:W-:Y:S01]  /*5480*/  LEA.HI.X.SX32 R25, R25, R5.reuse, 0x1, P0 ;  /* 0x0000000519197211 */ /* 0x080fe200000f0eff */
[----:B------:R1:W-:Y:S01]  /*5490*/  STL.64 [R1+0xb20], R12 ;  /* 0x000b200c01007387 */ /* 0x0003e20000100a00 */
[----:B---3--:R-:W-:Y:S01]  /*54a0*/  LEA R28, P2, R19, R2, 0x1 ;  /* 0x00000002131c7211 */ /* 0x008fe200078408ff */
[----:B------:R-:W-:Y:S02]  /*54b0*/  IMAD R14, R3, 0x2, R12 ;  /* 0x00000002030e7824 */ /* 0x000fe400078e020c */
[----:B------:R3:W-:Y:S01]  /*54c0*/  STL.64 [R1+0x988], R24 ;  /* 0x0009881801007387 */ /* 0x0007e20000100a00 */
[----:B------:R-:W-:-:S02]  /*54d0*/  LEA.HI.X.SX32 R29, R19, R5, 0x1, P2 ;  /* 0x00000005131d7211 */ /* 0x000fc400010f0eff */
[----:B-1----:R-:W-:Y:S01]  /*54e0*/  MOV R13, R23 ;  /* 0x00000017000d7202 */ /* 0x002fe20000000f00 */
[----:B---3--:R-:W3:Y:S04]  /*54f0*/  LDL.LU.64 R24, [R1+0xb58] ;  /* 0x000b580001187983 */ /* 0x008ee80000300a00 */
[----:B------:R-:W-:Y:S01]  /*5500*/  STL.64 [R1+0xb38], R6 ;  /* 0x000b380601007387 */ /* 0x000fe20000100a00 */
[----:B--2---:R-:W-:-:S04]  /*5510*/  LEA R22, P1, R17, R2, 0x1 ;  /* 0x0000000211167211 */ /* 0x004fc800078208ff */
[----:B------:R-:W-:Y:S01]  /*5520*/  LEA.HI.X.SX32 R23, R17, R5, 0x1, P1 ;  /* 0x0000000511177211 */ /* 0x000fe200008f0eff */
[----:B------:R-:W-:-:S04]  /*5530*/  IMAD R17, R3, 0x2, R14 ;  /* 0x0000000203117824 */ /* 0x000fc800078e020e */
[----:B------:R1:W-:Y:S04]  /*5540*/  STL.64 [R1+0x980], R22 ;  /* 0x0009801601007387 */ /* 0x0003e80000100a00 */
[----:B-1----:R-:W2:Y:S04]  /*5550*/  LDL.LU.64 R22, [R1+0xb50] ;  /* 0x000b500001167983 */ /* 0x002ea80000300a00 */
[----:B------:R1:W-:Y:S04]  /*5560*/  STL.64 [R1+0x978], R28 ;  /* 0x0009781c01007387 */ /* 0x0003e80000100a00 */
[----:B-1----:R-:W4:Y:S04]  /*5570*/  LDL.LU.64 R28, [R1+0xb48] ;  /* 0x000b4800011c7983 */ /* 0x002f280000300a00 */
[----:B------:R1:W-:Y:S02]  /*5580*/  STL.64 [R1+0xb28], R14 ;  /* 0x000b280e01007387 */ /* 0x0003e40000100a00 */
[----:B-1----:R-:W-:Y:S01]  /*5590*/  MOV R14, R27 ;  /* 0x0000001b000e7202 */ /* 0x002fe20000000f00 */
[----:B------:R-:W-:Y:S01]  /*55a0*/  IMAD.MOV.U32 R15, RZ, RZ, R26 ;  /* 0x000000ffff0f7224 */ /* 0x000fe200078e001a */
[----:B------:R-:W-:Y:S01]  /*55b0*/  LEA R26, P0, R13, R2, 0x1 ;  /* 0x000000020d1a7211 */ /* 0x000fe200078008ff */
[----:B------:R-:W-:-:S05]  /*55c0*/  IMAD.MOV.U32 R27, RZ, RZ, R13 ;  /* 0x000000ffff1b7224 */ /* 0x000fca00078e000d */
[----:B------:R-:W-:-:S05]  /*55d0*/  LEA.HI.X.SX32 R27, R27, R5, 0x1, P0 ;  /* 0x000000051b1b7211 */ /* 0x000fca00000f0eff */
[----:B------:R1:W-:Y:S04]  /*55e0*/  STL.64 [R1+0x970], R26 ;  /* 0x0009701a01007387 */ /* 0x0003e80000100a00 */
[----:B-1----:R-:W4:Y:S01]  /*55f0*/  LDL.LU.64 R26, [R1+0xb40] ;  /* 0x000b4000011a7983 */ /* 0x002f220000300a00 */
[----:B---3--:R-:W-:Y:S01]  /*5600*/  LEA R6, P2, R24, R2, 0x1 ;  /* 0x0000000218067211 */ /* 0x008fe200078408ff */
[----:B------:R-:W-:-:S03]  /*5610*/  IMAD R19, R3, 0x2, R17 ;  /* 0x0000000203137824 */ /* 0x000fc600078e0211 */
[----:B------:R-:W-:Y:S02]  /*5620*/  LEA.HI.X.SX32 R7, R24, R5, 0x1, P2 ;  /* 0x0000000518077211 */ /* 0x000fe400010f0eff */
[----:B------:R1:W-:Y:S02]  /*5630*/  STL.64 [R1+0xb08], R18 ;  /* 0x000b081201007387 */ /* 0x0003e40000100a00 */
[----:B-1----:R-:W-:Y:S01]  /*5640*/  IMAD.MOV.U32 R18, RZ, RZ, R10 ;  /* 0x000000ffff127224 */ /* 0x002fe200078e000a */
[----:B--2---:R-:W-:-:S04]  /*5650*/  LEA R12, P1, R22, R2, 0x1 ;  /* 0x00000002160c7211 */ /* 0x004fc800078208ff */
[----:B------:R-:W-:-:S05]  /*5660*/  LEA.HI.X.SX32 R13, R22, R5, 0x1, P1 ;  /* 0x00000005160d7211 */ /* 0x000fca00008f0eff */
[----:B------:R-:W-:Y:S04]  /*5670*/  STL.64 [R1+0x968], R12 ;  /* 0x0009680c01007387 */ /* 0x000fe80000100a00 */
[----:B------:R4:W-:Y:S01]  /*5680*/  STL.64 [R1+0x960], R6 ;  /* 0x0009600601007387 */ /* 0x0009e20000100a00 */
[----:B------:R-:W-:Y:S01]  /*5690*/  LEA R22, R3, R19, 0x1 ;  /* 0x0000001303167211 */ /* 0x000fe200078e08ff */
[----:B------:R-:W-:-:S04]  /*56a0*/  IMAD.MOV.U32 R19, RZ, RZ, R11 ;  /* 0x000000ffff137224 */ /* 0x000fc800078e000b */
[----:B------:R-:W-:Y:S01]  /*56b0*/  STL.64 [R1+0xb10], R22 ;  /* 0x000b101601007387 */ /* 0x000fe20000100a00 */
[CC--:B----4-:R-:W-:Y:S02]  /*56c0*/  LEA R6, P0, R26.reuse, R2.reuse, 0x1 ;  /* 0x000000021a067211 */ /* 0x0d0fe400078008ff */
[C---:B------:R-:W-:Y:S02]  /*56d0*/  LEA R10, P1, R27.reuse, R2, 0x1 ;  /* 0x000000021b0a7211 */ /* 0x040fe400078208ff */
[-C--:B------:R-:W-:Y:S02]  /*56e0*/  LEA.HI.X.SX32 R7, R26, R5.reuse, 0x1, P0 ;  /* 0x000000051a077211 */ /* 0x080fe400000f0eff */
[----:B------:R-:W-:-:S03]  /*56f0*/  LEA.HI.X.SX32 R11, R27, R5, 0x1, P1 ;  /* 0x000000051b0b7211 */ /* 0x000fc600008f0eff */
[----:B------:R1:W-:Y:S04]  /*5700*/  STL.64 [R1+0x958], R6 ;  /* 0x0009580601007387 */ /* 0x0003e80000100a00 */
[----:B-1----:R-:W2:Y:S04]  /*5710*/  LDL.LU.64 R6, [R1+0xb38] ;  /* 0x000b380001067983 */ /* 0x002ea80000300a00 */
[----:B------:R1:W-:Y:S04]  /*5720*/  STL.64 [R1+0x950], R10 ;  /* 0x0009500a01007387 */ /* 0x0003e80000100a00 */
[----:B-1----:R-:W3:Y:S01]  /*5730*/  LDL.LU.64 R10, [R1+0xb30] ;  /* 0x000b3000010a7983 */ /* 0x002ee20000300a00 */
[----:B------:R-:W-:Y:S01]  /*5740*/  LEA R12, P2, R8, R2, 0x1 ;  /* 0x00000002080c7211 */ /* 0x000fe200078408ff */
[----:B------:R-:W-:-:S02]  /*5750*/  IMAD.MOV.U32 R23, RZ, RZ, R15 ;  /* 0x000000ffff177224 */ /* 0x000fc400078e000f */
[----:B------:R-:W-:Y:S01]  /*5760*/  IMAD.MOV.U32 R15, RZ, RZ, c[0x0][0x1b8] ;  /* 0x00006e00ff0f7624 */ /* 0x000fe200078e00ff */
[-C--:B------:R-:W-:Y:S01]  /*5770*/  LEA.HI.X.SX32 R13, R8, R5.reuse, 0x1, P2 ;  /* 0x00000005080d7211 */ /* 0x080fe200010f0eff */
[----:B------:R-:W-:Y:S01]  /*5780*/  IMAD.MOV.U32 R26, RZ, RZ, R14 ;  /* 0x000000ffff1a7224 */ /* 0x000fe200078e000e */
[----:B------:R-:W-:Y:S02]  /*5790*/  LEA R14, P0, R9, R2, 0x1 ;  /* 0x00000002090e7211 */ /* 0x000fe400078008ff */
[----:B------:R-:W-:Y:S01]  /*57a0*/  LEA R15, R15, R0, 0x2 ;  /* 0x000000000f0f7211 */ /* 0x000fe200078e10ff */
[----:B------:R1:W-:Y:S04]  /*57b0*/  STL.64 [R1+0x948], R12 ;  /* 0x0009480c01007387 */ /* 0x0003e80000100a00 */
[----:B------:R-:W-:Y:S01]  /*57c0*/  IMAD.MOV.U32 R27, RZ, RZ, R15 ;  /* 0x000000ffff1b7224 */ /* 0x000fe200078e000f */
[----:B------:R-:W-:Y:S01]  /*57d0*/  LEA.HI.X.SX32 R15, R9, R5, 0x1, P0 ;  /* 0x00000005090f7211 */ /* 0x000fe200000f0eff */
[----:B-1----:R-:W-:-:S04]  /*57e0*/  IMAD.MOV.U32 R13, RZ, RZ, R23 ;  /* 0x000000ffff0d7224 */ /* 0x002fc800078e0017 */
[----:B------:R-:W-:Y:S01]  /*57f0*/  IMAD.MOV.U32 R9, RZ, RZ, R13 ;  /* 0x000000ffff097224 */ /* 0x000fe200078e000d */
[----:B------:R1:W-:Y:S04]  /*5800*/  STL.64 [R1+0x940], R14 ;  /* 0x0009400e01007387 */ /* 0x0003e80000100a00 */
[----:B-1----:R-:W4:Y:S01]  /*5810*/  LDL.LU.64 R14, [R1+0xb28] ;  /* 0x000b2800010e7983 */ /* 0x002f220000300a00 */
[----:B---3--:R-:W-:-:S04]  /*5820*/  LEA R12, P1, R10, R2, 0x1 ;  /* 0x000000020a0c7211 */ /* 0x008fc800078208ff */
[----:B------:R-:W-:-:S05]  /*5830*/  LEA.HI.X.SX32 R13, R10, R5, 0x1, P1 ;  /* 0x000000050a0d7211 */ /* 0x000fca00008f0eff */
[----:B------:R1:W-:Y:S04]  /*5840*/  STL.64 [R1+0x938], R12 ;  /* 0x0009380c01007387 */ /* 0x0003e80000100a00 */
[----:B-1----:R-:W3:Y:S01]  /*5850*/  LDL.LU.64 R12, [R1+0xb20] ;  /* 0x000b2000010c7983 */ /* 0x002ee20000300a00 */
[----:B------:R-:W-:Y:S01]  /*5860*/  LEA R24, R3, R22, 0x1 ;  /* 0x0000001603187211 */ /* 0x000fe200078e08ff */
[----:B------:R-:W-:-:S03]  /*5870*/  IMAD.MOV.U32 R23, RZ, RZ, R26 ;  /* 0x000000ffff177224 */ /* 0x000fc600078e001a */
[----:B------:R-:W-:Y:S01]  /*5880*/  LEA R8, R3, R24, 0x1 ;  /* 0x0000001803087211 */ /* 0x000fe200078e08ff */
[----:B------:R-:W-:Y:S01]  /*5890*/  IMAD.MOV.U32 R10, RZ, RZ, R0 ;  /* 0x000000ffff0a7224 */ /* 0x000fe200078e0000 */
[----:B------:R-:W-:Y:S01]  /*58a0*/  LEA R22, P2, R11, R2, 0x1 ;  /* 0x000000020b167211 */ /* 0x000fe200078408ff */
[----:B------:R-:W2:Y:S01]  /*58b0*/  LDL.LU R0, [R1+0xb18] ;  /* 0x000b180001007983 */ /* 0x000ea20000300800 */
[----:B------:R-:W-:-:S03]  /*58c0*/  LEA R26, R3, R8, 0x1 ;  /* 0x00000008031a7211 */ /* 0x000fc600078e08ff */
[----:B------:R1:W-:Y:S04]  /*58d0*/  STL.64 [R1+0xaf8], R28 ;  /* 0x000af81c01007387 */ /* 0x0003e80000100a00 */
[----:B------:R0:W-:Y:S01]  /*58e0*/  STL.64 [R1+0xb00], R26 ;  /* 0x000b001a01007387 */ /* 0x0001e20000100a00 */
[----:B-1----:R-:W-:Y:S01]  /*58f0*/  IMAD.MOV.U32 R29, RZ, RZ, R23 ;  /* 0x000000ffff1d7224 */ /* 0x002fe200078e0017 */
[----:B------:R-:W-:Y:S01]  /*5900*/  LEA.HI.X.SX32 R23, R11, R5, 0x1, P2 ;  /* 0x000000050b177211 */ /* 0x000fe200010f0eff */
[----:B0-----:R-:W-:-:S04]  /*5910*/  IMAD.MOV.U32 R27, RZ, RZ, R19 ;  /* 0x000000ffff1b7224 */ /* 0x001fc800078e0013 */
[----:B------:R3:W-:Y:S01]  /*5920*/  STL.64 [R1+0x930], R22 ;  /* 0x0009301601007387 */ /* 0x0007e20000100a00 */
[----:B------:R-:W-:Y:S01]  /*5930*/  IMAD.MOV.U32 R11, RZ, RZ, R18 ;  /* 0x000000ffff0b7224 */ /* 0x000fe200078e0012 */
[-C--:B----4-:R-:W-:Y:S01]  /*5940*/  LEA R18, P1, R14, R2.reuse, 0x1 ;  /* 0x000000020e127211 */ /* 0x090fe200078208ff */
[----:B------:R-:W-:Y:S01]  /*5950*/  IMAD.MOV.U32 R19, RZ, RZ, R27 ;  /* 0x000000ffff137224 */ /* 0x000fe200078e001b */
[----:B---3--:R-:W-:-:S04]  /*5960*/  LEA R22, P0, R12, R2, 0x1 ;  /* 0x000000020c167211 */ /* 0x008fc800078008ff */
[-C--:B------:R-:W-:Y:S01]  /*5970*/  LEA.HI.X.SX32 R23, R12, R5.reuse, 0x1, P0 ;  /* 0x000000050c177211 */ /* 0x080fe200000f0eff */
[----:B------:R-:W-:Y:S01]  /*5980*/  IMAD.MOV.U32 R12, RZ, RZ, R19 ;  /* 0x000000ffff0c7224 */ /* 0x000fe200078e0013 */
[----:B------:R-:W-:-:S03]  /*5990*/  LEA.HI.X.SX32 R19, R14, R5, 0x1, P1 ;  /* 0x000000050e137211 */ /* 0x000fc600008f0eff */
[----:B------:R0:W-:Y:S04]  /*59a0*/  STL.64 [R1+0x928], R22 ;  /* 0x0009281601007387 */ /* 0x0001e80000100a00 */
[----:B0-----:R-:W3:Y:S04]  /*59b0*/  LDL.LU.64 R22, [R1+0xb10] ;  /* 0x000b100001167983 */ /* 0x001ee80000300a00 */
[----:B------:R0:W-:Y:S04]  /*59c0*/  STL.64 [R1+0x920], R18 ;  /* 0x0009201201007387 */ /* 0x0001e80000100a00 */
[----:B0-----:R-:W4:Y:S01]  /*59d0*/  LDL.LU.64 R18, [R1+0xb08] ;  /* 0x000b080001127983 */ /* 0x001f220000300a00 */
[----:B------:R-:W-:-:S02]  /*59e0*/  MOV R28, R9 ;  /* 0x00000009001c7202 */ /* 0x000fc40000000f00 */
[----:B------:R-:W-:Y:S02]  /*59f0*/  LEA R9, R3, R26, 0x1 ;  /* 0x0000001a03097211 */ /* 0x000fe400078e08ff */
[----:B------:R-:W-:Y:S02]  /*5a00*/  MOV R27, R10 ;  /* 0x0000000a001b7202 */ /* 0x000fe40000000f00 */
[C---:B------:R-:W-:Y:S02]  /*5a10*/  LEA R26, P2, R17.reuse, R2, 0x1 ;  /* 0x00000002111a7211 */ /* 0x040fe400078408ff */
[----:B------:R-:W-:Y:S02]  /*5a20*/  MOV R14, R27 ;  /* 0x0000001b000e7202 */ /* 0x000fe40000000f00 */
[----:B------:R-:W-:-:S05]  /*5a30*/  LEA.HI.X.SX32 R27, R17, R5, 0x1, P2 ;  /* 0x00000005111b7211 */ /* 0x000fca00010f0eff */
[----:B------:R-:W-:Y:S04]  /*5a40*/  STL.64 [R1+0x918], R26 ;  /* 0x0009181a01007387 */ /* 0x000fe80000100a00 */
[----:B--2---:R-:W-:Y:S04]  /*5a50*/  STL.64 [R1+0xae8], R6 ;  /* 0x000ae80601007387 */ /* 0x004fe80000100a00 */
[----:B------:R0:W-:Y:S02]  /*5a60*/  STL.64 [R1+0xaf0], R20 ;  /* 0x000af01401007387 */ /* 0x0001e40000100a00 */
[----:B0-----:R-:W-:Y:S01]  /*5a70*/  IMAD.MOV.U32 R20, RZ, RZ, R28 ;  /* 0x000000ffff147224 */ /* 0x001fe200078e001c */
[----:B------:R-:W-:-:S02]  /*5a80*/  MOV R21, R29 ;  /* 0x0000001d00157202 */ /* 0x000fc40000000f00 */
[----:B---3--:R-:W-:-:S04]  /*5a90*/  LEA R28, P1, R22, R2, 0x1 ;  /* 0x00000002161c7211 */ /* 0x008fc800078208ff */
[----:B------:R-:W-:Y:S02]  /*5aa0*/  LEA.HI.X.SX32 R29, R22, R5, 0x1, P1 ;  /* 0x00000005161d7211 */ /* 0x000fe400008f0eff */
[----:B----4-:R-:W-:-:S04]  /*5ab0*/  LEA R26, P0, R19, R2, 0x1 ;  /* 0x00000002131a7211 */ /* 0x010fc800078008ff */
[----:B------:R-:W-:-:S05]  /*5ac0*/  LEA.HI.X.SX32 R27, R19, R5, 0x1, P0 ;  /* 0x00000005131b7211 */ /* 0x000fca00000f0eff */
[----:B------:R0:W-:Y:S04]  /*5ad0*/  STL.64 [R1+0x910], R26 ;  /* 0x0009101a01007387 */ /* 0x0001e80000100a00 */
[----:B0-----:R-:W2:Y:S04]  /*5ae0*/  LDL.LU.64 R26, [R1+0xb00] ;  /* 0x000b0000011a7983 */ /* 0x001ea80000300a00 */
[----:B------:R0:W-:Y:S04]  /*5af0*/  STL.64 [R1+0x908], R28 ;  /* 0x0009081c01007387 */ /* 0x0001e80000100a00 */
[----:B0-----:R-:W3:Y:S01]  /*5b00*/  LDL.LU.64 R28, [R1+0xaf8] ;  /* 0x000af800011c7983 */ /* 0x001ee20000300a00 */
[----:B------:R-:W-:Y:S01]  /*5b10*/  IMAD.MOV.U32 R7, RZ, RZ, R12 ;  /* 0x000000ffff077224 */ /* 0x000fe200078e000c */
[----:B------:R-:W-:Y:S01]  /*5b20*/  LEA R6, P2, R24, R2, 0x1 ;  /* 0x0000000218067211 */ /* 0x000fe200078408ff */
[----:B------:R-:W-:-:S02]  /*5b30*/  IMAD.MOV.U32 R19, RZ, RZ, R20 ;  /* 0x000000ffff137224 */ /* 0x000fc400078e0014 */
[----:B------:R-:W-:Y:S01]  /*5b40*/  IMAD.MOV.U32 R22, RZ, RZ, R7 ;  /* 0x000000ffff167224 */ /* 0x000fe200078e0007 */
[----:B------:R-:W-:Y:S02]  /*5b50*/  LEA.HI.X.SX32 R7, R24, R5, 0x1, P2 ;  /* 0x0000000518077211 */ /* 0x000fe400010f0eff */
[----:B------:R0:W-:Y:S01]  /*5b60*/  STL.64 [R1+0xad8], R18 ;  /* 0x000ad81201007387 */ /* 0x0001e20000100a00 */
[-C--:B------:R-:W-:Y:S01]  /*5b70*/  LEA R20, P0, R8, R2.reuse, 0x1 ;  /* 0x0000000208147211 */ /* 0x080fe200078008ff */
[C---:B------:R-:W-:Y:S02]  /*5b80*/  IMAD R10, R3.reuse, 0x2, R9 ;  /* 0x00000002030a7824 */ /* 0x040fe400078e0209 */
[----:B------:R-:W-:Y:S02]  /*5b90*/  IMAD.MOV.U32 R17, RZ, RZ, R11 ;  /* 0x000000ffff117224 */ /* 0x000fe400078e000b */
[----:B------:R-:W-:Y:S01]  /*5ba0*/  IMAD R11, R3, 0x2, R10 ;  /* 0x00000002030b7824 */ /* 0x000fe200078e020a */
[----:B0-----:R-:W-:-:S04]  /*5bb0*/  LEA R18, P2, R9, R2, 0x1 ;  /* 0x0000000209127211 */ /* 0x001fc800078408ff */
[----:B------:R-:W-:Y:S02]  /*5bc0*/  LEA.HI.X.SX32 R19, R9, R5, 0x1, P2 ;  /* 0x0000000509137211 */ /* 0x000fe400010f0eff */
[----:B------:R-:W-:Y:S01]  /*5bd0*/  LEA R12, R3, R11, 0x1 ;  /* 0x0000000b030c7211 */ /* 0x000fe200078e08ff */
[----:B------:R-:W-:-:S03]  /*5be0*/  IMAD.MOV.U32 R24, RZ, RZ, R14 ;  /* 0x000000ffff187224 */ /* 0x000fc600078e000e */
[----:B------:R-:W-:Y:S01]  /*5bf0*/  LEA R14, R3, R12, 0x1 ;  /* 0x0000000c030e7211 */ /* 0x000fe200078e08ff */
[----:B---3--:R0:W-:Y:S04]  /*5c00*/  STL.64 [R1+0xae0], R28 ;  /* 0x000ae01c01007387 */ /* 0x0081e80000100a00 */
[----:B------:R-:W-:Y:S04]  /*5c10*/  STL [R1+0xaa4], R23 ;  /* 0x000aa41701007387 */ /* 0x000fe80000100800 */
[----:B------:R2:W-:Y:S01]  /*5c20*/  STL.64 [R1+0x900], R6 ;  /* 0x0009000601007387 */ /* 0x0005e20000100a00 */
[----:B0-----:R-:W-:-:S02]  /*5c30*/  MOV R28, R21 ;  /* 0x00000015001c7202 */ /* 0x001fc40000000f00 */
[----:B------:R-:W-:Y:S02]  /*5c40*/  LEA.HI.X.SX32 R21, R8, R5, 0x1, P0 ;  /* 0x0000000508157211 */ /* 0x000fe400000f0eff */
[----:B--2---:R-:W-:Y:S01]  /*5c50*/  LEA R6, P1, R26, R2, 0x1 ;  /* 0x000000021a067211 */ /* 0x004fe200078208ff */
[----:B------:R-:W-:-:S03]  /*5c60*/  IMAD.MOV.U32 R23, RZ, RZ, R28 ;  /* 0x000000ffff177224 */ /* 0x000fc600078e001c */
[----:B------:R-:W-:Y:S01]  /*5c70*/  LEA.HI.X.SX32 R7, R26, R5, 0x1, P1 ;  /* 0x000000051a077211 */ /* 0x000fe200008f0eff */
[----:B------:R0:W-:Y:S01]  /*5c80*/  STL.64 [R1+0x8f8], R20 ;  /* 0x0008f81401007387 */ /* 0x0001e20000100a00 */
[----:B------:R-:W-:Y:S01]  /*5c90*/  IMAD.MOV.U32 R29, RZ, RZ, R17 ;  /* 0x000000ffff1d7224 */ /* 0x000fe200078e0011 */
[----:B------:R-:W-:-:S04]  /*5ca0*/  LEA R28, P0, R10, R2, 0x1 ;  /* 0x000000020a1c7211 */ /* 0x000fc800078008ff */
[----:B------:R-:W-:Y:S01]  /*5cb0*/  MOV R26, R29 ;  /* 0x0000001d001a7202 */ /* 0x000fe20000000f00 */
[----:B0-----:R-:W2:Y:S04]  /*5cc0*/  LDL.LU.64 R20, [R1+0xaf0] ;  /* 0x000af00001147983 */ /* 0x001ea80000300a00 */
[----:B------:R0:W-:Y:S01]  /*5cd0*/  STL.64 [R1+0x8f0], R6 ;  /* 0x0008f00601007387 */ /* 0x0001e20000100a00 */
[----:B------:R-:W-:-:S03]  /*5ce0*/  LEA.HI.X.SX32 R29, R10, R5, 0x1, P0 ;  /* 0x000000050a1d7211 */ /* 0x000fc600000f0eff */
[----:B0-----:R-:W3:Y:S04]  /*5cf0*/  LDL.LU.64 R6, [R1+0xae8] ;  /* 0x000ae80001067983 */ /* 0x001ee80000300a00 */
[----:B------:R0:W-:Y:S04]  /*5d00*/  STL.64 [R1+0xad0], R22 ;  /* 0x000ad01601007387 */ /* 0x0001e80000100a00 */
[----:B------:R1:W-:Y:S04]  /*5d10*/  STL.64 [R1+0x8e8], R18 ;  /* 0x0008e81201007387 */ /* 0x0003e80000100a00 */
[----:B------:R4:W-:Y:S01]  /*5d20*/  STL.64 [R1+0x8e0], R28 ;  /* 0x0008e01c01007387 */ /* 0x0009e20000100a00 */
[----:B0-----:R-:W-:-:S02]  /*5d30*/  LEA R22, P2, R12, R2, 0x1 ;  /* 0x000000020c167211 */ /* 0x001fc400078408ff */
[----:B-1----:R-:W-:-:S04]  /*5d40*/  LEA R18, P1, R11, R2, 0x1 ;  /* 0x000000020b127211 */ /* 0x002fc800078208ff */
[-C--:B------:R-:W-:Y:S01]  /*5d50*/  LEA.HI.X.SX32 R19, R11, R5.reuse, 0x1, P1 ;  /* 0x000000050b137211 */ /* 0x080fe200008f0eff */
[----:B----4-:R-:W4:Y:S01]  /*5d60*/  LDL.LU.64 R28, [R1+0xae0] ;  /* 0x000ae000011c7983 */ /* 0x010f220000300a00 */
[----:B------:R-:W-:-:S03]  /*5d70*/  LEA.HI.X.SX32 R23, R12, R5, 0x1, P2 ;  /* 0x000000050c177211 */ /* 0x000fc600010f0eff */
[----:B------:R0:W-:Y:S04]  /*5d80*/  STL.64 [R1+0x8d8], R18 ;  /* 0x0008d81201007387 */ /* 0x0001e80000100a00 */
[----:B0-----:R-:W2:Y:S04]  /*5d90*/  LDL.LU.64 R18, [R1+0xad8] ;  /* 0x000ad80001127983 */ /* 0x001ea80000300a00 */
[----:B------:R-:W-:Y:S04]  /*5da0*/  STL.64 [R1+0xac8], R24 ;  /* 0x000ac81801007387 */ /* 0x000fe80000100a00 */
[----:B------:R0:W-:Y:S04]  /*5db0*/  STL.64 [R1+0x8d0], R22 ;  /* 0x0008d01601007387 */ /* 0x0001e80000100a00 */
[----:B------:R-:W-:Y:S01]  /*5dc0*/  STL [R1+0xab0], R13 ;  /* 0x000ab00d01007387 */ /* 0x000fe20000100800 */
[----:B0-----:R-:W-:-:S04]  /*5dd0*/  LEA R22, P0, R14, R2, 0x1 ;  /* 0x000000020e167211 */ /* 0x001fc800078008ff */
[----:B------:R-:W-:-:S05]  /*5de0*/  LEA.HI.X.SX32 R23, R14, R5, 0x1, P0 ;  /* 0x000000050e177211 */ /* 0x000fca00000f0eff */
[----:B------:R0:W-:Y:S04]  /*5df0*/  STL.64 [R1+0x8c8], R22 ;  /* 0x0008c81601007387 */ /* 0x0001e80000100a00 */
[----:B0-----:R-:W2:Y:S01]  /*5e00*/  LDL.LU.64 R22, [R1+0xad0] ;  /* 0x000ad00001167983 */ /* 0x001ea20000300a00 */
[----:B------:R-:W-:-:S04]  /*5e10*/  IMAD R17, R3, 0x2, R14 ;  /* 0x0000000203117824 */ /* 0x000fc800078e020e */
[----:B------:R-:W-:Y:S01]  /*5e20*/  IMAD R8, R3, 0x2, R17 ;  /* 0x0000000203087824 */ /* 0x000fe200078e0211 */
[----:B------:R-:W-:-:S04]  /*5e30*/  LEA R12, P1, R17, R2, 0x1 ;  /* 0x00000002110c7211 */ /* 0x000fc800078208ff */
[C---:B------:R-:W-:Y:S02]  /*5e40*/  LEA R24, P2, R8.reuse, R2, 0x1 ;  /* 0x0000000208187211 */ /* 0x040fe400078408ff */
[-C--:B------:R-:W-:Y:S01]  /*5e50*/  LEA.HI.X.SX32 R13, R17, R5.reuse, 0x1, P1 ;  /* 0x00000005110d7211 */ /* 0x080fe200008f0eff */
[----:B------:R-:W-:Y:S01]  /*5e60*/  IMAD R9, R3, 0x2, R8 ;  /* 0x0000000203097824 */ /* 0x000fe200078e0208 */
[----:B------:R-:W-:-:S04]  /*5e70*/  LEA.HI.X.SX32 R25, R8, R5, 0x1, P2 ;  /* 0x0000000508197211 */ /* 0x000fc800010f0eff */
[----:B------:R-:W-:Y:S01]  /*5e80*/  LEA R10, R3, R9, 0x1 ;  /* 0x00000009030a7211 */ /* 0x000fe200078e08ff */
[----:B---3--:R-:W-:Y:S02]  /*5e90*/  IMAD.MOV.U32 R14, RZ, RZ, R7 ;  /* 0x000000ffff0e7224 */ /* 0x008fe400078e0007 */
[----:B--2---:R-:W-:Y:S01]  /*5ea0*/  IMAD.MOV.U32 R17, RZ, RZ, R23 ;  /* 0x000000ffff117224 */ /* 0x004fe200078e0017 */
[----:B------:R-:W-:-:S04]  /*5eb0*/  MOV R23, R22 ;  /* 0x0000001600177202 */ /* 0x000fc80000000f00 */
[----:B------:R-:W-:Y:S01]  /*5ec0*/  STL.64 [R1+0xab8], R16 ;  /* 0x000ab81001007387 */ /* 0x000fe20000100a00 */
[----:B------:R-:W-:-:S03]  /*5ed0*/  IMAD.MOV.U32 R22, RZ, RZ, R6 ;  /* 0x000000ffff167224 */ /* 0x000fc600078e0006 */
[----:B------:R-:W-:Y:S01]  /*5ee0*/  STL.64 [R1+0x8c0], R12 ;  /* 0x0008c00c01007387 */ /* 0x000fe20000100a00 */
[----:B------:R-:W-:-:S03]  /*5ef0*/  LEA R6, P1, R10, R2, 0x1 ;  /* 0x000000020a067211 */ /* 0x000fc600078208ff */
[----:B------:R0:W-:Y:S01]  /*5f00*/  STL.64 [R1+0x8b8], R24 ;  /* 0x0008b81801007387 */ /* 0x0001e20000100a00 */
[----:B------:R-:W-:Y:S02]  /*5f10*/  LEA.HI.X.SX32 R7, R10, R5, 0x1, P1 ;  /* 0x000000050a077211 */ /* 0x000fe400008f0eff */
[----:B0-----:R-:W-:-:S04]  /*5f20*/  LEA R24, P0, R9, R2, 0x1 ;  /* 0x0000000209187211 */ /* 0x001fc800078008ff */
[----:B------:R-:W-:-:S05]  /*5f30*/  LEA.HI.X.SX32 R25, R9, R5, 0x1, P0 ;  /* 0x0000000509197211 */ /* 0x000fca00000f0eff */
[----:B------:R0:W-:Y:S04]  /*5f40*/  STL.64 [R1+0x8b0], R24 ;  /* 0x0008b01801007387 */ /* 0x0001e80000100a00 */
[----:B0-----:R-:W2:Y:S04]  /*5f50*/  LDL.LU.64 R24, [R1+0xac8] ;  /* 0x000ac80001187983 */ /* 0x001ea80000300a00 */
[----:B------:R0:W-:Y:S04]  /*5f60*/  STL.64 [R1+0x8a8], R6 ;  /* 0x0008a80601007387 */ /* 0x0001e80000100a00 */
[----:B0-----:R-:W3:Y:S01]  /*5f70*/  LDL.LU.64 R6, [R1+0xac0] ;  /* 0x000ac00001067983 */ /* 0x001ee20000300a00 */
[----:B------:R-:W-:-:S05]  /*5f80*/  IMAD R11, R3, 0x2, R10 ;  /* 0x00000002030b7824 */ /* 0x000fca00078e020a */
[-C--:B------:R-:W-:Y:S02]  /*5f90*/  LEA R16, P2, R11, R2.reuse, 0x1 ;  /* 0x000000020b107211 */ /* 0x080fe400078408ff */
[----:B------:R-:W-:Y:S02]  /*5fa0*/  LEA R3, R3, R11, 0x1 ;  /* 0x0000000b03037211 */ /* 0x000fe400078e08ff */
[----:B------:R-:W-:Y:S02]  /*5fb0*/  LEA.HI.X.SX32 R17, R11, R5, 0x1, P2 ;  /* 0x000000050b117211 */ /* 0x000fe400010f0eff */
[----:B------:R-:W-:-:S03]  /*5fc0*/  LEA R12, P3, R3, R2, 0x1 ;  /* 0x00000002030c7211 */ /* 0x000fc600078608ff */
[----:B------:R3:W-:Y:S01]  /*5fd0*/  STL.64 [R1+0x8a0], R16 ;  /* 0x0008a01001007387 */ /* 0x0007e20000100a00 */
[----:B------:R-:W-:-:S05]  /*5fe0*/  LEA.HI.X.SX32 R13, R3, R5, 0x1, P3 ;  /* 0x00000005030d7211 */ /* 0x000fca00018f0eff */
[----:B------:R-:W-:Y:S01]  /*5ff0*/  STL.64 [R1+0x898], R12 ;  /* 0x0008980c01007387 */ /* 0x000fe20000100a00 */
[----:B---3--:R-:W-:-:S04]  /*6000*/  LEA R16, P0, R6, R0, 0x1 ;  /* 0x0000000006107211 */ /* 0x008fc800078008ff */
[----:B------:R-:W-:-:S05]  /*6010*/  LEA.HI.X.SX32 R17, R6, R4, 0x1, P0 ;  /* 0x0000000406117211 */ /* 0x000fca00000f0eff */
[----:B------:R0:W-:Y:S04]  /*6020*/  STL.64 [R1+0x890], R16 ;  /* 0x0008901001007387 */ /* 0x0001e80000100a00 */
[----:B0-----:R-:W3:Y:S01]  /*6030*/  LDL.LU.64 R16, [R1+0xab8] ;  /* 0x000ab80001107983 */ /* 0x001ee20000300a00 */
[C-C-:B------:R-:W-:Y:S02]  /*6040*/  IMAD R12, R7.reuse, 0x4, R6.reuse ;  /* 0x00000004070c7824 */ /* 0x140fe400078e0206 */
[----:B------:R-:W-:-:S03]  /*6050*/  IMAD R13, R7, 0x4, R6 ;  /* 0x00000004070d7824 */ /* 0x000fc600078e0206 */
[----:B------:R-:W-:Y:S02]  /*6060*/  LEA R12, R7, R12, 0x2 ;  /* 0x0000000c070c7211 */ /* 0x000fe400078e10ff */
[CC--:B------:R-:W-:Y:S02]  /*6070*/  LEA R10, P1, R13.reuse, R0.reuse, 0x1 ;  /* 0x000000000d0a7211 */ /* 0x0c0fe400078208ff */
[C---:B------:R-:W-:Y:S02]  /*6080*/  LEA R8, P2, R12.reuse, R0, 0x1 ;  /* 0x000000000c087211 */ /* 0x040fe400078408ff */
[-C--:B------:R-:W-:Y:S02]  /*6090*/  LEA.HI.X.SX32 R11, R13, R4.reuse, 0x1, P1 ;  /* 0x000000040d0b7211 */ /* 0x080fe400008f0eff */
[----:B------:R-:W-:-:S03]  /*60a0*/  LEA.HI.X.SX32 R9, R12, R4, 0x1, P2 ;  /* 0x000000040c097211 */ /* 0x000fc600010f0eff */
[----:B------:R0:W-:Y:S04]  /*60b0*/  STL.64 [R1+0x888], R10 ;  /* 0x0008880a01007387 */ /* 0x0001e80000100a00 */
[----:B------:R1:W-:Y:S01]  /*60c0*/  STL.64 [R1+0x880], R8 ;  /* 0x0008800801007387 */ /* 0x0003e20000100a00 */
[CC--:B0-----:R-:W-:Y:S02]  /*60d0*/  LEA R10, P1, R23.reuse, R0.reuse, 0x1 ;  /* 0x00000000170a7211 */ /* 0x0c1fe400078208ff */
[C---:B-1----:R-:W-:Y:S02]  /*60e0*/  LEA R8, P2, R22.reuse, R0, 0x1 ;  /* 0x0000000016087211 */ /* 0x042fe400078408ff */
[-C--:B------:R-:W-:Y:S02]  /*60f0*/  LEA.HI.X.SX32 R11, R23, R4.reuse, 0x1, P1 ;  /* 0x00000004170b7211 */ /* 0x080fe400008f0eff */
[----:B------:R-:W-:-:S05]  /*6100*/  LEA.HI.X.SX32 R9, R22, R4, 0x1, P2 ;  /* 0x0000000416097211 */ /* 0x000fca00010f0eff */
[----:B------:R-:W-:Y:S01]  /*6110*/  STL.64 [R1+0x868], R8 ;  /* 0x0008680801007387 */ /* 0x000fe20000100a00 */
[----:B---3--:R-:W-:-:S04]  /*6120*/  LEA R12, P0, R17, R0, 0x1 ;  /* 0x00000000110c7211 */ /* 0x008fc800078008ff */
[----:B------:R-:W-:Y:S02]  /*6130*/  LEA.HI.X.SX32 R13, R17, R4, 0x1, P0 ;  /* 0x00000004110d7211 */ /* 0x000fe400000f0eff */
[----:B------:R-:W-:-:S03]  /*6140*/  LEA R22, P0, R14, R0, 0x1 ;  /* 0x000000000e167211 */ /* 0x000fc600078008ff */
[----:B------:R0:W-:Y:S04]  /*6150*/  STL.64 [R1+0x878], R12 ;  /* 0x0008780c01007387 */ /* 0x0001e80000100a00 */
[----:B------:R1:W-:Y:S01]  /*6160*/  STL.64 [R1+0x870], R10 ;  /* 0x0008700a01007387 */ /* 0x0003e20000100a00 */
[----:B------:R-:W-:Y:S02]  /*6170*/  LEA.HI.X.SX32 R23, R14, R4, 0x1, P0 ;  /* 0x000000040e177211 */ /* 0x000fe400000f0eff */
[CC--:B0-----:R-:W-:Y:S02]  /*6180*/  LEA R12, P1, R20.reuse, R0.reuse, 0x1 ;  /* 0x00000000140c7211 */ /* 0x0c1fe400078208ff */
[----:B-1----:R-:W-:Y:S02]  /*6190*/  LEA R10, P2, R21, R0, 0x1 ;  /* 0x00000000150a7211 */ /* 0x002fe400078408ff */
[----:B------:R-:W-:-:S02]  /*61a0*/  LEA.HI.X.SX32 R13, R20, R4, 0x1, P1 ;  /* 0x00000004140d7211 */ /* 0x000fc400008f0eff */
[----:B------:R-:W-:-:S05]  /*61b0*/  LEA.HI.X.SX32 R11, R21, R4, 0x1, P2 ;  /* 0x00000004150b7211 */ /* 0x000fca00010f0eff */
[----:B------:R-:W-:Y:S04]  /*61c0*/  STL.64 [R1+0x850], R10 ;  /* 0x0008500a01007387 */ /* 0x000fe80000100a00 */
[----:B------:R-:W-:Y:S04]  /*61d0*/  STL.64 [R1+0x860], R22 ;  /* 0x0008601601007387 */ /* 0x000fe80000100a00 */
[----:B------:R0:W-:Y:S02]  /*61e0*/  STL.64 [R1+0x858], R12 ;  /* 0x0008580c01007387 */ /* 0x0001e40000100a00 */
[----:B0-----:R-:W-:-:S04]  /*61f0*/  LEA R12, P0, R26, R0, 0x1 ;  /* 0x000000001a0c7211 */ /* 0x001fc800078008ff */
[----:B------:R-:W-:-:S05]  /*6200*/  LEA.HI.X.SX32 R13, R26, R4, 0x1, P0 ;  /* 0x000000041a0d7211 */ /* 0x000fca00000f0eff */
[----:B------:R0:W-:Y:S04]  /*6210*/  STL.64 [R1+0x848], R12 ;  /* 0x0008480c01007387 */ /* 0x0001e80000100a00 */
[----:B0-----:R-:W3:Y:S01]  /*6220*/  LDL.LU R13, [R1+0xab0] ;  /* 0x000ab000010d7983 */ /* 0x001ee20000300800 */
[CC--:B------:R-:W-:Y:S02]  /*6230*/  LEA R20, P2, R27.reuse, R0.reuse, 0x1 ;  /* 0x000000001b147211 */ /* 0x0c0fe400078408ff */
[C---:B--2---:R-:W-:Y:S02]  /*6240*/  LEA R22, P1, R24.reuse, R0, 0x1 ;  /* 0x0000000018167211 */ /* 0x044fe400078208ff */
[-C--:B------:R-:W-:Y:S02]  /*6250*/  LEA.HI.X.SX32 R21, R27, R4.reuse, 0x1, P2 ;  /* 0x000000041b157211 */ /* 0x080fe400010f0eff */
[----:B------:R-:W-:-:S03]  /*6260*/  LEA.HI.X.SX32 R23, R24, R4, 0x1, P1 ;  /* 0x0000000418177211 */ /* 0x000fc600008f0eff */
[----:B------:R0:W-:Y:S01]  /*6270*/  STL.64 [R1+0x838], R20 ;  /* 0x0008381401007387 */ /* 0x0001e20000100a00 */
[----:B----4-:R-:W-:-:S03]  /*6280*/  LEA R26, P1, R29, R0, 0x1 ;  /* 0x000000001d1a7211 */ /* 0x010fc600078208ff */
[----:B------:R1:W-:Y:S01]  /*6290*/  STL.64 [R1+0x840], R22 ;  /* 0x0008401601007387 */ /* 0x0003e20000100a00 */
[----:B------:R-:W-:Y:S02]  /*62a0*/  LEA.HI.X.SX32 R27, R29, R4, 0x1, P1 ;  /* 0x000000041d1b7211 */ /* 0x000fe400008f0eff */
[CC--:B0-----:R-:W-:Y:S02]  /*62b0*/  LEA R20, P0, R19.reuse, R0.reuse, 0x1 ;  /* 0x0000000013147211 */ /* 0x0c1fe400078008ff */
[C---:B-1----:R-:W-:Y:S02]  /*62c0*/  LEA R22, P2, R28.reuse, R0, 0x1 ;  /* 0x000000001c167211 */ /* 0x042fe400078408ff */
[-C--:B------:R-:W-:Y:S02]  /*62d0*/  LEA.HI.X.SX32 R21, R19, R4.reuse, 0x1, P0 ;  /* 0x0000000413157211 */ /* 0x080fe400000f0eff */
[----:B------:R-:W-:-:S03]  /*62e0*/  LEA.HI.X.SX32 R23, R28, R4, 0x1, P2 ;  /* 0x000000041c177211 */ /* 0x000fc600010f0eff */
[----:B------:R0:W-:Y:S04]  /*62f0*/  STL.64 [R1+0x830], R20 ;  /* 0x0008301401007387 */ /* 0x0001e80000100a00 */
[----:B0-----:R-:W2:Y:S04]  /*6300*/  LDL.LU.64 R20, [R1+0xaa8] ;  /* 0x000aa80001147983 */ /* 0x001ea80000300a00 */
[----:B------:R-:W-:Y:S04]  /*6310*/  STL.64 [R1+0x828], R26 ;  /* 0x0008281a01007387 */ /* 0x000fe80000100a00 */
[----:B------:R0:W-:Y:S02]  /*6320*/  STL.64 [R1+0x820], R22 ;  /* 0x0008201601007387 */ /* 0x0001e40000100a00 */
[----:B0-----:R-:W-:-:S04]  /*6330*/  LEA R22, P2, R16, R0, 0x1 ;  /* 0x0000000010167211 */ /* 0x001fc800078408ff */
[----:B------:R-:W-:Y:S02]  /*6340*/  LEA.HI.X.SX32 R23, R16, R4, 0x1, P2 ;  /* 0x0000000410177211 */ /* 0x000fe400010f0eff */
[----:B------:R-:W-:-:S04]  /*6350*/  LEA R26, P1, R15, R0, 0x1 ;  /* 0x000000000f1a7211 */ /* 0x000fc800078208ff */
[----:B------:R-:W-:Y:S02]  /*6360*/  LEA.HI.X.SX32 R27, R15, R4, 0x1, P1 ;  /* 0x000000040f1b7211 */ /* 0x000fe400008f0eff */
[----:B---3--:R-:W-:-:S04]  /*6370*/  LEA R28, P0, R13, R0, 0x1 ;  /* 0x000000000d1c7211 */ /* 0x008fc800078008ff */
[----:B------:R-:W-:-:S05]  /*6380*/  LEA.HI.X.SX32 R29, R13, R4, 0x1, P0 ;  /* 0x000000040d1d7211 */ /* 0x000fca00000f0eff */
[----:B------:R-:W-:Y:S04]  /*6390*/  STL.64 [R1+0x818], R28 ;  /* 0x0008181c01007387 */ /* 0x000fe80000100a00 */
[----:B------:R0:W-:Y:S04]  /*63a0*/  STL.64 [R1+0x808], R22 ;  /* 0x0008081601007387 */ /* 0x0001e80000100a00 */
[----:B------:R-:W-:Y:S01]  /*63b0*/  STL.64 [R1+0x810], R26 ;  /* 0x0008101a01007387 */ /* 0x000fe20000100a00 */
[----:B0-----:R-:W-:-:S04]  /*63c0*/  LEA R22, P0, R18, R0, 0x1 ;  /* 0x0000000012167211 */ /* 0x001fc800078008ff */
[----:B------:R-:W-:-:S05]  /*63d0*/  LEA.HI.X.SX32 R23, R18, R4, 0x1, P0 ;  /* 0x0000000412177211 */ /* 0x000fca00000f0eff */
[----:B------:R0:W-:Y:S04]  /*63e0*/  STL.64 [R1+0x800], R22 ;  /* 0x0008001601007387 */ /* 0x0001e80000100a00 */
[----:B0-----:R-:W3:Y:S01]  /*63f0*/  LDL.LU R23, [R1+0xaa4] ;  /* 0x000aa40001177983 */ /* 0x001ee20000300800 */
[----:B------:R-:W-:-:S04]  /*6400*/  IMAD R2, R7, 0x4, R25 ;  /* 0x0000000407027824 */ /* 0x000fc800078e0219 */
[----:B------:R-:W-:-:S05]  /*6410*/  IMAD R3, R7, 0x4, R2 ;  /* 0x0000000407037824 */ /* 0x000fca00078e0202 */
[----:B------:R-:W-:-:S05]  /*6420*/  LEA R5, R7, R3, 0x2 ;  /* 0x0000000307057211 */ /* 0x000fca00078e10ff */
[----:B------:R-:W-:-:S04]  /*6430*/  IMAD R6, R7, 0x4, R5 ;  /* 0x0000000407067824 */ /* 0x000fc800078e0205 */
[----:B------:R-:W-:-:S05]  /*6440*/  IMAD R8, R7, 0x4, R6 ;  /* 0x0000000407087824 */ /* 0x000fca00078e0206 */
[----:B------:R-:W-:-:S05]  /*6450*/  LEA R9, R7, R8, 0x2 ;  /* 0x0000000807097211 */ /* 0x000fca00078e10ff */
[----:B------:R-:W-:-:S04]  /*6460*/  IMAD R10, R7, 0x4, R9 ;  /* 0x00000004070a7824 */ /* 0x000fc800078e0209 */
[----:B------:R-:W-:Y:S01]  /*6470*/  IMAD R11, R7, 0x4, R10 ;  /* 0x00000004070b7824 */ /* 0x000fe200078e020a */
[CC--:B--2---:R-:W-:Y:S02]  /*6480*/  LEA R28, P1, R20.reuse, R0.reuse, 0x1 ;  /* 0x00000000141c7211 */ /* 0x0c4fe400078208ff */
[----:B------:R-:W-:Y:S02]  /*6490*/  LEA R26, P2, R21, R0, 0x1 ;  /* 0x00000000151a7211 */ /* 0x000fe400078408ff */
[----:B------:R-:W-:Y:S02]  /*64a0*/  LEA R14, R7, R11, 0x2 ;  /* 0x0000000b070e7211 */ /* 0x000fe400078e10ff */
[-C--:B------:R-:W-:Y:S02]  /*64b0*/  LEA.HI.X.SX32 R29, R20, R4.reuse, 0x1, P1 ;  /* 0x00000004141d7211 */ /* 0x080fe400008f0eff */
[----:B------:R-:W-:Y:S01]  /*64c0*/  LEA.HI.X.SX32 R27, R21, R4, 0x1, P2 ;  /* 0x00000004151b7211 */ /* 0x000fe200010f0eff */
[----:B------:R-:W-:-:S02]  /*64d0*/  IMAD R12, R7, 0x4, R14 ;  /* 0x00000004070c7824 */ /* 0x000fc400078e020e */
[----:B------:R-:W-:Y:S02]  /*64e0*/  STL.64 [R1+0x7f8], R28 ;  /* 0x0007f81c01007387 */ /* 0x000fe40000100a00 */
[C---:B------:R-:W-:Y:S02]  /*64f0*/  IMAD R19, R7.reuse, 0x4, R12 ;  /* 0x0000000407137824 */ /* 0x040fe400078e020c */
[----:B------:R0:W-:Y:S03]  /*6500*/  STL.64 [R1+0x7f0], R26 ;  /* 0x0007f01a01007387 */ /* 0x0001e60000100a00 */
[----:B------:R-:W-:Y:S02]  /*6510*/  LEA R17, R7, R19, 0x2 ;  /* 0x0000001307117211 */ /* 0x000fe400078e10ff */
[----:B0-----:R-:W-:-:S03]  /*6520*/  LEA R26, P2, R2, R0, 0x1 ;  /* 0x00000000021a7211 */ /* 0x001fc600078408ff */
[----:B------:R-:W-:Y:S01]  /*6530*/  IMAD R15, R7, 0x4, R17 ;  /* 0x00000004070f7824 */ /* 0x000fe200078e0211 */
[----:B------:R-:W-:Y:S02]  /*6540*/  LEA R28, P1, R25, R0, 0x1 ;  /* 0x00000000191c7211 */ /* 0x000fe400078208ff */
[-C--:B------:R-:W-:Y:S01]  /*6550*/  LEA.HI.X.SX32 R27, R2, R4.reuse, 0x1, P2 ;  /* 0x00000004021b7211 */ /* 0x080fe200010f0eff */
[----:B------:R-:W-:Y:S01]  /*6560*/  IMAD R13, R7, 0x4, R15 ;  /* 0x00000004070d7824 */ /* 0x000fe200078e020f */
[----:B------:R-:W-:Y:S02]  /*6570*/  LEA.HI.X.SX32 R29, R25, R4, 0x1, P1 ;  /* 0x00000004191d7211 */ /* 0x000fe400008f0eff */
[CC--:B------:R-:W-:Y:S02]  /*6580*/  LEA R24, P1, R5.reuse, R0.reuse, 0x1 ;  /* 0x0000000005187211 */ /* 0x0c0fe400078208ff */
[----:B------:R-:W-:Y:S02]  /*6590*/  LEA R22, P2, R6, R0, 0x1 ;  /* 0x0000000006167211 */ /* 0x000fe400078408ff */
[----:B------:R-:W-:-:S02]  /*65a0*/  LEA.HI.X.SX32 R25, R5, R4, 0x1, P1 ;  /* 0x0000000405197211 */ /* 0x000fc400008f0eff */
[----:B------:R-:W-:-:S05]  /*65b0*/  LEA R18, R7, R13, 0x2 ;  /* 0x0000000d07127211 */ /* 0x000fca00078e10ff */
[----:B------:R-:W-:Y:S01]  /*65c0*/  IMAD R16, R7, 0x4, R18 ;  /* 0x0000000407107824 */ /* 0x000fe200078e0212 */
[----:B---3--:R-:W-:-:S04]  /*65d0*/  LEA R20, P0, R23, R0, 0x1 ;  /* 0x0000000017147211 */ /* 0x008fc800078008ff */
[----:B------:R-:W-:-:S05]  /*65e0*/  LEA.HI.X.SX32 R21, R23, R4, 0x1, P0 ;  /* 0x0000000417157211 */ /* 0x000fca00000f0eff */
[----:B------:R-:W-:Y:S04]  /*65f0*/  STL.64 [R1+0x7e8], R20 ;  /* 0x0007e81401007387 */ /* 0x000fe80000100a00 */
[----:B------:R0:W-:Y:S01]  /*6600*/  STL.64 [R1+0x7d8], R26 ;  /* 0x0007d81a01007387 */ /* 0x0001e20000100a00 */
[----:B------:R-:W-:-:S03]  /*6610*/  LEA.HI.X.SX32 R23, R6, R4, 0x1, P2 ;  /* 0x0000000406177211 */ /* 0x000fc600010f0eff */
[----:B------:R-:W-:Y:S01]  /*6620*/  STL.64 [R1+0x7e0], R28 ;  /* 0x0007e01c01007387 */ /* 0x000fe20000100a00 */
[----:B0-----:R-:W-:-:S04]  /*6630*/  LEA R26, P0, R3, R0, 0x1 ;  /* 0x00000000031a7211 */ /* 0x001fc800078008ff */
[----:B------:R-:W-:-:S05]  /*6640*/  LEA.HI.X.SX32 R27, R3, R4, 0x1, P0 ;  /* 0x00000004031b7211 */ /* 0x000fca00000f0eff */
[----:B------:R0:W-:Y:S04]  /*6650*/  STL.64 [R1+0x7d0], R26 ;  /* 0x0007d01a01007387 */ /* 0x0001e80000100a00 */
[----:B------:R1:W-:Y:S04]  /*6660*/  STL.64 [R1+0x7c8], R24 ;  /* 0x0007c81801007387 */ /* 0x0003e80000100a00 */
[----:B------:R2:W-:Y:S01]  /*6670*/  STL.64 [R1+0x7c0], R22 ;  /* 0x0007c01601007387 */ /* 0x0005e20000100a00 */
[----:B------:R-:W-:Y:S01]  /*6680*/  IMAD R20, R7, 0x4, R16 ;  /* 0x0000000407147824 */ /* 0x000fe200078e0210 */
[----:B0-----:R-:W-:-:S02]  /*6690*/  LEA R26, P0, R8, R0, 0x1 ;  /* 0x00000000081a7211 */ /* 0x001fc400078008ff */
[CC--:B-1----:R-:W-:Y:S02]  /*66a0*/  LEA R24, P1, R9.reuse, R0.reuse, 0x1 ;  /* 0x0000000009187211 */ /* 0x0c2fe400078208ff */
[----:B--2---:R-:W-:Y:S02]  /*66b0*/  LEA R22, P2, R10, R0, 0x1 ;  /* 0x000000000a167211 */ /* 0x004fe400078408ff */
[-C--:B------:R-:W-:Y:S02]  /*66c0*/  LEA.HI.X.SX32 R27, R8, R4.reuse, 0x1, P0 ;  /* 0x00000004081b7211 */ /* 0x080fe400000f0eff */
[-C--:B------:R-:W-:Y:S02]  /*66d0*/  LEA.HI.X.SX32 R23, R10, R4.reuse, 0x1, P2 ;  /* 0x000000040a177211 */ /* 0x080fe400010f0eff */
[----:B------:R-:W-:Y:S02]  /*66e0*/  LEA.HI.X.SX32 R25, R9, R4, 0x1, P1 ;  /* 0x0000000409197211 */ /* 0x000fe400008f0eff */
[----:B------:R-:W-:Y:S01]  /*66f0*/  LEA R2, R7, R20, 0x2 ;  /* 0x0000001407027211 */ /* 0x000fe200078e10ff */
[----:B------:R-:W-:Y:S01]  /*6700*/  STL.64 [R1+0x7a8], R22 ;  /* 0x0007a81601007387 */ /* 0x000fe20000100a00 */
[----:B------:R-:W-:-:S03]  /*6710*/  LEA R8, P2, R12, R0, 0x1 ;  /* 0x000000000c087211 */ /* 0x000fc600078408ff */
[----:B------:R0:W-:Y:S01]  /*6720*/  STL.64 [R1+0x7b8], R26 ;  /* 0x0007b81a01007387 */ /* 0x0001e20000100a00 */
[----:B------:R-:W-:-:S03]  /*6730*/  IMAD R5, R7, 0x4, R2 ;  /* 0x0000000407057824 */ /* 0x000fc600078e0202 */
[----:B------:R1:W-:Y:S01]  /*6740*/  STL.64 [R1+0x7b0], R24 ;  /* 0x0007b01801007387 */ /* 0x0003e20000100a00 */
[----:B------:R-:W-:Y:S01]  /*6750*/  IMAD R3, R7, 0x4, R5 ;  /* 0x0000000407037824 */ /* 0x000fe200078e0205 */
[----:B------:R-:W-:Y:S02]  /*6760*/  LEA.HI.X.SX32 R9, R12, R4, 0x1, P2 ;  /* 0x000000040c097211 */ /* 0x000fe400010f0eff */
[CC--:B0-----:R-:W-:Y:S02]  /*6770*/  LEA R26, P0, R11.reuse, R0.reuse, 0x1 ;  /* 0x000000000b1a7211 */ /* 0x0c1fe400078008ff */
[C---:B-1----:R-:W-:Y:S02]  /*6780*/  LEA R24, P1, R14.reuse, R0, 0x1 ;  /* 0x000000000e187211 */ /* 0x042fe400078208ff */
[-C--:B------:R-:W-:Y:S02]  /*6790*/  LEA.HI.X.SX32 R27, R11, R4.reuse, 0x1, P0 ;  /* 0x000000040b1b7211 */ /* 0x080fe400000f0eff */
[----:B------:R-:W-:-:S03]  /*67a0*/  LEA.HI.X.SX32 R25, R14, R4, 0x1, P1 ;  /* 0x000000040e197211 */ /* 0x000fc600008f0eff */
[----:B------:R0:W-:Y:S01]  /*67b0*/  STL.64 [R1+0x7a0], R26 ;  /* 0x0007a01a01007387 */ /* 0x0001e20000100a00 */
[----:B------:R-:W-:-:S03]  /*67c0*/  LEA R22, R7, R3, 0x2 ;  /* 0x0000000307167211 */ /* 0x000fc600078e10ff */
[----:B------:R1:W-:Y:S04]  /*67d0*/  STL.64 [R1+0x798], R24 ;  /* 0x0007981801007387 */ /* 0x0003e80000100a00 */
[----:B------:R2:W-:Y:S01]  /*67e0*/  STL.64 [R1+0x790], R8 ;  /* 0x0007900801007387 */ /* 0x0005e20000100a00 */
[-C--:B0-----:R-:W-:Y:S02]  /*67f0*/  LEA R26, P0, R19, R0.reuse, 0x1 ;  /* 0x00000000131a7211 */ /* 0x081fe400078008ff */
[----:B-1----:R-:W-:Y:S02]  /*6800*/  LEA R24, P1, R17, R0, 0x1 ;  /* 0x0000000011187211 */ /* 0x002fe400078208ff */
[----:B------:R-:W-:Y:S02]  /*6810*/  LEA.HI.X.SX32 R27, R19, R4, 0x1, P0 ;  /* 0x00000004131b7211 */ /* 0x000fe400000f0eff */
[----:B--2---:R-:W-:Y:S01]  /*6820*/  LEA R8, P2, R15, R0, 0x1 ;  /* 0x000000000f087211 */ /* 0x004fe200078408ff */
[----:B------:R-:W-:Y:S01]  /*6830*/  IMAD R21, R7, 0x4, R22 ;  /* 0x0000000407157824 */ /* 0x000fe200078e0216 */
[----:B------:R-:W-:-:S02]  /*6840*/  LEA.HI.X.SX32 R25, R17, R4, 0x1, P1 ;  /* 0x0000000411197211 */ /* 0x000fc400008f0eff */
[----:B------:R-:W-:Y:S01]  /*6850*/  LEA.HI.X.SX32 R9, R15, R4, 0x1, P2 ;  /* 0x000000040f097211 */ /* 0x000fe200010f0eff */
[----:B------:R0:W-:Y:S01]  /*6860*/  STL.64 [R1+0x788], R26 ;  /* 0x0007881a01007387 */ /* 0x0001e20000100a00 */
[----:B------:R-:W-:-:S03]  /*6870*/  IMAD R10, R7, 0x4, R21 ;  /* 0x00000004070a7824 */ /* 0x000fc600078e0215 */
[----:B------:R1:W-:Y:S04]  /*6880*/  STL.64 [R1+0x780], R24 ;  /* 0x0007801801007387 */ /* 0x0003e80000100a00 */
[----:B------:R2:W-:Y:S01]  /*6890*/  STL.64 [R1+0x778], R8 ;  /* 0x0007780801007387 */ /* 0x0005e20000100a00 */
[----:B------:R-:W-:Y:S02]  /*68a0*/  LEA R14, R7, R10, 0x2 ;  /* 0x0000000a070e7211 */ /* 0x000fe400078e10ff */
[-C--:B0-----:R-:W-:Y:S02]  /*68b0*/  LEA R26, P0, R13, R0.reuse, 0x1 ;  /* 0x000000000d1a7211 */ /* 0x081fe400078008ff */
[-C--:B-1----:R-:W-:Y:S02]  /*68c0*/  LEA R24, P1, R18, R0.reuse, 0x1 ;  /* 0x0000000012187211 */ /* 0x082fe400078208ff */
[----:B--2---:R-:W-:-:S02]  /*68d0*/  LEA R8, P2, R16, R0, 0x1 ;  /* 0x0000000010087211 */ /* 0x004fc400078408ff */
[-C--:B------:R-:W-:Y:S02]  /*68e0*/  LEA.HI.X.SX32 R27, R13, R4.reuse, 0x1, P0 ;  /* 0x000000040d1b7211 */ /* 0x080fe400000f0eff */
[-C--:B------:R-:W-:Y:S02]  /*68f0*/  LEA.HI.X.SX32 R9, R16, R4.reuse, 0x1, P2 ;  /* 0x0000000410097211 */ /* 0x080fe400010f0eff */
[----:B------:R-:W-:Y:S01]  /*6900*/  LEA.HI.X.SX32 R25, R18, R4, 0x1, P1 ;  /* 0x0000000412197211 */ /* 0x000fe200008f0eff */
[----:B------:R-:W-:Y:S02]  /*6910*/  IMAD R15, R7, 0x4, R14 ;  /* 0x00000004070f7824 */ /* 0x000fe400078e020e */
[----:B------:R-:W-:Y:S01]  /*6920*/  STL.64 [R1+0x760], R8 ;  /* 0x0007600801007387 */ /* 0x000fe20000100a00 */
[----:B------:R-:W-:Y:S01]  /*6930*/  LEA R18, P2, R5, R0, 0x1 ;  /* 0x0000000005127211 */ /* 0x000fe200078408ff */
[----:B------:R-:W-:Y:S02]  /*6940*/  IMAD R6, R7, 0x4, R15 ;  /* 0x0000000407067824 */ /* 0x000fe400078e020f */
[----:B------:R0:W-:Y:S04]  /*6950*/  STL.64 [R1+0x770], R26 ;  /* 0x0007701a01007387 */ /* 0x0001e80000100a00 */
[----:B------:R1:W-:Y:S01]  /*6960*/  STL.64 [R1+0x768], R24 ;  /* 0x0007681801007387 */ /* 0x0003e20000100a00 */
[----:B------:R-:W-:-:S02]  /*6970*/  LEA.HI.X.SX32 R19, R5, R4, 0x1, P2 ;  /* 0x0000000405137211 */ /* 0x000fc400010f0eff */
[-C--:B0-----:R-:W-:Y:S02]  /*6980*/  LEA R26, P0, R20, R0.reuse, 0x1 ;  /* 0x00000000141a7211 */ /* 0x081fe400078008ff */
[----:B-1----:R-:W-:Y:S02]  /*6990*/  LEA R24, P1, R2, R0, 0x1 ;  /* 0x0000000002187211 */ /* 0x002fe400078208ff */
        /* <DEDUP_REMOVED lines=13> */
[----:B------:R-:W-:-:S02]  /*6a70*/  LEA.HI.X.SX32 R19, R22, R4, 0x1, P1 ;  /* 0x0000000416137211 */ /* 0x000fc400008f0eff */
[----:B------:R-:W-:Y:S01]  /*6a80*/  LEA R9, R7, R2, 0x2 ;  /* 0x0000000207097211 */ /* 0x000fe200078e10ff */
[----:B------:R-:W-:Y:S01]  /*6a90*/  STL.64 [R1+0x740], R24 ;  /* 0x0007401801007387 */ /* 0x000fe20000100a00 */
[----:B------:R-:W-:-:S03]  /*6aa0*/  LEA R22, P0, R10, R0, 0x1 ;  /* 0x000000000a167211 */ /* 0x000fc600078008ff */
[----:B------:R0:W-:Y:S01]  /*6ab0*/  STL.64 [R1+0x738], R18 ;  /* 0x0007381201007387 */ /* 0x0001e20000100a00 */
[----:B------:R-:W-:-:S03]  /*6ac0*/  IMAD R11, R7, 0x4, R9 ;  /* 0x00000004070b7824 */ /* 0x000fc600078e0209 */
[----:B------:R1:W-:Y:S01]  /*6ad0*/  STL.64 [R1+0x730], R16 ;  /* 0x0007301001007387 */ /* 0x0003e20000100a00 */
[----:B------:R-:W-:Y:S02]  /*6ae0*/  LEA.HI.X.SX32 R23, R10, R4, 0x1, P0 ;  /* 0x000000040a177211 */ /* 0x000fe400000f0eff */
[CC--:B0-----:R-:W-:Y:S02]  /*6af0*/  LEA R18, P1, R14.reuse, R0.reuse, 0x1 ;  /* 0x000000000e127211 */ /* 0x0c1fe400078208ff */
[C---:B-1----:R-:W-:Y:S02]  /*6b00*/  LEA R16, P2, R15.reuse, R0, 0x1 ;  /* 0x000000000f107211 */ /* 0x042fe400078408ff */
[-C--:B------:R-:W-:Y:S02]  /*6b10*/  LEA.HI.X.SX32 R19, R14, R4.reuse, 0x1, P1 ;  /* 0x000000040e137211 */ /* 0x080fe400008f0eff */
[----:B------:R-:W-:Y:S01]  /*6b20*/  LEA.HI.X.SX32 R17, R15, R4, 0x1, P2 ;  /* 0x000000040f117211 */ /* 0x000fe200010f0eff */
[----:B------:R-:W-:Y:S01]  /*6b30*/  IMAD R3, R7, 0x4, R11 ;  /* 0x0000000407037824 */ /* 0x000fe200078e020b */
[----:B------:R-:W-:Y:S01]  /*6b40*/  STL.64 [R1+0x728], R22 ;  /* 0x0007281601007387 */ /* 0x000fe20000100a00 */
[----:B------:R-:W-:-:S03]  /*6b50*/  LEA R20, P0, R6, R0, 0x1 ;  /* 0x0000000006147211 */ /* 0x000fc600078008ff */
[----:B------:R0:W-:Y:S01]  /*6b60*/  STL.64 [R1+0x720], R18 ;  /* 0x0007201201007387 */ /* 0x0001e20000100a00 */
[----:B------:R-:W-:-:S03]  /*6b70*/  LEA R5, R7, R3, 0x2 ;  /* 0x0000000307057211 */ /* 0x000fc600078e10ff */
[----:B------:R1:W-:Y:S01]  /*6b80*/  STL.64 [R1+0x718], R16 ;  /* 0x0007181001007387 */ /* 0x0003e20000100a00 */
[----:B------:R-:W-:Y:S02]  /*6b90*/  LEA.HI.X.SX32 R21, R6, R4, 0x1, P0 ;  /* 0x0000000406157211 */ /* 0x000fe400000f0eff */
[-C--:B0-----:R-:W-:Y:S02]  /*6ba0*/  LEA R18, P1, R8, R0.reuse, 0x1 ;  /* 0x0000000008127211 */ /* 0x081fe400078208ff */
[----:B-1----:R-:W-:Y:S02]  /*6bb0*/  LEA R16, P2, R12, R0, 0x1 ;  /* 0x000000000c107211 */ /* 0x002fe400078408ff */
[-C--:B------:R-:W-:Y:S02]  /*6bc0*/  LEA.HI.X.SX32 R19, R8, R4.reuse, 0x1, P1 ;  /* 0x0000000408137211 */ /* 0x080fe400008f0eff */
[----:B------:R-:W-:Y:S01]  /*6bd0*/  LEA.HI.X.SX32 R17, R12, R4, 0x1, P2 ;  /* 0x000000040c117211 */ /* 0x000fe200010f0eff */
[----:B------:R-:W-:Y:S01]  /*6be0*/  IMAD R10, R7, 0x4, R5 ;  /* 0x00000004070a7824 */ /* 0x000fe200078e0205 */
        /* <DEDUP_REMOVED lines=18> */
[-C--:B0-----:R-:W-:Y:S02]  /*6d10*/  LEA R16, P0, R3, R0.reuse, 0x1 ;  /* 0x0000000003107211 */ /* 0x081fe400078008ff */
[----:B-1----:R-:W-:Y:S02]  /*6d20*/  LEA R14, P1, R5, R0, 0x1 ;  /* 0x00000000050e7211 */ /* 0x002fe400078208ff */
[-C--:B------:R-:W-:Y:S02]  /*6d30*/  LEA.HI.X.SX32 R17, R3, R4.reuse, 0x1, P0 ;  /* 0x0000000403117211 */ /* 0x080fe400000f0eff */
[----:B------:R-:W-:-:S02]  /*6d40*/  LEA.HI.X.SX32 R15, R5, R4, 0x1, P1 ;  /* 0x00000004050f7211 */ /* 0x000fc400008f0eff */
[C---:B------:R-:W-:Y:S01]  /*6d50*/  LEA R3, R7.reuse, R2, 0x2 ;  /* 0x0000000207037211 */ /* 0x040fe200078e10ff */
[----:B------:R0:W-:Y:S04]  /*6d60*/  STL.64 [R1+0x6e0], R16 ;  /* 0x0006e01001007387 */ /* 0x0001e80000100a00 */
[----:B------:R1:W-:Y:S01]  /*6d70*/  STL.64 [R1+0x6d8], R14 ;  /* 0x0006d80e01007387 */ /* 0x0003e20000100a00 */
[----:B------:R-:W-:-:S03]  /*6d80*/  IMAD R5, R7, 0x4, R3 ;  /* 0x0000000407057824 */ /* 0x000fc600078e0203 */
[----:B------:R2:W-:Y:S01]  /*6d90*/  STL.64 [R1+0x6d0], R12 ;  /* 0x0006d00c01007387 */ /* 0x0005e20000100a00 */
[-C--:B0-----:R-:W-:Y:S02]  /*6da0*/  LEA R16, P0, R6, R0.reuse, 0x1 ;  /* 0x0000000006107211 */ /* 0x081fe400078008ff */
[----:B-1----:R-:W-:Y:S02]  /*6db0*/  LEA R14, P1, R8, R0, 0x1 ;  /* 0x00000000080e7211 */ /* 0x002fe400078208ff */
[----:B------:R-:W-:Y:S02]  /*6dc0*/  LEA.HI.X.SX32 R17, R6, R4, 0x1, P0 ;  /* 0x0000000406117211 */ /* 0x000fe400000f0eff */
[C---:B--2---:R-:W-:Y:S02]  /*6dd0*/  LEA R12, P2, R9.reuse, R0, 0x1 ;  /* 0x00000000090c7211 */ /* 0x044fe400078408ff */
[-C--:B------:R-:W-:Y:S02]  /*6de0*/  LEA.HI.X.SX32 R15, R8, R4.reuse, 0x1, P1 ;  /* 0x00000004080f7211 */ /* 0x080fe400008f0eff */
[----:B------:R-:W-:Y:S01]  /*6df0*/  LEA.HI.X.SX32 R13, R9, R4, 0x1, P2 ;  /* 0x00000004090d7211 */ /* 0x000fe200010f0eff */
[----:B------:R-:W-:Y:S01]  /*6e00*/  IMAD R7, R7, 0x4, R5 ;  /* 0x0000000407077824 */ /* 0x000fe200078e0205 */
[----:B------:R0:W-:Y:S04]  /*6e10*/  STL.64 [R1+0x6c8], R16 ;  /* 0x0006c81001007387 */ /* 0x0001e80000100a00 */
[----:B------:R1:W-:Y:S01]  /*6e20*/  STL.64 [R1+0x6c0], R14 ;  /* 0x0006c00e01007387 */ /* 0x0003e20000100a00 */
[----:B------:R-:W-:-:S03]  /*6e30*/  LEA R10, P3, R7, R0, 0x1 ;  /* 0x00000000070a7211 */ /* 0x000fc600078608ff */
[----:B------:R2:W-:Y:S01]  /*6e40*/  STL.64 [R1+0x6b8], R12 ;  /* 0x0006b80c01007387 */ /* 0x0005e20000100a00 */
[CC--:B0-----:R-:W-:Y:S02]  /*6e50*/  LEA R16, P0, R2.reuse, R0.reuse, 0x1 ;  /* 0x0000000002107211 */ /* 0x0c1fe400078008ff */
[----:B-1----:R-:W-:Y:S02]  /*6e60*/  LEA R14, P1, R3, R0, 0x1 ;  /* 0x00000000030e7211 */ /* 0x002fe400078208ff */
[----:B------:R-:W-:Y:S02]  /*6e70*/  LEA.HI.X.SX32 R17, R2, R4, 0x1, P0 ;  /* 0x0000000402117211 */ /* 0x000fe400000f0eff */
[----:B--2---:R-:W-:Y:S02]  /*6e80*/  LEA R12, P2, R5, R0, 0x1 ;  /* 0x00000000050c7211 */ /* 0x004fe400078408ff */
[-C--:B------:R-:W-:Y:S02]  /*6e90*/  LEA.HI.X.SX32 R15, R3, R4.reuse, 0x1, P1 ;  /* 0x00000004030f7211 */ /* 0x080fe400008f0eff */
[----:B------:R-:W-:-:S02]  /*6ea0*/  LEA.HI.X.SX32 R13, R5, R4, 0x1, P2 ;  /* 0x00000004050d7211 */ /* 0x000fc400010f0eff */
[----:B------:R-:W-:Y:S01]  /*6eb0*/  LEA.HI.X.SX32 R11, R7, R4, 0x1, P3 ;  /* 0x00000004070b7211 */ /* 0x000fe200018f0eff */
[----:B------:R-:W-:Y:S01]  /*6ec0*/  STL.64 [R1+0x6b0], R16 ;  /* 0x0006b01001007387 */ /* 0x000fe20000100a00 */
[----:B------:R-:W-:Y:S01]  /*6ed0*/  MOV R2, 0x3f800000 ;  /* 0x3f80000000027802 */ /* 0x000fe20000000f00 */
[----:B------:R-:W-:Y:S02]  /*6ee0*/  IMAD.MOV.U32 R0, RZ, RZ, -0x800000 ;  /* 0xff800000ff007424 */ /* 0x000fe400078e00ff */
[----:B------:R-:W-:Y:S04]  /*6ef0*/  STL.64 [R1+0x6a8], R14 ;  /* 0x0006a80e01007387 */ /* 0x000fe80000100a00 */
[----:B------:R-:W-:Y:S04]  /*6f00*/  STL.64 [R1+0x6a0], R12 ;  /* 0x0006a00c01007387 */ /* 0x000fe80000100a00 */
[----:B------:R-:W-:Y:S04]  /*6f10*/  STL.64 [R1+0x698], R10 ;  /* 0x0006980a01007387 */ /* 0x000fe80000100a00 */
[----:B------:R0:W-:Y:S04]  /*6f20*/  STL [R1+0x68c], R2 ;  /* 0x00068c0201007387 */ /* 0x0001e80000100800 */
[----:B------:R-:W-:Y:S04]  /*6f30*/  STL [R1+0x4d0], RZ ;  /* 0x0004d0ff01007387 */ /* 0x000fe80000100800 */
[----:B------:R1:W-:Y:S01]  /*6f40*/  STL [R1+0x2c0], R0 ;  /* 0x0002c00001007387 */ /* 0x0003e20000100800 */
[----:B0-----:R-:W-:-:S03]  /*6f50*/  IMAD.MOV.U32 R2, RZ, RZ, -0x800000 ;  /* 0xff800000ff027424 */ /* 0x001fc600078e00ff */
[----:B------:R-:W-:Y:S01]  /*6f60*/  STL [R1+0x4cc], RZ ;  /* 0x0004ccff01007387 */ /* 0x000fe20000100800 */
[----:B-1----:R-:W-:-:S03]  /*6f70*/  MOV R0, 0x3f800000 ;  /* 0x3f80000000007802 */ /* 0x002fc60000000f00 */
        /* <DEDUP_REMOVED lines=75> */
[----:B------:R-:W2:Y:S04]  /*7430*/  LDL R28, [R1+0x4d4] ;  /* 0x0004d400011c7983 */ /* 0x000ea80000100800 */
        /* <DEDUP_REMOVED lines=12> */
[----:B------:R-:W3:Y:S04]  /*7500*/  S2R R27, SR_TID.X ;  /* 0x00000000001b7919 */ /* 0x000ee80000002100 */
        /* <DEDUP_REMOVED lines=20> */
[----:B---3--:R-:W-:-:S03]  /*7650*/  LOP3.LUT R29, R27, 0x7, RZ, 0xc0, !PT ;  /* 0x000000071b1d7812 */ /* 0x008fc600078ec0ff */
[----:B------:R1:W-:Y:S04]  /*7660*/  STL [R1+0x600], RZ ;  /* 0x000600ff01007387 */ /* 0x0003e80000100800 */
[----:B------:R1:W-:Y:S04]  /*7670*/  STL [R1+0x604], RZ ;  /* 0x000604ff01007387 */ /* 0x0003e80000100800 */
[----:B------:R1:W-:Y:S04]  /*7680*/  STL [R1+0x608], RZ ;  /* 0x000608ff01007387 */ /* 0x0003e80000100800 */
[----:B------:R1:W-:Y:S04]  /*7690*/  STL [R1+0x60c], RZ ;  /* 0x00060cff01007387 */ /* 0x0003e80000100800 */
[----:B------:R1:W-:Y:S01]  /*76a0*/  STL [R1+0x610], RZ ;  /* 0x000610ff01007387 */ /* 0x0003e20000100800 */
[----:B0-----:R-:W-:-:S03]  /*76b0*/  IMAD R0, R29, 0x110, RZ ;  /* 0x000001101d007824 */ /* 0x001fc600078e02ff */
[----:B------:R1:W-:Y:S01]  /*76c0*/  STL [R1+0x614], RZ ;  /* 0x000614ff01007387 */ /* 0x0003e20000100800 */
[----:B------:R-:W-:-:S03]  /*76d0*/  IMAD.SHL.U32 R27, R27, 0x2, RZ ;  /* 0x000000021b1b7824 */ /* 0x000fc600078e00ff */
[----:B------:R1:W-:Y:S01]  /*76e0*/  STL [R1+0x618], RZ ;  /* 0x000618ff01007387 */ /* 0x0003e20000100800 */
[----:B------:R-:W-:-:S03]  /*76f0*/  IMAD R29, R29, 0x210, RZ ;  /* 0x000002101d1d7824 */ /* 0x000fc600078e02ff */
[----:B------:R1:W-:Y:S04]  /*7700*/  STL [R1+0x61c], RZ ;  /* 0x00061cff01007387 */ /* 0x0003e80000100800 */
[----:B------:R1:W-:Y:S04]  /*7710*/  STL [R1+0x620], RZ ;  /* 0x000620ff01007387 */ /* 0x0003e80000100800 */
[----:B------:R1:W-:Y:S04]  /*7720*/  STL [R1+0x624], RZ ;  /* 0x000624ff01007387 */ /* 0x0003e80000100800 */
[----:B------:R1:W-:Y:S01]  /*7730*/  STL [R1+0x628], RZ ;  /* 0x000628ff01007387 */ /* 0x0003e20000100800 */
[----:B------:R-:W-:-:S03]  /*7740*/  LOP3.LUT R2, R29, 0x30, R27, 0x78, !PT ;  /* 0x000000301d027812 */ /* 0x000fc600078e781b */
[----:B------:R1:W-:Y:S04]  /*7750*/  STL [R1+0x62c], RZ ;  /* 0x00062cff01007387 */ /* 0x0003e80000100800 */
[----:B------:R1:W-:Y:S04]  /*7760*/  STL [R1+0x630], RZ ;  /* 0x000630ff01007387 */ /* 0x0003e80000100800 */
[----:B------:R1:W-:Y:S04]  /*7770*/  STL [R1+0x634], RZ ;  /* 0x000634ff01007387 */ /* 0x0003e80000100800 */
[----:B------:R1:W-:Y:S01]  /*7780*/  STL [R1+0x638], RZ ;  /* 0x000638ff01007387 */ /* 0x0003e20000100800 */
[----:B------:R-:W-:-:S03]  /*7790*/  LOP3.LUT R3, R2, 0x40, RZ, 0x3c, !PT ;  /* 0x0000004002037812 */ /* 0x000fc600078e3cff */
        /* <DEDUP_REMOVED lines=9> */
[----:B------:R-:W-:-:S04]  /*7830*/  LOP3.LUT R0, R0, 0x30, R27, 0x78, !PT ;  /* 0x0000003000007812 */ /* 0x000fc800078e781b */
[----:B------:R-:W-:Y:S02]  /*7840*/  LOP3.LUT R0, R0, 0x40, RZ, 0x3c, !PT ;  /* 0x0000004000007812 */ /* 0x000fe400078e3cff */
[----:B--2---:R-:W-:-:S05]  /*7850*/  LOP3.LUT R2, R28, 0x40, RZ, 0x3c, !PT ;  /* 0x000000401c027812 */ /* 0x004fca00078e3cff */
[----:B------:R1:W-:Y:S02]  /*7860*/  STL [R1+0x694], R2 ;  /* 0x0006940201007387 */ /* 0x0003e40000100800 */
.L_x_2:
[----:B0-----:R-:W2:Y:S04]  /*7870*/  LDL.64 R8, [R1+0xa90] ;  /* 0x000a900001087983 */ /* 0x001ea80000100a00 */
[----:B------:R-:W2:Y:S04]  /*7880*/  LDL R0, [R1+0x4d0] ;  /* 0x0004d00001007983 */ /* 0x000ea80000100800 */
[----:B------:R-:W3:Y:S04]  /*7890*/  LDL.64 R6, [R1+0xa88] ;  /* 0x000a880001067983 */ /* 0x000ee80000100a00 */
[----:B------:R-:W4:Y:S04]  /*78a0*/  LDL.64 R4, [R1+0xa80] ;  /* 0x000a800001047983 */ /* 0x000f280000100a00 */
[----:B-1----:R-:W5:Y:S04]  /*78b0*/  LDL.64 R2, [R1+0xa78] ;  /* 0x000a780001027983 */ /* 0x002f680000100a00 */
[----:B------:R-:W5:Y:S04]  /*78c0*/  LDL.64 R10, [R1+0xa70] ;  /* 0x000a7000010a7983 */ /* 0x000f680000100a00 */
[----:B------:R-:W5:Y:S04]  /*78d0*/  LDL.64 R20, [R1+0xa50] ;  /* 0x000a500001147983 */ /* 0x000f680000100a00 */
[----:B------:R-:W5:Y:S04]  /*78e0*/  LDL.64 R24, [R1+0xa68] ;  /* 0x000a680001187983 */ /* 0x000f680000100a00 */
[----:B------:R-:W5:Y:S04]  /*78f0*/  LDL.64 R12, [R1+0xa60] ;  /* 0x000a6000010c7983 */ /* 0x000f680000100a00 */
[----:B------:R-:W5:Y:S04]  /*7900*/  LDL.64 R22, [R1+0xa58] ;  /* 0x000a580001167983 */ /* 0x000f680000100a00 */
[----:B------:R-:W5:Y:S04]  /*7910*/  LDL.64 R18, [R1+0xa48] ;  /* 0x000a480001127983 */ /* 0x000f680000100a00 */
[----:B------:R-:W5:Y:S04]  /*7920*/  LDL.64 R14, [R1+0xa38] ;  /* 0x000a3800010e7983 */ /* 0x000f680000100a00 */
[----:B------:R-:W5:Y:S01]  /*7930*/  LDL.64 R16, [R1+0xa40] ;  /* 0x000a400001107983 */ /* 0x000f620000100a00 */
[----:B--2---:R-:W-:-:S04]  /*7940*/  IMAD.WIDE R8, R0, 0x2, R8 ;  /* 0x0000000200087825 */ /* 0x004fc800078e0208 */
[C---:B---3--:R-:W-:Y:S01]  /*7950*/  IMAD.WIDE R6, R0.reuse, 0x2, R6 ;  /* 0x0000000200067825 */ /* 0x048fe200078e0206 */
[----:B------:R0:W2:Y:S03]  /*7960*/  LDG.E.U16 R28, [R8.64] ;  /* 0x00000004081c7981 */ /* 0x0000a6000c1e1500 */
[C---:B----4-:R-:W-:Y:S01]  /*7970*/  IMAD.WIDE R4, R0.reuse, 0x2, R4 ;  /* 0x0000000200047825 */ /* 0x050fe200078e0204 */
[----:B------:R1:W3:Y:S03]  /*7980*/  LDG.E.U16 R29, [R6.64] ;  /* 0x00000004061d7981 */ /* 0x0002e6000c1e1500 */
[C---:B-----5:R-:W-:Y:S01]  /*7990*/  IMAD.WIDE R2, R0.reuse, 0x2, R2 ;  /* 0x0000000200027825 */ /* 0x060fe200078e0202 */
[----:B------:R4:W5:Y:S03]  /*79a0*/  LDG.E.U16 R26, [R4.64] ;  /* 0x00000004041a7981 */ /* 0x000966000c1e1500 */
[C---:B------:R-:W-:Y:S01]  /*79b0*/  IMAD.WIDE R10, R0.reuse, 0x2, R10 ;  /* 0x00000002000a7825 */ /* 0x040fe200078e020a */
[----:B------:R1:W5:Y:S03]  /*79c0*/  LDG.E.U16 R27, [R2.64] ;  /* 0x00000004021b7981 */ /* 0x000366000c1e1500 */
[----:B0-----:R-:W-:-:S02]  /*79d0*/  IMAD.WIDE R8, R0, 0x2, R24 ;  /* 0x0000000200087825 */ /* 0x001fc400078e0218 */
[----:B------:R-:W5:Y:S02]  /*79e0*/  LDL.64 R24, [R1+0xa30] ;  /* 0x000a300001187983 */ /* 0x000f640000100a00 */
[C---:B-1----:R-:W-:Y:S02]  /*79f0*/  IMAD.WIDE R2, R0.reuse, 0x2, R20 ;  /* 0x0000000200027825 */ /* 0x042fe400078e0214 */
[----:B------:R0:W5:Y:S02]  /*7a00*/  LDG.E.U16 R21, [R10.64] ;  /* 0x000000040a157981 */ /* 0x000164000c1e1500 */
[C---:B------:R-:W-:Y:S02]  /*7a10*/  IMAD.WIDE R6, R0.reuse, 0x2, R12 ;  /* 0x0000000200067825 */ /* 0x040fe400078e020c */
[----:B------:R-:W5:Y:S02]  /*7a20*/  LDL.64 R12, [R1+0xa28] ;  /* 0x000a2800010c7983 */ /* 0x000f640000100a00 */
[----:B----4-:R-:W-:-:S04]  /*7a30*/  IMAD.WIDE R4, R0, 0x2, R22 ;  /* 0x0000000200047825 */ /* 0x010fc800078e0216 */
[C---:B0-----:R-:W-:Y:S01]  /*7a40*/  IMAD.WIDE R10, R0.reuse, 0x2, R18 ;  /* 0x00000002000a7825 */ /* 0x041fe200078e0212 */
[----:B--2---:R0:W-:Y:S04]  /*7a50*/  STL [R1+0x9c], R28 ;  /* 0x00009c1c01007387 */ /* 0x0041e80000100800 */
[----:B---3--:R1:W-:Y:S04]  /*7a60*/  STL [R1+0x98], R29 ;  /* 0x0000981d01007387 */ /* 0x0083e80000100800 */
[----:B-----5:R2:W-:Y:S04]  /*7a70*/  STL [R1+0x94], R26 ;  /* 0x0000941a01007387 */ /* 0x0205e80000100800 */
[----:B0-----:R0:W3:Y:S04]  /*7a80*/  LDG.E.U16 R28, [R8.64] ;  /* 0x00000004081c7981 */ /* 0x0010e8000c1e1500 */
[----:B-1----:R1:W4:Y:S04]  /*7a90*/  LDG.E.U16 R29, [R6.64] ;  /* 0x00000004061d7981 */ /* 0x002328000c1e1500 */
[----:B--2---:R2:W5:Y:S04]  /*7aa0*/  LDG.E.U16 R26, [R4.64] ;  /* 0x00000004041a7981 */ /* 0x004568000c1e1500 */
[----:B------:R-:W5:Y:S01]  /*7ab0*/  LDL.64 R22, [R1+0xa20] ;  /* 0x000a200001167983 */ /* 0x000f620000100a00 */
[----:B-1----:R-:W-:-:S03]  /*7ac0*/  IMAD.WIDE R6, R0, 0x2, R14 ;  /* 0x0000000200067825 */ /* 0x002fc600078e020e */
[----:B------:R1:W-:Y:S04]  /*7ad0*/  STL [R1+0x90], R27 ;  /* 0x0000901b01007387 */ /* 0x0003e80000100800 */
[----:B------:R0:W-:Y:S01]  /*7ae0*/  STL [R1+0x8c], R21 ;  /* 0x00008c1501007387 */ /* 0x0001e20000100800 */
[----:B--2---:R-:W-:-:S03]  /*7af0*/  IMAD.WIDE R4, R0, 0x2, R24 ;  /* 0x0000000200047825 */ /* 0x004fc600078e0218 */
[----:B------:R-:W2:Y:S04]  /*7b00*/  LDL.64 R14, [R1+0xa00] ;  /* 0x000a0000010e7983 */ /* 0x000ea80000100a00 */
[----:B-1----:R1:W2:Y:S04]  /*7b10*/  LDG.E.U16 R27, [R2.64] ;  /* 0x00000004021b7981 */ /* 0x0022a8000c1e1500 */
[----:B------:R3:W2:Y:S04]  /*7b20*/  LDG.E.U16 R25, [R10.64] ;  /* 0x000000040a197981 */ /* 0x0006a8000c1e1500 */
[----:B------:R-:W2:Y:S01]  /*7b30*/  LDL.64 R18, [R1+0xa10] ;  /* 0x000a100001127983 */ /* 0x000ea20000100a00 */
[----:B0-----:R-:W-:-:S03]  /*7b40*/  IMAD.WIDE R8, R0, 0x2, R16 ;  /* 0x0000000200087825 */ /* 0x001fc600078e0210 */
[----:B------:R-:W2:Y:S01]  /*7b50*/  LDL.64 R20, [R1+0xa18] ;  /* 0x000a180001147983 */ /* 0x000ea20000100a00 */
[----:B-1----:R-:W-:-:S03]  /*7b60*/  IMAD.WIDE R2, R0, 0x2, R12 ;  /* 0x0000000200027825 */ /* 0x002fc600078e020c */
[----:B------:R-:W2:Y:S04]  /*7b70*/  LDL.64 R16, [R1+0xa08] ;  /* 0x000a080001107983 */ /* 0x000ea80000100a00 */
[----:B---3--:R0:W-:Y:S04]  /*7b80*/  STL [R1+0x88], R28 ;  /* 0x0000881c01007387 */ /* 0x0081e80000100800 */
[----:B----4-:R1:W-:Y:S04]  /*7b90*/  STL [R1+0x84], R29 ;  /* 0x0000841d01007387 */ /* 0x0103e80000100800 */
[----:B-----5:R3:W-:Y:S04]  /*7ba0*/  STL [R1+0x80], R26 ;  /* 0x0000801a01007387 */ /* 0x0207e80000100800 */
[----:B0-----:R0:W4:Y:S01]  /*7bb0*/  LDG.E.U16 R28, [R8.64] ;  /* 0x00000004081c7981 */ /* 0x001122000c1e1500 */
[----:B------:R-:W-:-:S03]  /*7bc0*/  IMAD.WIDE R10, R0, 0x2, R22 ;  /* 0x00000002000a7825 */ /* 0x000fc600078e0216 */
[----:B-1----:R1:W5:Y:S04]  /*7bd0*/  LDG.E.U16 R29, [R6.64] ;  /* 0x00000004061d7981 */ /* 0x002368000c1e1500 */
[----:B------:R-:W5:Y:S04]  /*7be0*/  LDL.64 R12, [R1+0x9f8] ;  /* 0x0009f800010c7983 */ /* 0x000f680000100a00 */
[----:B---3--:R3:W5:Y:S04]  /*7bf0*/  LDG.E.U16 R26, [R4.64] ;  /* 0x00000004041a7981 */ /* 0x008768000c1e1500 */
[----:B--2---:R2:W-:Y:S04]  /*7c00*/  STL [R1+0x7c], R27 ;  /* 0x00007c1b01007387 */ /* 0x0045e80000100800 */
[----:B------:R0:W-:Y:S04]  /*7c10*/  STL [R1+0x78], R25 ;  /* 0x0000781901007387 */ /* 0x0001e80000100800 */
[----:B------:R-:W5:Y:S04]  /*7c20*/  LDL.64 R22, [R1+0x9e8] ;  /* 0x0009e80001167983 */ /* 0x000f680000100a00 */
[----:B--2---:R2:W5:Y:S01]  /*7c30*/  LDG.E.U16 R27, [R2.64] ;  /* 0x00000004021b7981 */ /* 0x004562000c1e1500 */
[----:B-1----:R-:W-:-:S03]  /*7c40*/  IMAD.WIDE R6, R0, 0x2, R18 ;  /* 0x0000000200067825 */ /* 0x002fc600078e0212 */
[----:B------:R-:W5:Y:S01]  /*7c50*/  LDL.64 R18, [R1+0x9d8] ;  /* 0x0009d80001127983 */ /* 0x000f620000100a00 */
[----:B0-----:R-:W-:-:S03]  /*7c60*/  IMAD.WIDE R8, R0, 0x2, R20 ;  /* 0x0000000200087825 */ /* 0x001fc600078e0214 */
[----:B------:R-:W5:Y:S01]  /*7c70*/  LDL.64 R24, [R1+0x9f0] ;  /* 0x0009f00001187983 */ /* 0x000f620000100a00 */
[----:B--2---:R-:W-:-:S03]  /*7c80*/  IMAD.WIDE R2, R0, 0x2, R14 ;  /* 0x0000000200027825 */ /* 0x004fc600078e020e */
[----:B------:R0:W2:Y:S01]  /*7c90*/  LDG.E.U16 R15, [R10.64] ;  /* 0x000000040a0f7981 */ /* 0x0000a2000c1e1500 */
[----:B---3--:R-:W-:-:S03]  /*7ca0*/  IMAD.WIDE R4, R0, 0x2, R16 ;  /* 0x0000000200047825 */ /* 0x008fc600078e0210 */
[----:B------:R-:W3:Y:S04]  /*7cb0*/  LDL.64 R20, [R1+0x9e0] ;  /* 0x0009e00001147983 */ /* 0x000ee80000100a00 */
[----:B----4-:R1:W-:Y:S04]  /*7cc0*/  STL [R1+0x74], R28 ;  /* 0x0000741c01007387 */ /* 0x0103e80000100800 */
[----:B-----5:R4:W-:Y:S04]  /*7cd0*/  STL [R1+0x70], R29 ;  /* 0x0000701d01007387 */ /* 0x0209e80000100800 */
[----:B-1----:R1:W5:Y:S04]  /*7ce0*/  LDG.E.U16 R28, [R8.64] ;  /* 0x00000004081c7981 */ /* 0x002368000c1e1500 */
[----:B----4-:R4:W5:Y:S04]  /*7cf0*/  LDG.E.U16 R29, [R6.64] ;  /* 0x00000004061d7981 */ /* 0x010968000c1e1500 */
[----:B------:R1:W-:Y:S01]  /*7d00*/  STL [R1+0x6c], R26 ;  /* 0x00006c1a01007387 */ /* 0x0003e20000100800 */
[----:B0-----:R-:W-:-:S03]  /*7d10*/  IMAD.WIDE R10, R0, 0x2, R12 ;  /* 0x00000002000a7825 */ /* 0x001fc600078e020c */
[----:B------:R-:W5:Y:S01]  /*7d20*/  LDL.64 R16, [R1+0x9d0] ;  /* 0x0009d00001107983 */ /* 0x000f620000100a00 */
[----:B----4-:R-:W-:-:S03]  /*7d30*/  IMAD.WIDE R6, R0, 0x2, R22 ;  /* 0x0000000200067825 */ /* 0x010fc600078e0216 */
[----:B------:R0:W-:Y:S04]  /*7d40*/  STL [R1+0x68], R27 ;  /* 0x0000681b01007387 */ /* 0x0001e80000100800 */
[----:B-1----:R3:W4:Y:S04]  /*7d50*/  LDG.E.U16 R26, [R4.64] ;  /* 0x00000004041a7981 */ /* 0x002728000c1e1500 */
[----:B0-----:R0:W4:Y:S04]  /*7d60*/  LDG.E.U16 R27, [R2.64] ;  /* 0x00000004021b7981 */ /* 0x001128000c1e1500 */
[----:B--2---:R1:W-:Y:S04]  /*7d70*/  STL [R1+0x64], R15 ;  /* 0x0000640f01007387 */ /* 0x0043e80000100800 */
[----:B------:R-:W2:Y:S01]  /*7d80*/  LDL.64 R12, [R1+0x9c0] ;  /* 0x0009c000010c7983 */ /* 0x000ea20000100a00 */
[----:B0-----:R-:W-:-:S03]  /*7d90*/  IMAD.WIDE R2, R0, 0x2, R18 ;  /* 0x0000000200027825 */ /* 0x001fc600078e0212 */
[----:B------:R-:W2:Y:S04]  /*7da0*/  LDL.64 R22, [R1+0x9b0] ;  /* 0x0009b00001167983 */ /* 0x000ea80000100a00 */
[----:B-1----:R-:W2:Y:S04]  /*7db0*/  LDL.64 R14, [R1+0x9c8] ;  /* 0x0009c800010e7983 */ /* 0x002ea80000100a00 */
[----:B------:R0:W2:Y:S01]  /*7dc0*/  LDG.E.U16 R19, [R10.64] ;  /* 0x000000040a137981 */ /* 0x0000a2000c1e1500 */
[----:B------:R-:W-:-:S03]  /*7dd0*/  IMAD.WIDE R8, R0, 0x2, R24 ;  /* 0x0000000200087825 */ /* 0x000fc600078e0218 */
[----:B------:R-:W2:Y:S01]  /*7de0*/  LDL.64 R24, [R1+0x9b8] ;  /* 0x0009b80001187983 */ /* 0x000ea20000100a00 */
[----:B---3--:R-:W-:-:S03]  /*7df0*/  IMAD.WIDE R4, R0, 0x2, R20 ;  /* 0x0000000200047825 */ /* 0x008fc600078e0214 */
[----:B-----5:R1:W-:Y:S04]  /*7e00*/  STL [R1+0x60], R28 ;  /* 0x0000601c01007387 */ /* 0x0203e80000100800 */
[----:B------:R3:W-:Y:S04]  /*7e10*/  STL [R1+0x5c], R29 ;  /* 0x00005c1d01007387 */ /* 0x0007e80000100800 */
[----:B------:R-:W5:Y:S04]  /*7e20*/  LDL.64 R20, [R1+0x9a8] ;  /* 0x0009a80001147983 */ /* 0x000f680000100a00 */
[----:B-1----:R1:W5:Y:S01]  /*7e30*/  LDG.E.U16 R28, [R8.64] ;  /* 0x00000004081c7981 */ /* 0x002362000c1e1500 */
[----:B0-----:R-:W-:-:S03]  /*7e40*/  IMAD.WIDE R10, R0, 0x2, R16 ;  /* 0x00000002000a7825 */ /* 0x001fc600078e0210 */
[----:B---3--:R2:W3:Y:S04]  /*7e50*/  LDG.E.U16 R29, [R6.64] ;  /* 0x00000004061d7981 */ /* 0x0084e8000c1e1500 */
[----:B----4-:R0:W-:Y:S04]  /*7e60*/  STL [R1+0x58], R26 ;  /* 0x0000581a01007387 */ /* 0x0101e80000100800 */
[----:B------:R4:W-:Y:S04]  /*7e70*/  STL [R1+0x54], R27 ;  /* 0x0000541b01007387 */ /* 0x0009e80000100800 */
[----:B0-----:R0:W3:Y:S01]  /*7e80*/  LDG.E.U16 R26, [R4.64] ;  /* 0x00000004041a7981 */ /* 0x0010e2000c1e1500 */
[----:B--2---:R-:W-:-:S03]  /*7e90*/  IMAD.WIDE R6, R0, 0x2, R12 ;  /* 0x0000000200067825 */ /* 0x004fc600078e020c */
[----:B----4-:R2:W4:Y:S04]  /*7ea0*/  LDG.E.U16 R27, [R2.64] ;  /* 0x00000004021b7981 */ /* 0x010528000c1e1500 */
[----:B------:R-:W4:Y:S01]  /*7eb0*/  LDG.E.U16 R7, [R6.64] ;  /* 0x0000000406077981 */ /* 0x000f22000c1e1500 */
[----:B-1----:R-:W-:-:S04]  /*7ec0*/  IMAD.WIDE R8, R0, 0x2, R14 ;  /* 0x0000000200087825 */ /* 0x002fc800078e020e */
[C---:B--2---:R-:W-:Y:S02]  /*7ed0*/  IMAD.WIDE R2, R0.reuse, 0x2, R22 ;  /* 0x0000000200027825 */ /* 0x044fe400078e0216 */
[----:B------:R5:W2:Y:S04]  /*7ee0*/  LDG.E.U16 R23, [R10.64] ;  /* 0x000000040a177981 */ /* 0x000aa8000c1e1500 */
[----:B------:R1:W-:Y:S04]  /*7ef0*/  STL [R1+0x50], R19 ;  /* 0x0000501301007387 */ /* 0x0003e80000100800 */
[----:B------:R-:W2:Y:S04]  /*7f00*/  LDG.E.U16 R9, [R8.64] ;  /* 0x0000000408097981 */ /* 0x000ea8000c1e1500 */
[----:B------:R-:W2:Y:S04]  /*7f10*/  LDL.64 R16, [R1+0x998] ;  /* 0x0009980001107983 */ /* 0x000ea80000100a00 */
[----:B-1----:R-:W2:Y:S01]  /*7f20*/  LDL.64 R18, [R1+0x9a0] ;  /* 0x0009a00001127983 */ /* 0x002ea20000100a00 */
[----:B0-----:R-:W-:-:S03]  /*7f30*/  IMAD.WIDE R4, R0, 0x2, R24 ;  /* 0x0000000200047825 */ /* 0x001fc600078e0218 */
[----:B------:R-:W2:Y:S04]  /*7f40*/  LDL.64 R14, [R1+0x990] ;  /* 0x00099000010e7983 */ /* 0x000ea80000100a00 */
[----:B------:R-:W2:Y:S01]  /*7f50*/  LDL.64 R12, [R1+0x988] ;  /* 0x00098800010c7983 */ /* 0x000ea20000100a00 */
[----:B-----5:R-:W-:-:S03]  /*7f60*/  IMAD.WIDE R10, R0, 0x2, R20 ;  /* 0x00000002000a7825 */ /* 0x020fc600078e0214 */
[----:B------:R0:W-:Y:S04]  /*7f70*/  STL [R1+0x4c], R28 ;  /* 0x00004c1c01007387 */ /* 0x0001e80000100800 */
[----:B---3--:R1:W-:Y:S04]  /*7f80*/  STL [R1+0x48], R29 ;  /* 0x0000481d01007387 */ /* 0x0083e80000100800 */
[----:B------:R-:W3:Y:S04]  /*7f90*/  LDG.E.U16 R11, [R10.64] ;  /* 0x000000040a0b7981 */ /* 0x000ee8000c1e1500 */
[----:B0-----:R0:W5:Y:S04]  /*7fa0*/  LDG.E.U16 R28, [R4.64] ;  /* 0x00000004041c7981 */ /* 0x001168000c1e1500 */
[----:B-1----:R1:W3:Y:S04]  /*7fb0*/  LDG.E.U16 R29, [R2.64] ;  /* 0x00000004021d7981 */ /* 0x0022e8000c1e1500 */
[----:B----4-:R-:W-:Y:S04]  /*7fc0*/  STL [R1+0x40], R27 ;  /* 0x0000401b01007387 */ /* 0x010fe80000100800 */
[----:B------:R4:W-:Y:S04]  /*7fd0*/  STL [R1+0x44], R26 ;  /* 0x0000441a01007387 */ /* 0x0009e80000100800 */
[----:B------:R-:W3:Y:S04]  /*7fe0*/  LDL.64 R24, [R1+0x978] ;  /* 0x0009780001187983 */ /* 0x000ee80000100a00 */
[----:B----4-:R-:W4:Y:S04]  /*7ff0*/  LDL.64 R26, [R1+0x980] ;  /* 0x00098000011a7983 */ /* 0x010f280000100a00 */
[----:B--2---:R2:W-:Y:S04]  /*8000*/  STL [R1+0x3c], R23 ;  /* 0x00003c1701007387 */ /* 0x0045e80000100800 */
[----:B--2---:R-:W2:Y:S04]  /*8010*/  LDL.64 R22, [R1+0x970] ;  /* 0x0009700001167983 */ /* 0x004ea80000100a00 */
[----:B------:R1:W-:Y:S04]  /*8020*/  STL [R1+0x38], R9 ;  /* 0x0000380901007387 */ /* 0x0003e80000100800 */
[----:B------:R1:W-:Y:S01]  /*8030*/  STL [R1+0x34], R7 ;  /* 0x0000340701007387 */ /* 0x0003e20000100800 */
[----:B0-----:R-:W-:-:S03]  /*8040*/  IMAD.WIDE R4, R0, 0x2, R14 ;  /* 0x0000000200047825 */ /* 0x001fc600078e020e */
[----:B------:R-:W2:Y:S01]  /*8050*/  LDL.64 R20, [R1+0x968] ;  /* 0x0009680001147983 */ /* 0x000ea20000100a00 */
[----:B-1----:R-:W-:-:S03]  /*8060*/  IMAD.WIDE R8, R0, 0x2, R18 ;  /* 0x0000000200087825 */ /* 0x002fc600078e0212 */
[----:B------:R-:W2:Y:S01]  /*8070*/  LDL.64 R18, [R1+0x960] ;  /* 0x0009600001127983 */ /* 0x000ea20000100a00 */
[----:B------:R-:W-:-:S03]  /*8080*/  IMAD.WIDE R6, R0, 0x2, R16 ;  /* 0x0000000200067825 */ /* 0x000fc600078e0210 */
[----:B------:R-:W2:Y:S01]  /*8090*/  LDG.E.U16 R9, [R8.64] ;  /* 0x0000000408097981 */ /* 0x000ea2000c1e1500 */
[----:B------:R-:W-:-:S03]  /*80a0*/  IMAD.WIDE R2, R0, 0x2, R12 ;  /* 0x0000000200027825 */ /* 0x000fc600078e020c */
[----:B------:R-:W2:Y:S04]  /*80b0*/  LDG.E.U16 R7, [R6.64] ;  /* 0x0000000406077981 */ /* 0x000ea8000c1e1500 */
[----:B------:R-:W2:Y:S04]  /*80c0*/  LDL.64 R14, [R1+0x958] ;  /* 0x00095800010e7983 */ /* 0x000ea80000100a00 */
[----:B------:R-:W2:Y:S04]  /*80d0*/  LDL.64 R12, [R1+0x950] ;  /* 0x00095000010c7983 */ /* 0x000ea80000100a00 */
[----:B-----5:R0:W-:Y:S04]  /*80e0*/  STL [R1+0x30], R28 ;  /* 0x0000301c01007387 */ /* 0x0201e80000100800 */
[----:B---3--:R1:W-:Y:S04]  /*80f0*/  STL [R1+0x2c], R29 ;  /* 0x00002c1d01007387 */ /* 0x0083e80000100800 */
[----:B------:R-:W3:Y:S04]  /*8100*/  LDL.64 R16, [R1+0x930] ;  /* 0x0009300001107983 */ /* 0x000ee80000100a00 */
[----:B0-----:R0:W5:Y:S04]  /*8110*/  LDG.E.U16 R28, [R4.64] ;  /* 0x00000004041c7981 */ /* 0x001168000c1e1500 */
[----:B------:R4:W-:Y:S04]  /*8120*/  STL [R1+0x28], R11 ;  /* 0x0000280b01007387 */ /* 0x0009e80000100800 */
[----:B-1----:R2:W3:Y:S01]  /*8130*/  LDG.E.U16 R29, [R2.64] ;  /* 0x00000004021d7981 */ /* 0x0024e2000c1e1500 */
[----:B----4-:R-:W-:-:S04]  /*8140*/  IMAD.WIDE R10, R0, 0x2, R26 ;  /* 0x00000002000a7825 */ /* 0x010fc800078e021a */
[C---:B--2---:R-:W-:Y:S02]  /*8150*/  IMAD.WIDE R2, R0.reuse, 0x2, R18 ;  /* 0x0000000200027825 */ /* 0x044fe400078e0212 */
[----:B------:R1:W2:Y:S04]  /*8160*/  LDG.E.U16 R19, [R10.64] ;  /* 0x000000040a137981 */ /* 0x0002a8000c1e1500 */
[----:B------:R4:W-:Y:S04]  /*8170*/  STL [R1+0x24], R9 ;  /* 0x0000240901007387 */ /* 0x0009e80000100800 */
[----:B------:R1:W-:Y:S01]  /*8180*/  STL [R1+0x20], R7 ;  /* 0x0000200701007387 */ /* 0x0003e20000100800 */
[----:B0-----:R-:W-:-:S03]  /*8190*/  IMAD.WIDE R4, R0, 0x2, R20 ;  /* 0x0000000200047825 */ /* 0x001fc600078e0214 */
[----:B------:R0:W2:Y:S01]  /*81a0*/  LDG.E.U16 R26, [R2.64] ;  /* 0x00000004021a7981 */ /* 0x0000a2000c1e1500 */
[----:B----4-:R-:W-:-:S03]  /*81b0*/  IMAD.WIDE R8, R0, 0x2, R24 ;  /* 0x0000000200087825 */ /* 0x010fc600078e0218 */
[----:B------:R-:W0:Y:S01]  /*81c0*/  LDL.64 R24, [R1+0x910] ;  /* 0x0009100001187983 */ /* 0x000e220000100a00 */
[----:B-1----:R-:W-:-:S03]  /*81d0*/  IMAD.WIDE R6, R0, 0x2, R22 ;  /* 0x0000000200067825 */ /* 0x002fc600078e0216 */
[----:B------:R-:W4:Y:S04]  /*81e0*/  LDL.64 R22, [R1+0x8f0] ;  /* 0x0008f00001167983 */ /* 0x000f280000100a00 */
[----:B------:R1:W4:Y:S01]  /*81f0*/  LDG.E.U16 R27, [R8.64] ;  /* 0x00000004081b7981 */ /* 0x000322000c1e1500 */
[----:B------:R-:W-:-:S04]  /*8200*/  IMAD.WIDE R10, R0, 0x2, R14 ;  /* 0x00000002000a7825 */ /* 0x000fc800078e020e */
[C---:B-1----:R-:W-:Y:S01]  /*8210*/  IMAD.WIDE R8, R0.reuse, 0x2, R12 ;  /* 0x0000000200087825 */ /* 0x042fe200078e020c */
[----:B-----5:R1:W-:Y:S04]  /*8220*/  STL [R1+0x1c], R28 ;  /* 0x00001c1c01007387 */ /* 0x0203e80000100800 */
[----:B-1----:R1:W5:Y:S04]  /*8230*/  LDG.E.U16 R28, [R6.64] ;  /* 0x00000004061c7981 */ /* 0x002368000c1e1500 */
[----:B---3--:R3:W-:Y:S04]  /*8240*/  STL [R1+0x18], R29 ;  /* 0x0000181d01007387 */ /* 0x0087e80000100800 */
[----:B------:R-:W5:Y:S04]  /*8250*/  LDL.64 R12, [R1+0x8d0] ;  /* 0x0008d000010c7983 */ /* 0x000f680000100a00 */
[----:B------:R-:W5:Y:S01]  /*8260*/  LDL.64 R14, [R1+0x8b0] ;  /* 0x0008b000010e7983 */ /* 0x000f620000100a00 */
[----:B-1----:R-:W-:-:S03]  /*8270*/  IMAD.WIDE R6, R0, 0x2, R16 ;  /* 0x0000000200067825 */ /* 0x002fc600078e0210 */
[----:B------:R-:W5:Y:S04]  /*8280*/  LDL.64 R20, [R1+0x948] ;  /* 0x0009480001147983 */ /* 0x000f680000100a00 */
[----:B---3--:R4:W3:Y:S04]  /*8290*/  LDG.E.U16 R29, [R4.64] ;  /* 0x00000004041d7981 */ /* 0x0088e8000c1e1500 */
[----:B--2---:R1:W-:Y:S04]  /*82a0*/  STL [R1+0x14], R19 ;  /* 0x0000141301007387 */ /* 0x0043e80000100800 */
[----:B------:R-:W2:Y:S04]  /*82b0*/  LDL.64 R16, [R1+0x908] ;  /* 0x0009080001107983 */ /* 0x000ea80000100a00 */
[----:B-1----:R-:W3:Y:S01]  /*82c0*/  LDL.64 R18, [R1+0x928] ;  /* 0x0009280001127983 */ /* 0x002ee20000100a00 */
[----:B0-----:R-:W-:-:S04]  /*82d0*/  IMAD.WIDE R2, R0, 0x2, R24 ;  /* 0x0000000200027825 */ /* 0x001fc800078e0218 */
[C---:B----4-:R-:W-:Y:S02]  /*82e0*/  IMAD.WIDE R4, R0.reuse, 0x2, R22 ;  /* 0x0000000200047825 */ /* 0x050fe400078e0216 */
[----:B------:R2:W4:Y:S04]  /*82f0*/  LDG.E.U16 R22, [R6.64] ;  /* 0x0000000406167981 */ /* 0x000528000c1e1500 */
[----:B------:R0:W-:Y:S04]  /*8300*/  STL [R1+0x10], R27 ;  /* 0x0000101b01007387 */ /* 0x0001e80000100800 */
[----:B------:R1:W4:Y:S04]  /*8310*/  LDG.E.U16 R2, [R2.64] ;  /* 0x0000000402027981 */ /* 0x000328000c1e1500 */
[----:B0-----:R0:W4:Y:S04]  /*8320*/  LDG.E.U16 R27, [R10.64] ;  /* 0x000000040a1b7981 */ /* 0x001128000c1e1500 */
[----:B-1----:R1:W4:Y:S04]  /*8330*/  LDG.E.U16 R3, [R4.64] ;  /* 0x0000000404037981 */ /* 0x002328000c1e1500 */
[----:B-----5:R5:W-:Y:S04]  /*8340*/  STL [R1+0xc], R28 ;  /* 0x00000c1c01007387 */ /* 0x020be80000100800 */
[----:B-----5:R3:W5:Y:S01]  /*8350*/  LDG.E.U16 R28, [R8.64] ;  /* 0x00000004081c7981 */ /* 0x020762000c1e1500 */
[----:B------:R-:W-:-:S04]  /*8360*/  IMAD.WIDE R12, R0, 0x2, R12 ;  /* 0x00000002000c7825 */ /* 0x000fc800078e020c */
[----:B-1----:R-:W-:-:S04]  /*8370*/  IMAD.WIDE R4, R0, 0x2, R14 ;  /* 0x0000000200047825 */ /* 0x002fc800078e020e */
[C---:B0-----:R-:W-:Y:S02]  /*8380*/  IMAD.WIDE R10, R0.reuse, 0x2, R20 ;  /* 0x00000002000a7825 */ /* 0x041fe400078e0214 */
[----:B------:R0:W4:Y:S02]  /*8390*/  LDG.E.U16 R4, [R4.64] ;  /* 0x0000000404047981 */ /* 0x000124000c1e1500 */
[----:B--2---:R-:W-:-:S05]  /*83a0*/  IMAD.WIDE R6, R0, 0x2, R16 ;  /* 0x0000000200067825 */ /* 0x004fca00078e0210 */
[----:B0-----:R0:W2:Y:S01]  /*83b0*/  LDG.E.U16 R5, [R6.64] ;  /* 0x0000000406057981 */ /* 0x0010a2000c1e1500 */
[----:B---3--:R-:W-:-:S03]  /*83c0*/  IMAD.WIDE R8, R0, 0x2, R18 ;  /* 0x0000000200087825 */ /* 0x008fc600078e0212 */
[----:B------:R1:W3:Y:S04]  /*83d0*/  LDG.E.U16 R0, [R12.64] ;  /* 0x000000040c007981 */ /* 0x0002e8000c1e1500 */
[----:B------:R0:W2:Y:S04]  /*83e0*/  LDG.E.U16 R20, [R8.64] ;  /* 0x0000000408147981 */ /* 0x0000a8000c1e1500 */
[----:B-----5:R-:W-:Y:S04]  /*83f0*/  STL [R1+0x3014], R28 ;  /* 0x0030141c01007387 */ /* 0x020fe80000100800 */
[----:B----4-:R-:W-:Y:S04]  /*8400*/  STL [R1+0x3018], R22 ;  /* 0x0030181601007387 */ /* 0x010fe80000100800 */
[----:B------:R-:W-:Y:S04]  /*8410*/  STL [R1+0x301c], R2 ;  /* 0x00301c0201007387 */ /* 0x000fe80000100800 */
[----:B------:R4:W-:Y:S04]  /*8420*/  STL [R1+0x3020], R3 ;  /* 0x0030200301007387 */ /* 0x0009e80000100800 */
[----:B------:R-:W5:Y:S04]  /*8430*/  LDL.64 R14, [R1+0x8e8] ;  /* 0x0008e800010e7983 */ /* 0x000f680000100a00 */
[----:B------:R-:W2:Y:S04]  /*8440*/  LDL.64 R24, [R1+0x920] ;  /* 0x0009200001187983 */ /* 0x000ea80000100a00 */
[----:B----4-:R-:W4:Y:S04]  /*8450*/  LDL.64 R2, [R1+0x8c8] ;  /* 0x0008c80001027983 */ /* 0x010f280000100a00 */
[----:B------:R0:W-:Y:S04]  /*8460*/  STL [R1+0x8], R29 ;  /* 0x0000081d01007387 */ /* 0x0001e80000100800 */
[----:B-1----:R-:W2:Y:S04]  /*8470*/  LDL.64 R12, [R1+0x940] ;  /* 0x00094000010c7983 */ /* 0x002ea80000100a00 */
[----:B0-----:R-:W2:Y:S04]  /*8480*/  LDL.64 R28, [R1+0x900] ;  /* 0x00090000011c7983 */ /* 0x001ea80000100a00 */
[----:B------:R0:W-:Y:S04]  /*8490*/  STL [R1+0x4], R26 ;  /* 0x0000041a01007387 */ /* 0x0001e80000100800 */
[----:B---3--:R-:W-:Y:S04]  /*84a0*/  STL [R1+0x3024], R0 ;  /* 0x0030240001007387 */ /* 0x008fe80000100800 */
[----:B------:R1:W-:Y:S04]  /*84b0*/  STL [R1+0x3028], R4 ;  /* 0x0030280401007387 */ /* 0x0003e80000100800 */
[----:B0-----:R0:W3:Y:S04]  /*84c0*/  LDG.E.U16 R26, [R10.64] ;  /* 0x000000040a1a7981 */ /* 0x0010e8000c1e1500 */
[----:B-1----:R-:W2:Y:S04]  /*84d0*/  LDL R4, [R1+0x4d0] ;  /* 0x0004d00001047983 */ /* 0x002ea80000100800 */
[----:B0-----:R-:W4:Y:S04]  /*84e0*/  LDL.64 R10, [R1+0x8a8] ;  /* 0x0008a800010a7983 */ /* 0x001f280000100a00 */
[----:B---3--:R-:W-:Y:S04]  /*84f0*/  STL [R1+0x3010], R26 ;  /* 0x0030101a01007387 */ /* 0x008fe80000100800 */
[----:B------:R-:W3:Y:S01]  /*8500*/  LDL.64 R22, [R1+0x8e0] ;  /* 0x0008e00001167983 */ /* 0x000ee20000100a00 */
[----:B--2---:R-:W-:-:S04]  /*8510*/  IMAD.WIDE R12, R4, 0x2, R12 ;  /* 0x00000002040c7825 */ /* 0x004fc800078e020c */
[----:B----4-:R-:W-:-:S04]  /*8520*/  IMAD.WIDE R8, R4, 0x2, R10 ;  /* 0x0000000204087825 */ /* 0x010fc800078e020a */
[C---:B------:R-:W-:Y:S02]  /*8530*/  IMAD.WIDE R10, R4.reuse, 0x2, R24 ;  /* 0x00000002040a7825 */ /* 0x040fe400078e0218 */
[----:B------:R0:W2:Y:S02]  /*8540*/  LDG.E.U16 R8, [R8.64] ;  /* 0x0000000408087981 */ /* 0x0000a4000c1e1500 */
[C---:B-----5:R-:W-:Y:S02]  /*8550*/  IMAD.WIDE R6, R4.reuse, 0x2, R14 ;  /* 0x0000000204067825 */ /* 0x060fe400078e020e */
[----:B------:R3:W4:Y:S02]  /*8560*/  LDG.E.U16 R24, [R12.64] ;  /* 0x000000040c187981 */ /* 0x000724000c1e1500 */
[C---:B------:R-:W-:Y:S02]  /*8570*/  IMAD.WIDE R14, R4.reuse, 0x2, R2 ;  /* 0x00000002040e7825 */ /* 0x040fe400078e0202 */
[----:B------:R-:W-:Y:S04]  /*8580*/  STL [R1], R27 ;  /* 0x0000001b01007387 */ /* 0x000fe80000100800 */
[----:B0-----:R0:W5:Y:S04]  /*8590*/  LDG.E.U16 R9, [R10.64] ;  /* 0x000000040a097981 */ /* 0x001168000c1e1500 */
[----:B------:R-:W2:Y:S04]  /*85a0*/  LDL.64 R18, [R1+0x8c0] ;  /* 0x0008c00001127983 */ /* 0x000ea80000100a00 */
[----:B------:R-:W2:Y:S04]  /*85b0*/  LDL.64 R2, [R1+0x938] ;  /* 0x0009380001027983 */ /* 0x000ea80000100a00 */
[----:B------:R-:W2:Y:S01]  /*85c0*/  LDL.64 R16, [R1+0x8a0] ;  /* 0x0008a00001107983 */ /* 0x000ea20000100a00 */
[----:B0-----:R-:W-:-:S03]  /*85d0*/  IMAD.WIDE R10, R4, 0x2, R28 ;  /* 0x00000002040a7825 */ /* 0x001fc600078e021c */
[----:B------:R0:W2:Y:S04]  /*85e0*/  LDG.E.U16 R6, [R6.64] ;  /* 0x0000000406067981 */ /* 0x0000a8000c1e1500 */
[----:B------:R1:W2:Y:S04]  /*85f0*/  LDG.E.U16 R21, [R10.64] ;  /* 0x000000040a157981 */ /* 0x0002a8000c1e1500 */
[----:B0-----:R2:W2:Y:S01]  /*8600*/  LDG.E.U16 R7, [R14.64] ;  /* 0x000000040e077981 */ /* 0x0014a2000c1e1500 */
[----:B---3--:R-:W-:-:S05]  /*8610*/  IMAD.WIDE R12, R4, 0x2, R22 ;  /* 0x00000002040c7825 */ /* 0x008fca00078e0216 */
[----:B------:R0:W3:Y:S04]  /*8620*/  LDG.E.U16 R23, [R12.64] ;  /* 0x000000040c177981 */ /* 0x0000e8000c1e1500 */
[----:B----4-:R-:W-:Y:S04]  /*8630*/  STL [R1+0x3008], R24 ;  /* 0x0030081801007387 */ /* 0x010fe80000100800 */
[----:B-----5:R4:W-:Y:S01]  /*8640*/  STL [R1+0x300c], R9 ;  /* 0x00300c0901007387 */ /* 0x0209e20000100800 */
[----:B--2---:R-:W-:-:S04]  /*8650*/  IMAD.WIDE R14, R4, 0x2, R18 ;  /* 0x00000002040e7825 */ /* 0x004fc800078e0212 */
[C---:B------:R-:W-:Y:S01]  /*8660*/  IMAD.WIDE R18, R4.reuse, 0x2, R2 ;  /* 0x0000000204127825 */ /* 0x040fe200078e0202 */
[----:B------:R2:W5:Y:S04]  /*8670*/  LDG.E.U16 R25, [R14.64] ;  /* 0x000000040e197981 */ /* 0x000568000c1e1500 */
[----:B----4-:R-:W4:Y:S04]  /*8680*/  LDL.LU R9, [R1+0x9c] ;  /* 0x00009c0001097983 */ /* 0x010f280000300800 */
[----:B------:R-:W3:Y:S04]  /*8690*/  LDL.LU R24, [R1+0x8c] ;  /* 0x00008c0001187983 */ /* 0x000ee80000300800 */
[----:B------:R-:W3:Y:S01]  /*86a0*/  LDL.LU R0, [R1+0x7c] ;  /* 0x00007c0001007983 */ /* 0x000ee20000300800 */
[----:B------:R-:W-:-:S03]  /*86b0*/  IMAD.WIDE R16, R4, 0x2, R16 ;  /* 0x0000000204107825 */ /* 0x000fc600078e0210 */
[----:B------:R-:W3:Y:S04]  /*86c0*/  LDL.LU R3, [R1+0x6c] ;  /* 0x00006c0001037983 */ /* 0x000ee80000300800 */
[----:B------:R-:W3:Y:S04]  /*86d0*/  LDL.LU R2, [R1+0x5c] ;  /* 0x00005c0001027983 */ /* 0x000ee80000300800 */
[----:B------:R-:W3:Y:S04]  /*86e0*/  LDL.LU R22, [R1+0x4c] ;  /* 0x00004c0001167983 */ /* 0x000ee80000300800 */
[----:B------:R-:W3:Y:S04]  /*86f0*/  LDL.LU R28, [R1+0x3c] ;  /* 0x00003c00011c7983 */ /* 0x000ee80000300800 */
[----:B-1----:R-:W3:Y:S04]  /*8700*/  LDL.64 R10, [R1+0x918] ;  /* 0x00091800010a7983 */ /* 0x002ee80000100a00 */
[----:B--2---:R-:W2:Y:S04]  /*8710*/  LDL.64 R14, [R1+0x8d8] ;  /* 0x0008d800010e7983 */ /* 0x004ea80000100a00 */
[----:B0-----:R-:W4:Y:S04]  /*8720*/  LDL.64 R12, [R1+0x8f8] ;  /* 0x0008f800010c7983 */ /* 0x001f280000100a00 */
[----:B------:R0:W5:Y:S04]  /*8730*/  LDG.E.U16 R29, [R18.64] ;  /* 0x00000004121d7981 */ /* 0x000168000c1e1500 */
[----:B------:R1:W5:Y:S04]  /*8740*/  LDG.E.U16 R27, [R16.64] ;  /* 0x00000004101b7981 */ /* 0x000368000c1e1500 */
[----:B------:R-:W5:Y:S04]  /*8750*/  LDL R26, [R1+0x4d8] ;  /* 0x0004d800011a7983 */ /* 0x000f680000100800 */
[----:B0-----:R-:W5:Y:S04]  /*8760*/  LDL.64 R18, [R1+0x898] ;  /* 0x0008980001127983 */ /* 0x001f680000100a00 */
[----:B-1----:R-:W5:Y:S01]  /*8770*/  LDL.64 R16, [R1+0x8b8] ;  /* 0x0008b80001107983 */ /* 0x002f620000100a00 */
[----:B---3--:R-:W-:-:S04]  /*8780*/  IMAD.WIDE R10, R4, 0x2, R10 ;  /* 0x00000002040a7825 */ /* 0x008fc800078e020a */
[C---:B--2---:R-:W-:Y:S02]  /*8790*/  IMAD.WIDE R14, R4.reuse, 0x2, R14 ;  /* 0x00000002040e7825 */ /* 0x044fe400078e020e */
[----:B------:R0:W2:Y:S02]  /*87a0*/  LDG.E.U16 R10, [R10.64] ;  /* 0x000000040a0a7981 */ /* 0x0000a4000c1e1500 */
[C---:B----4-:R-:W-:Y:S02]  /*87b0*/  IMAD.WIDE R12, R4.reuse, 0x2, R12 ;  /* 0x00000002040c7825 */ /* 0x050fe400078e020c */
[----:B------:R1:W3:Y:S04]  /*87c0*/  LDG.E.U16 R14, [R14.64] ;  /* 0x000000040e0e7981 */ /* 0x0002e8000c1e1500 */
[----:B0-----:R0:W4:Y:S01]  /*87d0*/  LDG.E.U16 R11, [R12.64] ;  /* 0x000000040c0b7981 */ /* 0x001122000c1e1500 */
[----:B-----5:R-:W-:-:S04]  /*87e0*/  IMAD.WIDE R18, R4, 0x2, R18 ;  /* 0x0000000204127825 */ /* 0x020fc800078e0212 */
[----:B------:R-:W-:Y:S01]  /*87f0*/  IMAD.WIDE R16, R4, 0x2, R16 ;  /* 0x0000000204107825 */ /* 0x000fe200078e0210 */
[----:B0-----:R0:W5:Y:S04]  /*8800*/  LDG.E.U16 R13, [R18.64] ;  /* 0x00000004120d7981 */ /* 0x001168000c1e1500 */
[----:B------:R-:W2:Y:S04]  /*8810*/  LDL.LU R4, [R1+0x3028] ;  /* 0x0030280001047983 */ /* 0x000ea80000300800 */
[----:B-1----:R-:W2:Y:S04]  /*8820*/  LDL.LU R15, [R1+0xc] ;  /* 0x00000c00010f7983 */ /* 0x002ea80000300800 */
[----:B0-----:R-:W2:Y:S04]  /*8830*/  LDL.LU R18, [R1+0x2c] ;  /* 0x00002c0001127983 */ /* 0x001ea80000300800 */
[----:B------:R0:W3:Y:S04]  /*8840*/  LDG.E.U16 R12, [R16.64] ;  /* 0x00000004100c7981 */ /* 0x0000e8000c1e1500 */
[----:B------:R-:W3:Y:S04]  /*8850*/  LDL.LU R19, [R1+0x1c] ;  /* 0x00001c0001137983 */ /* 0x000ee80000300800 */
[----:B------:R-:W-:Y:S06]  /*8860*/  BAR.SYNC.DEFER_BLOCKING 0x0 ;  /* 0x0000000000007b1d */ /* 0x000fec0000010000 */
[----:B0-----:R-:W4:Y:S04]  /*8870*/  LDL.LU R16, [R1+0x78] ;  /* 0x0000780001107983 */ /* 0x001f280000300800 */
[----:B------:R-:W4:Y:S04]  /*8880*/  LDL.LU R17, [R1+0x68] ;  /* 0x0000680001117983 */ /* 0x000f280000300800 */
[----:B------:R0:W-:Y:S04]  /*8890*/  STS.U16 [R26+0x20000], R9 ;  /* 0x020000091a007388 */ /* 0x0001e80000000400 */
[----:B------:R1:W-:Y:S04]  /*88a0*/  STS.U16 [R26+0x21000], R24 ;  /* 0x021000181a007388 */ /* 0x0003e80000000400 */
[----:B------:R1:W-:Y:S04]  /*88b0*/  STS.U16 [R26+0x22000], R0 ;  /* 0x022000001a007388 */ /* 0x0003e80000000400 */
[----:B0-----:R-:W4:Y:S04]  /*88c0*/  LDL.LU R9, [R1+0x58] ;  /* 0x0000580001097983 */ /* 0x001f280000300800 */
[----:B-1----:R-:W4:Y:S04]  /*88d0*/  LDL.LU R24, [R1+0x48] ;  /* 0x0000480001187983 */ /* 0x002f280000300800 */
        /* <DEDUP_REMOVED lines=8> */
[----:B0-----:R-:W4:Y:S04]  /*8960*/  LDL.LU R28, [R1+0x3014] ;  /* 0x00301400011c7983 */ /* 0x001f280000300800 */
[----:B--2---:R-:W-:Y:S04]  /*8970*/  STS.U16 [R26+0x27000], R18 ;  /* 0x027000121a007388 */ /* 0x004fe80000000400 */
[----:B---3--:R0:W-:Y:S04]  /*8980*/  STS.U16 [R26+0x28000], R19 ;  /* 0x028000131a007388 */ /* 0x0081e80000000400 */
[----:B0-----:R-:W0:Y:S04]  /*8990*/  S2R R19, SR_TID.X ;  /* 0x0000000000137919 */ /* 0x001e280000002100 */
[----:B------:R1:W-:Y:S04]  /*89a0*/  STS.U16 [R26+0x29000], R15 ;  /* 0x0290000f1a007388 */ /* 0x0003e80000000400 */
[----:B-1----:R-:W2:Y:S01]  /*89b0*/  LDL.LU R15, [R1+0x94] ;  /* 0x00009400010f7983 */ /* 0x002ea20000300800 */
[----:B0-----:R-:W-:-:S02]  /*89c0*/  LOP3.LUT R18, R19, 0xff, RZ, 0xc0, !PT ;  /* 0x000000ff13127812 */ /* 0x001fc400078ec0ff */
[----:B------:R-:W-:-:S03]  /*89d0*/  SHF.R.S32.HI R19, RZ, 0x8, R19 ;  /* 0x00000008ff137819 */ /* 0x000fc60000011413 */
[----:B------:R-:W-:Y:S01]  /*89e0*/  IMAD.SHL.U32 R18, R18, 0x2, RZ ;  /* 0x0000000212127824 */ /* 0x000fe200078e00ff */
[----:B------:R-:W-:-:S04]  /*89f0*/  SGXT R19, R19, 0x1 ;  /* 0x000000011313781a */ /* 0x000fc80000000200 */
[----:B------:R-:W-:Y:S01]  /*8a00*/  LOP3.LUT R18, R18, 0x210, R19, 0x78, !PT ;  /* 0x0000021012127812 */ /* 0x000fe200078e7813 */
[----:B----4-:R0:W-:Y:S04]  /*8a10*/  STS.U16 [R26+0x2a000], R28 ;  /* 0x02a0001c1a007388 */ /* 0x0101e80000000400 */
[----:B------:R1:W-:Y:S04]  /*8a20*/  STS.U16 [R26+0x2b000], R22 ;  /* 0x02b000161a007388 */ /* 0x0003e80000000400 */
[----:B------:R3:W-:Y:S04]  /*8a30*/  STS.U16 [R26+0x2c000], R2 ;  /* 0x02c000021a007388 */ /* 0x0007e80000000400 */
[----:B0-----:R-:W4:Y:S04]  /*8a40*/  LDL.LU R28, [R1+0x8] ;  /* 0x00000800011c7983 */ /* 0x001f280000300800 */
[----:B-1----:R-:W2:Y:S04]  /*8a50*/  LDL.LU R22, [R1+0x18] ;  /* 0x0000180001167983 */ /* 0x002ea80000300800 */
[----:B---3--:R-:W3:Y:S04]  /*8a60*/  LDL.LU R2, [R1+0x88] ;  /* 0x0000880001027983 */ /* 0x008ee80000300800 */
[----:B------:R-:W2:Y:S04]  /*8a70*/  LDL.LU R19, [R1+0x28] ;  /* 0x0000280001137983 */ /* 0x000ea80000300800 */
[----:B------:R0:W-:Y:S04]  /*8a80*/  STS.U16 [R26+0x2d000], R3 ;  /* 0x02d000031a007388 */ /* 0x0001e80000000400 */
[----:B------:R1:W-:Y:S04]  /*8a90*/  STS.U16 [R26+0x2e000], R0 ;  /* 0x02e000001a007388 */ /* 0x0003e80000000400 */
[----:B0-----:R-:W2:Y:S04]  /*8aa0*/  LDL.LU R3, [R1+0x38] ;  /* 0x0000380001037983 */ /* 0x001ea80000300800 */
[----:B-1----:R-:W2:Y:S04]  /*8ab0*/  LDL.LU R0, [R1+0x98] ;  /* 0x0000980001007983 */ /* 0x002ea80000300800 */
[----:B------:R0:W-:Y:S04]  /*8ac0*/  STS.U16 [R26+0x2f000], R4 ;  /* 0x02f000041a007388 */ /* 0x0001e80000000400 */
[----:B0-----:R-:W4:Y:S01]  /*8ad0*/  LDL.LU R26, [R1+0x3010] ;  /* 0x00301000011a7983 */ /* 0x001f220000300800 */
[----:B------:R-:W-:-:S05]  /*8ae0*/  LOP3.LUT R18, R18, 0x20, RZ, 0x3c, !PT ;  /* 0x0000002012127812 */ /* 0x000fca00078e3cff */
[----:B--2---:R-:W-:Y:S04]  /*8af0*/  STS.U16 [R18+0x20400], R0 ;  /* 0x0204000012007388 */ /* 0x004fe80000000400 */
[----:B---3--:R-:W-:Y:S04]  /*8b00*/  STS.U16 [R18+0x21400], R2 ;  /* 0x0214000212007388 */ /* 0x008fe80000000400 */
[----:B------:R0:W-:Y:S04]  /*8b10*/  STS.U16 [R18+0x22400], R16 ;  /* 0x0224001012007388 */ /* 0x0001e80000000400 */
[----:B------:R-:W-:Y:S04]  /*8b20*/  STS.U16 [R18+0x23400], R17 ;  /* 0x0234001112007388 */ /* 0x000fe80000000400 */
[----:B------:R1:W-:Y:S04]  /*8b30*/  STS.U16 [R18+0x24400], R9 ;  /* 0x0244000912007388 */ /* 0x0003e80000000400 */
[----:B------:R2:W-:Y:S04]  /*8b40*/  STS.U16 [R18+0x25400], R24 ;  /* 0x0254001812007388 */ /* 0x0005e80000000400 */
[----:B------:R-:W-:Y:S04]  /*8b50*/  STS.U16 [R18+0x26400], R3 ;  /* 0x0264000312007388 */ /* 0x000fe80000000400 */
[----:B0-----:R-:W3:Y:S04]  /*8b60*/  LDL.LU R16, [R1+0x84] ;  /* 0x0000840001107983 */ /* 0x001ee80000300800 */
[----:B------:R-:W-:Y:S04]  /*8b70*/  STS.U16 [R18+0x27400], R19 ;  /* 0x0274001312007388 */ /* 0x000fe80000000400 */
[----:B-1----:R-:W3:Y:S04]  /*8b80*/  LDL.LU R9, [R1+0x74] ;  /* 0x0000740001097983 */ /* 0x002ee80000300800 */
[----:B------:R-:W-:Y:S04]  /*8b90*/  STS.U16 [R18+0x28400], R22 ;  /* 0x0284001612007388 */ /* 0x000fe80000000400 */
[----:B--2---:R-:W2:Y:S04]  /*8ba0*/  LDL.LU R24, [R1+0x64] ;  /* 0x0000640001187983 */ /* 0x004ea80000300800 */
[----:B----4-:R-:W-:Y:S04]  /*8bb0*/  STS.U16 [R18+0x29400], R28 ;  /* 0x0294001c12007388 */ /* 0x010fe80000000400 */
[----:B------:R-:W4:Y:S04]  /*8bc0*/  LDL.LU R0, [R1+0x24] ;  /* 0x0000240001007983 */ /* 0x000f280000300800 */
[----:B------:R-:W-:Y:S04]  /*8bd0*/  STS.U16 [R18+0x2a400], R26 ;  /* 0x02a4001a12007388 */ /* 0x000fe80000000400 */
[----:B------:R-:W2:Y:S04]  /*8be0*/  LDL.LU R2, [R1+0x14] ;  /* 0x0000140001027983 */ /* 0x000ea80000300800 */
[----:B------:R-:W-:Y:S04]  /*8bf0*/  STS.U16 [R18+0x2b400], R20 ;  /* 0x02b4001412007388 */ /* 0x000fe80000000400 */
[----:B------:R-:W2:Y:S04]  /*8c00*/  LDL.LU R17, [R1+0x4] ;  /* 0x0000040001117983 */ /* 0x000ea80000300800 */
[----:B------:R0:W-:Y:S04]  /*8c10*/  STS.U16 [R18+0x2c400], R5 ;  /* 0x02c4000512007388 */ /* 0x0001e80000000400 */
[----:B0-----:R-:W2:Y:S04]  /*8c20*/  LDL R5, [R1+0xa98] ;  /* 0x000a980001057983 */ /* 0x001ea80000100800 */
[----:B------:R0:W-:Y:S04]  /*8c30*/  STS.U16 [R18+0x2d400], R6 ;  /* 0x02d4000612007388 */ /* 0x0001e80000000400 */
[----:B------:R1:W-:Y:S04]  /*8c40*/  STS.U16 [R18+0x2e400], R7 ;  /* 0x02e4000712007388 */ /* 0x0003e80000000400 */
[----:B------:R5:W-:Y:S04]  /*8c50*/  STS.U16 [R18+0x2f400], R8 ;  /* 0x02f4000812007388 */ /* 0x000be80000000400 */
[----:B0-----:R-:W4:Y:S04]  /*8c60*/  LDL.LU R6, [R1+0x34] ;  /* 0x0000340001067983 */ /* 0x001f280000300800 */
[----:B-1----:R-:W4:Y:S04]  /*8c70*/  LDL.LU R7, [R1+0x44] ;  /* 0x0000440001077983 */ /* 0x002f280000300800 */
[----:B-----5:R-:W5:Y:S04]  /*8c80*/  LDL.LU R8, [R1+0x54] ;  /* 0x0000540001087983 */ /* 0x020f680000300800 */
        /* <DEDUP_REMOVED lines=11> */
[----:B------:R-:W3:Y:S04]  /*8d40*/  LDL.LU R19, [R1+0x10] ;  /* 0x0000100001137983 */ /* 0x000ee80000300800 */
[----:B-1----:R-:W3:Y:S04]  /*8d50*/  LDL.LU R16, [R1] ;  /* 0x0000000001107983 */ /* 0x002ee80000300800 */
[----:B--2---:R-:W2:Y:S04]  /*8d60*/  LDL.LU R9, [R1+0x300c] ;  /* 0x00300c0001097983 */ /* 0x004ea80000300800 */
[----:B------:R0:W-:Y:S04]  /*8d70*/  STS.U16 [R5+0x23800], R24 ;  /* 0x0238001805007388 */ /* 0x0001e80000000400 */
[----:B0-----:R-:W2:Y:S04]  /*8d80*/  LDL.LU R24, [R1+0x3008] ;  /* 0x0030080001187983 */ /* 0x001ea80000300800 */
[----:B-----5:R-:W-:Y:S04]  /*8d90*/  STS.U16 [R5+0x24800], R8 ;  /* 0x0248000805007388 */ /* 0x020fe80000000400 */
[----:B----4-:R-:W-:Y:S04]  /*8da0*/  STS.U16 [R5+0x25800], R7 ;  /* 0x0258000705007388 */ /* 0x010fe80000000400 */
[----:B------:R-:W-:Y:S04]  /*8db0*/  STS.U16 [R5+0x26800], R6 ;  /* 0x0268000605007388 */ /* 0x000fe80000000400 */
[----:B------:R-:W-:Y:S04]  /*8dc0*/  STS.U16 [R5+0x27800], R0 ;  /* 0x0278000005007388 */ /* 0x000fe80000000400 */
[----:B------:R0:W-:Y:S04]  /*8dd0*/  STS.U16 [R5+0x28800], R2 ;  /* 0x0288000205007388 */ /* 0x0001e80000000400 */
[----:B------:R1:W-:Y:S04]  /*8de0*/  STS.U16 [R5+0x29800], R17 ;  /* 0x0298001105007388 */ /* 0x0003e80000000400 */
[----:B0-----:R-:W0:Y:S04]  /*8df0*/  S2R R2, SR_TID.X ;  /* 0x0000000000027919 */ /* 0x001e280000002100 */
[----:B-1----:R-:W1:Y:S01]  /*8e00*/  S2R R17, SR_TID.X ;  /* 0x0000000000117919 */ /* 0x002e620000002100 */
[----:B0-----:R-:W-:-:S02]  /*8e10*/  LOP3.LUT R0, R2, 0xff, RZ, 0xc0, !PT ;  /* 0x000000ff02007812 */ /* 0x001fc400078ec0ff */
[----:B-1----:R-:W-:Y:S02]  /*8e20*/  SHF.R.S32.HI R2, RZ, 0x8, R17 ;  /* 0x00000008ff027819 */ /* 0x002fe40000011411 */
[----:B------:R-:W-:Y:S02]  /*8e30*/  SHF.L.U32 R0, R0, 0x1, RZ ;  /* 0x0000000100007819 */ /* 0x000fe400000006ff */
[----:B------:R-:W-:-:S04]  /*8e40*/  SGXT R2, R2, 0x1 ;  /* 0x000000010202781a */ /* 0x000fc80000000200 */
[----:B------:R-:W-:-:S04]  /*8e50*/  LOP3.LUT R0, R0, 0x210, R2, 0x78, !PT ;  /* 0x0000021000007812 */ /* 0x000fc800078e7802 */
[----:B------:R-:W-:Y:S01]  /*8e60*/  LOP3.LUT R0, R0, 0x60, RZ, 0x3c, !PT ;  /* 0x0000006000007812 */ /* 0x000fe200078e3cff */
[----:B------:R-:W-:-:S05]  /*8e70*/  IMAD.SHL.U32 R8, R17, 0x100, RZ ;  /* 0x0000010011087824 */ /* 0x000fca00078e00ff */
[----:B------:R-:W-:Y:S01]  /*8e80*/  LOP3.LUT R8, R8, 0x1000, RZ, 0xc0, !PT ;  /* 0x0000100008087812 */ /* 0x000fe200078ec0ff */
[----:B--2---:R-:W-:Y:S04]  /*8e90*/  STS.U16 [R5+0x2a800], R24 ;  /* 0x02a8001805007388 */ /* 0x004fe80000000400 */
        /* <DEDUP_REMOVED lines=12> */
[----:B---3--:R0:W-:Y:S04]  /*8f60*/  STS.U16 [R0+0x27c00], R15 ;  /* 0x027c000f00007388 */ /* 0x0081e80000000400 */
[----:B0-----:R-:W0:Y:S04]  /*8f70*/  S2R R15, SR_TID.X ;  /* 0x00000000000f7919 */ /* 0x001e280000002100 */
[----:B------:R-:W-:Y:S04]  /*8f80*/  STS.U16 [R0+0x28c00], R19 ;  /* 0x028c001300007388 */ /* 0x000fe80000000400 */
[----:B------:R-:W-:Y:S04]  /*8f90*/  STS.U16 [R0+0x29c00], R16 ;  /* 0x029c001000007388 */ /* 0x000fe80000000400 */
[----:B------:R-:W-:Y:S04]  /*8fa0*/  STS.U16 [R0+0x2ac00], R29 ;  /* 0x02ac001d00007388 */ /* 0x000fe80000000400 */
[----:B------:R-:W-:Y:S04]  /*8fb0*/  STS.U16 [R0+0x2bc00], R10 ;  /* 0x02bc000a00007388 */ /* 0x000fe80000000400 */
[----:B------:R1:W-:Y:S04]  /*8fc0*/  STS.U16 [R0+0x2cc00], R11 ;  /* 0x02cc000b00007388 */ /* 0x0003e80000000400 */
[----:B------:R-:W-:Y:S04]  /*8fd0*/  STS.U16 [R0+0x2dc00], R14 ;  /* 0x02dc000e00007388 */ /* 0x000fe80000000400 */
[----:B------:R-:W-:Y:S04]  /*8fe0*/  STS.U16 [R0+0x2ec00], R12 ;  /* 0x02ec000c00007388 */ /* 0x000fe80000000400 */
[----:B------:R2:W-:Y:S01]  /*8ff0*/  STS.U16 [R0+0x2fc00], R13 ;  /* 0x02fc000d00007388 */ /* 0x0005e20000000400 */
[----:B-1----:R-:W-:Y:S01]  /*9000*/  IMAD.SHL.U32 R11, R17, 0x2, RZ ;  /* 0x00000002110b7824 */ /* 0x002fe200078e00ff */
[----:B0-----:R-:W-:-:S04]  /*9010*/  LOP3.LUT R15, R15, 0x7, RZ, 0xc0, !PT ;  /* 0x000000070f0f7812 */ /* 0x001fc800078ec0ff */
[----:B------:R-:W-:Y:S01]  /*9020*/  LOP3.LUT R9, R11, 0x10, RZ, 0xc0, !PT ;  /* 0x000000100b097812 */ /* 0x000fe200078ec0ff */
[----:B------:R-:W-:-:S03]  /*9030*/  IMAD R10, R15, 0x210, RZ ;  /* 0x000002100f0a7824 */ /* 0x000fc600078e02ff */
[----:B------:R-:W-:Y:S01]  /*9040*/  LOP3.LUT R9, R9, 0x1e0, R17, 0xf8, !PT ;  /* 0x000001e009097812 */ /* 0x000fe200078ef811 */
[----:B------:R-:W-:Y:S02]  /*9050*/  IMAD R15, R15, 0x210, RZ ;  /* 0x000002100f0f7824 */ /* 0x000fe400078e02ff */
[----:B------:R-:W-:Y:S01]  /*9060*/  IMAD.SHL.U32 R17, R17, 0x2, RZ ;  /* 0x0000000211117824 */ /* 0x000fe200078e00ff */
[----:B------:R-:W-:-:S04]  /*9070*/  LOP3.LUT R9, R10, R9, RZ, 0x3c, !PT ;  /* 0x000000090a097212 */ /* 0x000fc800078e3cff */
[----:B------:R-:W-:Y:S01]  /*9080*/  IADD3 R8, R8, R9, RZ ;  /* 0x0000000908087210 */ /* 0x000fe20007ffe0ff */
[----:B------:R-:W-:Y:S01]  /*9090*/  BAR.SYNC.DEFER_BLOCKING 0x0 ;  /* 0x0000000000007b1d */ /* 0x000fe20000010000 */
[----:B--2---:R-:W-:-:S05]  /*90a0*/  LOP3.LUT R0, R15, 0x30, R17, 0x78, !PT ;  /* 0x000000300f007812 */ /* 0x004fca00078e7811 */
[----:B------:R-:W-:Y:S04]  /*90b0*/  STL.64 [R1+0x3000], R10 ;  /* 0x0030000a01007387 */ /* 0x000fe80000100a00 */
[----:B------:R-:W-:Y:S04]  /*90c0*/  STL [R1+0x2ff8], R8 ;  /* 0x002ff80801007387 */ /* 0x000fe80000100800 */
[----:B------:R-:W-:Y:S04]  /*90d0*/  LDSM.16.MT88.4 R4, [R8] ;  /* 0x000000000804783b */ /* 0x000fe80000004200 */
[----:B------:R-:W0:Y:S04]  /*90e0*/  LDSM.16.M88.4 R8, [R0+0x20000] ;  /* 0x020000000008783b */ /* 0x000e280000000200 */
[----:B------:R-:W1:Y:S04]  /*90f0*/  LDSM.16.M88.4 R12, [R0+0x21000] ;  /* 0x02100000000c783b */ /* 0x000e680000000200 */
[----:B------:R-:W2:Y:S04]  /*9100*/  LDSM.16.M88.4 R16, [R0+0x22000] ;  /* 0x022000000010783b */ /* 0x000ea80000000200 */
[----:B------:R-:W3:Y:S04]  /*9110*/  LDSM.16.M88.4 R20, [R0+0x23000] ;  /* 0x023000000014783b */ /* 0x000ee80000000200 */
[----:B------:R-:W4:Y:S04]  /*9120*/  LDSM.16.M88.4 R24, [R0+0x24000] ;  /* 0x024000000018783b */ /* 0x000f280000000200 */
[----:B0-----:R0:W-:Y:S02]  /*9130*/  STL.64 [R1+0x58], R10 ;  /* 0x0000580a01007387 */ /* 0x0011e40000100a00 */
[C---:B0-----:R-:W-:Y:S02]  /*9140*/  HMMA.16816.F32 R8, R4.reuse, R8, RZ ;  /* 0x000000080408723c */ /* 0x041fe400000018ff */
[----:B-1----:R0:W-:Y:S11]  /*9150*/  STL [R1+0x48], R14 ;  /* 0x0000480e01007387 */ /* 0x0021f60000100800 */
[----:B------:R-:W-:Y:S11]  /*9160*/  @!UPT UIADD3 URZ, URZ, URZ, URZ ;  /* 0x0000003f3f3ff290 */ /* 0x000ff6000fffe03f */
[----:B------:R-:W-:Y:S01]  /*9170*/  IMAD.MOV.U32 R2, RZ, RZ, R10 ;  /* 0x000000ffff027224 */ /* 0x000fe200078e000a */
[----:B------:R-:W-:Y:S02]  /*9180*/  MOV R0, R11 ;  /* 0x0000000b00007202 */ /* 0x000fe40000000f00 */
[----:B------:R-:W-:Y:S01]  /*9190*/  MOV R28, R8 ;  /* 0x00000008001c7202 */ /* 0x000fe20000000f00 */
[----:B------:R-:W5:Y:S04]  /*91a0*/  LDL.LU.64 R10, [R1+0x3000] ;  /* 0x00300000010a7983 */ /* 0x000f680000300a00 */
[----:B------:R-:W5:Y:S01]  /*91b0*/  LDL.LU R8, [R1+0x2ff8] ;  /* 0x002ff80001087983 */ /* 0x000f620000300800 */
[----:B------:R-:W-:Y:S02]  /*91c0*/  IMAD.MOV.U32 R29, RZ, RZ, R15 ;  /* 0x000000ffff1d7224 */ /* 0x000fe400078e000f */
[C---:B0-----:R-:W-:Y:S01]  /*91d0*/  HMMA.16816.F32 R12, R4.reuse, R12, RZ ;  /* 0x0000000c040c723c */ /* 0x041fe200000018ff */
[----:B--2---:R0:W-:Y:S04]  /*91e0*/  STL.64 [R1+0x38], R18 ;  /* 0x0000381201007387 */ /* 0x0041e80000100a00 */
[----:B---3--:R-:W-:Y:S01]  /*91f0*/  STL.64 [R1+0x28], R22 ;  /* 0x0000281601007387 */ /* 0x008fe20000100a00 */
[----:B------:R-:W-:Y:S11]  /*9200*/  IMAD.MOV.U32 R3, RZ, RZ, R9 ;  /* 0x000000ffff037224 */ /* 0x000ff600078e0009 */
[----:B------:R-:W-:Y:S06]  /*9210*/  @!UPT UIADD3 URZ, URZ, URZ, URZ ;  /* 0x0000003f3f3ff290 */ /* 0x000fec000fffe03f */
[----:B------:R-:W-:Y:S04]  /*9220*/  STL.64 [R1+0x2fd8], R14 ;  /* 0x002fd80e01007387 */ /* 0x000fe80000100a00 */
[----:B----4-:R-:W-:Y:S04]  /*9230*/  STL.64 [R1+0x18], R26 ;  /* 0x0000181a01007387 */ /* 0x010fe80000100a00 */
[----:B------:R5:W-:Y:S01]  /*9240*/  STL.64 [R1+0x2fd0], R12 ;  /* 0x002fd00c01007387 */ /* 0x000be20000100a00 */
[----:B0-----:R-:W-:Y:S01]  /*9250*/  HMMA.16816.F32 R16, R4, R16, RZ ;  /* 0x000000100410723c */ /* 0x001fe200000018ff */
[----:B-----5:R-:W-:-:S02]  /*9260*/  LOP3.LUT R13, R10, 0x30, R11, 0x78, !PT ;  /* 0x000000300a0d7812 */ /* 0x020fc400078e780b */
[----:B------:R-:W0:Y:S04]  /*9270*/  LDSM.16.MT88.4 R8, [R8+0x2000] ;  /* 0x002000000808783b */ /* 0x000e280000004200 */
[----:B0-----:R-:W-:Y:S04]  /*9280*/  STL.64 [R1+0x2ff0], R10 ;  /* 0x002ff00a01007387 */ /* 0x001fe80000100a00 */
[----:B------:R-:W-:Y:S04]  /*9290*/  STL.64 [R1+0x2fe8], R8 ;  /* 0x002fe80801007387 */ /* 0x000fe80000100a00 */
[----:B------:R-:W0:Y:S04]  /*92a0*/  LDSM.16.M88.4 R8, [R13+0x25000] ;  /* 0x025000000d08783b */ /* 0x000e280000000200 */
[----:B------:R-:W2:Y:S04]  /*92b0*/  LDL.LU R14, [R1+0x58] ;  /* 0x00005800010e7983 */ /* 0x000ea80000300800 */
[----:B0-----:R-:W-:Y:S04]  /*92c0*/  STL.64 [R1+0xa0], R8 ;  /* 0x0000a00801007387 */ /* 0x001fe80000100a00 */
[----:B------:R-:W-:Y:S04]  /*92d0*/  STL.64 [R1+0xa8], R10 ;  /* 0x0000a80a01007387 */ /* 0x000fe80000100a00 */
[----:B------:R-:W2:Y:S04]  /*92e0*/  LDL.LU R15, [R1+0x5c] ;  /* 0x00005c00010f7983 */ /* 0x000ea80000300800 */
[----:B------:R0:W-:Y:S04]  /*92f0*/  STL.64 [R1+0x2fc8], R18 ;  /* 0x002fc81201007387 */ /* 0x0001e80000100a00 */
[----:B------:R1:W-:Y:S04]  /*9300*/  STL.64 [R1+0x2fc0], R16 ;  /* 0x002fc01001007387 */ /* 0x0003e80000100a00 */
[----:B------:R-:W3:Y:S04]  /*9310*/  LDSM.16.M88.4 R8, [R13+0x26000] ;  /* 0x026000000d08783b */ /* 0x000ee80000000200 */
[----:B0-----:R-:W4:Y:S01]  /*9320*/  LDL.LU R18, [R1+0x48] ;  /* 0x0000480001127983 */ /* 0x001f220000300800 */
[----:B------:R-:W-:-:S02]  /*9330*/  IMAD.MOV.U32 R19, RZ, RZ, R29 ;  /* 0x000000ffff137224 */ /* 0x000fc400078e001d */
[----:B-1----:R-:W-:Y:S01]  /*9340*/  IMAD.MOV.U32 R16, RZ, RZ, R28 ;  /* 0x000000ffff107224 */ /* 0x002fe200078e001c */
[----:B------:R-:W-:Y:S02]  /*9350*/  MOV R17, R3 ;  /* 0x0000000300117202 */ /* 0x000fe40000000f00 */
[----:B----4-:R0:W-:Y:S04]  /*9360*/  STL.64 [R1+0x2fe0], R18 ;  /* 0x002fe01201007387 */ /* 0x0101e80000100a00 */
[----:B---3--:R-:W-:Y:S01]  /*9370*/  STL.64 [R1+0x98], R10 ;  /* 0x0000980a01007387 */ /* 0x008fe20000100a00 */
[----:B0-----:R-:W-:Y:S01]  /*9380*/  IMAD.MOV.U32 R18, RZ, RZ, R2 ;  /* 0x000000ffff127224 */ /* 0x001fe200078e0002 */
[----:B------:R-:W-:Y:S01]  /*9390*/  MOV R2, R8 ;  /* 0x0000000800027202 */ /* 0x000fe20000000f00 */
[----:B------:R-:W-:-:S02]  /*93a0*/  IMAD.MOV.U32 R19, RZ, RZ, R0 ;  /* 0x000000ffff137224 */ /* 0x000fc400078e0000 */
[----:B------:R-:W-:Y:S02]  /*93b0*/  IMAD.MOV.U32 R0, RZ, RZ, R9 ;  /* 0x000000ffff007224 */ /* 0x000fe400078e0009 */
[----:B------:R-:W0:Y:S04]  /*93c0*/  LDSM.16.M88.4 R8, [R13+0x27000] ;  /* 0x027000000d08783b */ /* 0x000e280000000200 */
[----:B------:R-:W-:Y:S04]  /*93d0*/  STL [R1+0x2fac], R0 ;  /* 0x002fac0001007387 */ /* 0x000fe80000100800 */
[----:B------:R-:W-:Y:S04]  /*93e0*/  STL [R1+0x2fa8], R2 ;  /* 0x002fa80201007387 */ /* 0x000fe80000100800 */
[----:B0-----:R-:W-:Y:S04]  /*93f0*/  STL.64 [R1+0x80], R8 ;  /* 0x0000800801007387 */ /* 0x001fe80000100a00 */
[----:B------:R-:W-:Y:S04]  /*9400*/  STL.64 [R1+0x88], R10 ;  /* 0x0000880a01007387 */ /* 0x000fe80000100a00 */
[----:B------:R-:W0:Y:S04]  /*9410*/  LDSM.16.M88.4 R8, [R13+0x28000] ;  /* 0x028000000d08783b */ /* 0x000e280000000200 */
[----:B0-----:R-:W-:Y:S04]  /*9420*/  STL.64 [R1+0xc0], R8 ;  /* 0x0000c00801007387 */ /* 0x001fe80000100a00 */
[----:B------:R-:W-:Y:S04]  /*9430*/  STL.64 [R1+0xc8], R10 ;  /* 0x0000c80a01007387 */ /* 0x000fe80000100a00 */
[----:B------:R-:W0:Y:S02]  /*9440*/  LDSM.16.M88.4 R8, [R13+0x29000] ;  /* 0x029000000d08783b */ /* 0x000e240000000200 */
[----:B0-----:R-:W-:-:S02]  /*9450*/  IMAD.MOV.U32 R0, RZ, RZ, R8 ;  /* 0x000000ffff007224 */ /* 0x001fc400078e0008 */
[----:B------:R-:W-:Y:S01]  /*9460*/  STL.64 [R1+0xd8], R10 ;  /* 0x0000d80a01007387 */ /* 0x000fe20000100a00 */
[----:B------:R-:W-:-:S03]  /*9470*/  MOV R2, R9 ;  /* 0x0000000900027202 */ /* 0x000fc60000000f00 */
[----:B------:R-:W0:Y:S04]  /*9480*/  LDSM.16.M88.4 R8, [R13+0x2a000] ;  /* 0x02a000000d08783b */ /* 0x000e280000000200 */
[----:B0-----:R-:W-:Y:S04]  /*9490*/  STL.64 [R1+0xe0], R8 ;  /* 0x0000e00801007387 */ /* 0x001fe80000100a00 */
[----:B------:R-:W-:Y:S04]  /*94a0*/  STL.64 [R1+0xe8], R10 ;  /* 0x0000e80a01007387 */ /* 0x000fe80000100a00 */
[----:B------:R-:W0:Y:S04]  /*94b0*/  LDSM.16.M88.4 R8, [R13+0x2b000] ;  /* 0x02b000000d08783b */ /* 0x000e280000000200 */
[----:B0-----:R-:W-:Y:S04]  /*94c0*/  STL.64 [R1+0xf0], R8 ;  /* 0x0000f00801007387 */ /* 0x001fe80000100a00 */
[----:B------:R-:W-:Y:S04]  /*94d0*/  STL.64 [R1+0xf8], R10 ;  /* 0x0000f80a01007387 */ /* 0x000fe80000100a00 */
[----:B------:R-:W0:Y:S04]  /*94e0*/  LDSM.16.M88.4 R8, [R13+0x2c000] ;  /* 0x02c000000d08783b */ /* 0x000e280000000200 */
[----:B0-----:R-:W-:Y:S01]  /*94f0*/  STL [R1+0x100], R8 ;  /* 0x0001000801007387 */ /* 0x001fe20000100800 */
[----:B------:R-:W-:-:S03]  /*9500*/  IMAD.MOV.U32 R29, RZ, RZ, R9 ;  /* 0x000000ffff1d7224 */ /* 0x000fc600078e0009 */
[----:B------:R-:W-:Y:S04]  /*9510*/  STL.64 [R1+0x108], R10 ;  /* 0x0001080a01007387 */ /* 0x000fe80000100a00 */
[----:B------:R-:W0:Y:S02]  /*9520*/  LDSM.16.M88.4 R8, [R13+0x2d000] ;  /* 0x02d000000d08783b */ /* 0x000e240000000200 */
[----:B0-----:R-:W-:Y:S02]  /*9530*/  IMAD.MOV.U32 R28, RZ, RZ, R8 ;  /* 0x000000ffff1c7224 */ /* 0x001fe400078e0008 */
[----:B------:R-:W-:Y:S01]  /*9540*/  STL.64 [R1+0x138], R10 ;  /* 0x0001380a01007387 */ /* 0x000fe20000100a00 */
[----:B------:R-:W-:-:S03]  /*9550*/  MOV R3, R9 ;  /* 0x0000000900037202 */ /* 0x000fc60000000f00 */
[----:B------:R-:W0:Y:S04]  /*9560*/  LDSM.16.M88.4 R8, [R13+0x2e000] ;  /* 0x02e000000d08783b */ /* 0x000e280000000200 */
[----:B------:R1:W-:Y:S04]  /*9570*/  STL.64 [R1+0x2fb8], R6 ;  /* 0x002fb80601007387 */ /* 0x0003e80000100a00 */
[----:B0-----:R-:W-:Y:S04]  /*9580*/  STL.64 [R1+0x150], R8 ;  /* 0x0001500801007387 */ /* 0x001fe80000100a00 */
[----:B------:R-:W-:Y:S04]  /*9590*/  STL.64 [R1+0x158], R10 ;  /* 0x0001580a01007387 */ /* 0x000fe80000100a00 */
[----:B------:R-:W0:Y:S01]  /*95a0*/  LDSM.16.M88.4 R8, [R13+0x2f000] ;  /* 0x02f000000d08783b */ /* 0x000e220000000200 */
[C---:B------:R-:W-:Y:S03]  /*95b0*/  HMMA.16816.F32 R20, R4.reuse, R20, RZ ;  /* 0x000000140414723c */ /* 0x040fe600000018ff */
[----:B------:R-:W-:Y:S05]  /*95c0*/  STL.64 [R1+0x2fb0], R4 ;  /* 0x002fb00401007387 */ /* 0x000fea0000100a00 */
[----:B------:R-:W-:Y:S01]  /*95d0*/  HMMA.16816.F32 R24, R4, R24, RZ ;  /* 0x000000180418723c */ /* 0x000fe200000018ff */
[----:B-1----:R-:W3:Y:S04]  /*95e0*/  LDL.LU R6, [R1+0x28] ;  /* 0x0000280001067983 */ /* 0x002ee80000300800 */
[----:B------:R-:W3:Y:S04]  /*95f0*/  LDL.LU R7, [R1+0x2c] ;  /* 0x00002c0001077983 */ /* 0x000ee80000300800 */
[----:B0-----:R-:W-:Y:S04]  /*9600*/  STL.64 [R1+0x160], R8 ;  /* 0x0001600801007387 */ /* 0x001fe80000100a00 */
[----:B------:R0:W-:Y:S04]  /*9610*/  STL.64 [R1+0x168], R10 ;  /* 0x0001680a01007387 */ /* 0x0001e80000100a00 */
[----:B0-----:R-:W2:Y:S04]  /*9620*/  LDL.LU.64 R10, [R1+0x2ff0] ;  /* 0x002ff000010a7983 */ /* 0x001ea80000300a00 */
[----:B------:R-:W2:Y:S02]  /*9630*/  LDL.LU.64 R8, [R1+0x2fe8] ;  /* 0x002fe80001087983 */ /* 0x000ea40000300a00 */
[C---:B--2---:R-:W-:Y:S02]  /*9640*/  HMMA.16816.F32 R12, R8.reuse, R14, R16 ;  /* 0x0000000e080c723c */ /* 0x044fe40000001810 */
[----:B------:R-:W2:Y:S11]  /*9650*/  LDL.LU.64 R18, [R1+0x2fe0] ;  /* 0x002fe00001127983 */ /* 0x000eb60000300a00 */
[----:B------:R-:W-:Y:S10]  /*9660*/  @!UPT UIADD3 URZ, URZ, URZ, URZ ;  /* 0x0000003f3f3ff290 */ /* 0x000ff4000fffe03f */
[----:B------:R-:W-:Y:S04]  /*9670*/  STL.64 [R1+0x140], R12 ;  /* 0x0001400c01007387 */ /* 0x000fe80000100a00 */
[----:B------:R0:W-:Y:S04]  /*9680*/  STL.64 [R1+0x148], R14 ;  /* 0x0001480e01007387 */ /* 0x0001e80000100a00 */
[----:B0-----:R-:W2:Y:S04]  /*9690*/  LDL.LU.64 R14, [R1+0x2fd8] ;  /* 0x002fd800010e7983 */ /* 0x001ea80000300a00 */
[----:B------:R-:W2:Y:S02]  /*96a0*/  LDL.LU.64 R12, [R1+0x2fd0] ;  /* 0x002fd000010c7983 */ /* 0x000ea40000300a00 */
[C---:B--2---:R-:W-:Y:S02]  /*96b0*/  HMMA.16816.F32 R12, R8.reuse, R18, R12 ;  /* 0x00000012080c723c */ /* 0x044fe4000000180c */
[----:B------:R-:W2:Y:S04]  /*96c0*/  LDL.LU.64 R18, [R1+0x2fc8] ;  /* 0x002fc80001127983 */ /* 0x000ea80000300a00 */
[----:B------:R-:W2:Y:S11]  /*96d0*/  LDL.LU.64 R16, [R1+0x2fc0] ;  /* 0x002fc00001107983 */ /* 0x000eb60000300a00 */
[----:B------:R-:W-:Y:S06]  /*96e0*/  @!UPT UIADD3 URZ, URZ, URZ, URZ ;  /* 0x0000003f3f3ff290 */ /* 0x000fec000fffe03f */
[----:B------:R-:W-:Y:S04]  /*96f0*/  STL.64 [R1+0x120], R12 ;  /* 0x0001200c01007387 */ /* 0x000fe80000100a00 */
[----:B------:R0:W-:Y:S04]  /*9700*/  STL.64 [R1+0x128], R14 ;  /* 0x0001280e01007387 */ /* 0x0001e80000100a00 */
[----:B0-----:R-:W2:Y:S04]  /*9710*/  LDL.LU R14, [R1+0x38] ;  /* 0x00003800010e7983 */ /* 0x001ea80000300800 */
[----:B------:R-:W2:Y:S02]  /*9720*/  LDL.LU R15, [R1+0x3c] ;  /* 0x00003c00010f7983 */ /* 0x000ea40000300800 */
[C---:B--2---:R-:W-:Y:S02]  /*9730*/  HMMA.16816.F32 R12, R8.reuse, R14, R16 ;  /* 0x0000000e080c723c */ /* 0x044fe40000001810 */
[----:B------:R-:W2:Y:S11]  /*9740*/  LDL.LU R18, [R1+0x18] ;  /* 0x0000180001127983 */ /* 0x000eb60000300800 */
[----:B------:R-:W-:Y:S10]  /*9750*/  @!UPT UIADD3 URZ, URZ, URZ, URZ ;  /* 0x0000003f3f3ff290 */ /* 0x000ff4000fffe03f */
[----:B------:R0:W-:Y:S04]  /*9760*/  STL.64 [R1+0x110], R12 ;  /* 0x0001100c01007387 */ /* 0x0001e80000100a00 */
[----:B------:R-:W-:Y:S04]  /*9770*/  STL.64 [R1+0x118], R14 ;  /* 0x0001180e01007387 */ /* 0x000fe80000100a00 */
[----:B------:R-:W2:Y:S04]  /*9780*/  LDL.LU R19, [R1+0x1c] ;  /* 0x00001c0001137983 */ /* 0x000ea80000300800 */
[----:B0-----:R-:W4:Y:S04]  /*9790*/  LDL.LU R12, [R1+0xc0] ;  /* 0x0000c000010c7983 */ /* 0x001f280000300800 */
[----:B------:R-:W4:Y:S01]  /*97a0*/  LDL.LU R13, [R1+0xc4] ;  /* 0x0000c400010d7983 */ /* 0x000f220000300800 */
[----:B---3--:R-:W-:Y:S01]  /*97b0*/  HMMA.16816.F32 R20, R8, R6, R20 ;  /* 0x000000060814723c */ /* 0x008fe20000001814 */
[----:B------:R-:W-:-:S02]  /*97c0*/  IMAD.MOV.U32 R16, RZ, RZ, R0 ;  /* 0x000000ffff107224 */ /* 0x000fc400078e0000 */
[----:B------:R-:W-:-:S05]  /*97d0*/  IMAD.MOV.U32 R17, RZ, RZ, R2 ;  /* 0x000000ffff117224 */ /* 0x000fca00078e0002 */
[----:B--2---:R-:W-:Y:S01]  /*97e0*/  HMMA.16816.F32 R24, R8, R18, R24 ;  /* 0x000000120818723c */ /* 0x004fe20000001818 */
[----:B----4-:R0:W-:Y:S04]  /*97f0*/  STL.64 [R1+0x2fa0], R12 ;  /* 0x002fa00c01007387 */ /* 0x0101e80000100a00 */
[----:B0-----:R-:W2:Y:S04]  /*9800*/  LDL.LU R12, [R1+0x80] ;  /* 0x00008000010c7983 */ /* 0x001ea80000300800 */
[----:B------:R-:W2:Y:S04]  /*9810*/  LDL.LU R13, [R1+0x84] ;  /* 0x00008400010d7983 */ /* 0x000ea80000300800 */
[----:B------:R-:W3:Y:S04]  /*9820*/  LDL.LU.64 R6, [R1+0x2fb8] ;  /* 0x002fb80001067983 */ /* 0x000ee80000300a00 */
[----:B------:R-:W3:Y:S04]  /*9830*/  LDL.LU.64 R4, [R1+0x2fb0] ;  /* 0x002fb00001047983 */ /* 0x000ee80000300a00 */
[----:B------:R0:W-:Y:S04]  /*9840*/  STL.64 [R1+0x1f0], R20 ;  /* 0x0001f01401007387 */ /* 0x0001e80000100a00 */
[----:B------:R3:W-:Y:S04]  /*9850*/  STL.64 [R1+0x1f8], R22 ;  /* 0x0001f81601007387 */ /* 0x0007e80000100a00 */
[----:B0-----:R-:W3:Y:S04]  /*9860*/  LDL.LU R20, [R1+0xa0] ;  /* 0x0000a00001147983 */ /* 0x001ee80000300800 */
[----:B------:R-:W3:Y:S04]  /*9870*/  LDL.LU R21, [R1+0xa4] ;  /* 0x0000a40001157983 */ /* 0x000ee80000300800 */
[----:B------:R-:W4:Y:S04]  /*9880*/  LDL.LU R0, [R1+0x2fac] ;  /* 0x002fac0001007983 */ /* 0x000f280000300800 */
[----:B------:R-:W-:Y:S04]  /*9890*/  STL.64 [R1+0x1d0], R24 ;  /* 0x0001d01801007387 */ /* 0x000fe80000100a00 */
[----:B------:R-:W-:Y:S04]  /*98a0*/  STL.64 [R1+0x1d8], R26 ;  /* 0x0001d81a01007387 */ /* 0x000fe80000100a00 */
[----:B------:R-:W5:Y:S04]  /*98b0*/  LDL.LU R2, [R1+0x2fa8] ;  /* 0x002fa80001027983 */ /* 0x000f680000300800 */
[----:B------:R-:W-:Y:S04]  /*98c0*/  STL.64 [R1+0x2f70], R10 ;  /* 0x002f700a01007387 */ /* 0x000fe80000100a00 */
[----:B------:R4:W-:Y:S01]  /*98d0*/  STL.64 [R1+0x2f68], R8 ;  /* 0x002f680801007387 */ /* 0x0009e20000100a00 */
[----:B---3--:R-:W-:Y:S01]  /*98e0*/  HMMA.16816.F32 R20, R4, R20, RZ ;  /* 0x000000140414723c */ /* 0x008fe200000018ff */
[----:B----4-:R-:W-:-:S07]  /*98f0*/  IMAD.MOV.U32 R9, RZ, RZ, R0 ;  /* 0x000000ffff097224 */ /* 0x010fce00078e0000 */
[C---:B--2---:R-:W-:Y:S01]  /*9900*/  HMMA.16816.F32 R12, R4.reuse, R12, RZ ;  /* 0x0000000c040c723c */ /* 0x044fe200000018ff */
[----:B-----5:R-:W-:Y:S11]  /*9910*/  IMAD.MOV.U32 R8, RZ, RZ, R2 ;  /* 0x000000ffff087224 */ /* 0x020ff600078e0002 */
[----:B------:R-:W-:Y:S04]  /*9920*/  @!UPT UIADD3 URZ, URZ, URZ, URZ ;  /* 0x0000003f3f3ff290 */ /* 0x000fe8000fffe03f */
[----:B------:R-:W-:Y:S01]  /*9930*/  MOV R10, R23 ;  /* 0x00000017000a7202 */ /* 0x000fe20000000f00 */
[----:B------:R-:W-:Y:S01]  /*9940*/  IMAD.MOV.U32 R11, RZ, RZ, R22 ;  /* 0x000000ffff0b7224 */ /* 0x000fe200078e0016 */
[----:B------:R-:W-:Y:S01]  /*9950*/  MOV R25, R20 ;  /* 0x0000001400197202 */ /* 0x000fe20000000f00 */
[----:B------:R-:W-:Y:S01]  /*9960*/  IMAD.MOV.U32 R24, RZ, RZ, R21 ;  /* 0x000000ffff187224 */ /* 0x000fe200078e0015 */
[----:B------:R-:W2:Y:S04]  /*9970*/  LDL.LU R20, [R1+0xe0] ;  /* 0x0000e00001147983 */ /* 0x000ea80000300800 */
[----:B------:R-:W2:Y:S04]  /*9980*/  LDL.LU R21, [R1+0xe4] ;  /* 0x0000e40001157983 */ /* 0x000ea80000300800 */
[----:B------:R-:W-:Y:S04]  /*9990*/  STL [R1+0x2f94], R10 ;  /* 0x002f940a01007387 */ /* 0x000fe80000100800 */
[----:B------:R0:W-:Y:S02]  /*99a0*/  STL [R1+0x2f90], R11 ;  /* 0x002f900b01007387 */ /* 0x0001e40000100800 */
[----:B0-----:R-:W-:Y:S02]  /*99b0*/  HMMA.16816.F32 R8, R4, R8, RZ ;  /* 0x000000080408723c */ /* 0x001fe400000018ff */
[----:B------:R0:W-:Y:S04]  /*99c0*/  STL [R1+0x2f8c], R24 ;  /* 0x002f8c1801007387 */ /* 0x0001e80000100800 */
[----:B------:R1:W-:Y:S11]  /*99d0*/  STL [R1+0x2f88], R25 ;  /* 0x002f881901007387 */ /* 0x0003f60000100800 */
[----:B------:R-:W-:Y:S06]  /*99e0*/  @!UPT UIADD3 URZ, URZ, URZ, URZ ;  /* 0x0000003f3f3ff290 */ /* 0x000fec000fffe03f */
[----:B------:R3:W-:Y:S01]  /*99f0*/  STL.64 [R1+0x10], R8 ;  /* 0x0000100801007387 */ /* 0x0007e20000100a00 */
[----:B------:R-:W-:Y:S01]  /*9a00*/  MOV R27, R10 ;  /* 0x0000000a001b7202 */ /* 0x000fe20000000f00 */
[----:B------:R-:W-:Y:S01]  /*9a10*/  IMAD.MOV.U32 R26, RZ, RZ, R11 ;  /* 0x000000ffff1a7224 */ /* 0x000fe200078e000b */
[----:B------:R-:W-:Y:S01]  /*9a20*/  MOV R11, R13 ;  /* 0x0000000d000b7202 */ /* 0x000fe20000000f00 */
[----:B------:R-:W-:Y:S02]  /*9a30*/  IMAD.MOV.U32 R10, RZ, RZ, R12 ;  /* 0x000000ffff0a7224 */ /* 0x000fe400078e000c */
[----:B------:R-:W4:Y:S01]  /*9a40*/  LDL.LU.64 R12, [R1+0x2fa0] ;  /* 0x002fa000010c7983 */ /* 0x000f220000300a00 */
[----:B0-----:R-:W-:-:S03]  /*9a50*/  IMAD.MOV.U32 R24, RZ, RZ, R14 ;  /* 0x000000ffff187224 */ /* 0x001fc600078e000e */
[----:B------:R-:W0:Y:S01]  /*9a60*/  S2R R2, SR_TID.X ;  /* 0x0000000000027919 */ /* 0x000e220000002100 */
[----:B-1----:R-:W-:Y:S01]  /*9a70*/  IMAD.MOV.U32 R25, RZ, RZ, R15 ;  /* 0x000000ffff197224 */ /* 0x002fe200078e000f */
[C---:B------:R-:W-:Y:S02]  /*9a80*/  HMMA.16816.F32 R16, R4.reuse, R16, RZ ;  /* 0x000000100410723c */ /* 0x040fe400000018ff */
[----:B------:R-:W1:Y:S04]  /*9a90*/  S2R R0, SR_TID.X ;  /* 0x0000000000007919 */ /* 0x000e680000002100 */
[----:B------:R-:W-:Y:S04]  /*9aa0*/  STL.64 [R1+0x2f98], R10 ;  /* 0x002f980a01007387 */ /* 0x000fe80000100a00 */
[----:B---3--:R-:W3:Y:S04]  /*9ab0*/  LDL.LU R8, [R1+0xf0] ;  /* 0x0000f00001087983 */ /* 0x008ee80000300800 */
[----:B------:R-:W3:Y:S01]  /*9ac0*/  LDL.LU R9, [R1+0xf4] ;  /* 0x0000f40001097983 */ /* 0x000ee20000300800 */
[----:B0-----:R-:W-:Y:S01]  /*9ad0*/  LOP3.LUT R2, R2, 0x7, RZ, 0xc0, !PT ;  /* 0x0000000702027812 */ /* 0x001fe200078ec0ff */
[C---:B--2---:R-:W-:Y:S08]  /*9ae0*/  HMMA.16816.F32 R20, R4.reuse, R20, RZ ;  /* 0x000000140414723c */ /* 0x044ff000000018ff */
[C---:B----4-:R-:W-:Y:S11]  /*9af0*/  HMMA.16816.F32 R12, R4.reuse, R12, RZ ;  /* 0x0000000c040c723c */ /* 0x050ff600000018ff */
[----:B------:R-:W-:Y:S11]  /*9b00*/  @!UPT UIADD3 URZ, URZ, URZ, URZ ;  /* 0x0000003f3f3ff290 */ /* 0x000ff6000fffe03f */
[----:B------:R-:W-:Y:S01]  /*9b10*/  @!UPT UIADD3 URZ, URZ, URZ, URZ ;  /* 0x0000003f3f3ff290 */ /* 0x000fe2000fffe03f */
[----:B------:R-:W-:Y:S04]  /*9b20*/  STL.64 [R1+0x2f28], R14 ;  /* 0x002f280e01007387 */ /* 0x000fe80000100a00 */
[----:B------:R-:W-:Y:S04]  /*9b30*/  STL.64 [R1+0x2f20], R12 ;  /* 0x002f200c01007387 */ /* 0x000fe80000100a00 */
[----:B------:R-:W-:Y:S04]  /*9b40*/  STL [R1+0x22d0], R2 ;  /* 0x0022d00201007387 */ /* 0x000fe80000100800 */
[----:B-1----:R-:W-:Y:S04]  /*9b50*/  STL [R1+0x22d4], R0 ;  /* 0x0022d40001007387 */ /* 0x002fe80000100800 */
[----:B------:R-:W-:Y:S04]  /*9b60*/  STL [R1+0x2f08], R17 ;  /* 0x002f081101007387 */ /* 0x000fe80000100800 */
[----:B------:R-:W-:Y:S04]  /*9b70*/  STL [R1+0x2f04], R18 ;  /* 0x002f041201007387 */ /* 0x000fe80000100800 */
[----:B------:R-:W-:Y:S04]  /*9b80*/  STL [R1+0x2f00], R19 ;  /* 0x002f001301007387 */ /* 0x000fe80000100800 */
[----:B------:R0:W-:Y:S04]  /*9b90*/  STL [R1+0x2efc], R20 ;  /* 0x002efc1401007387 */ /* 0x0001e80000100800 */
[----:B------:R1:W-:Y:S04]  /*9ba0*/  STL [R1+0x2ef8], R21 ;  /* 0x002ef81501007387 */ /* 0x0003e80000100800 */
[----:B------:R-:W-:Y:S04]  /*9bb0*/  STL [R1+0x2ef4], R22 ;  /* 0x002ef41601007387 */ /* 0x000fe80000100800 */
[----:B------:R-:W-:Y:S04]  /*9bc0*/  STL [R1+0x2ef0], R23 ;  /* 0x002ef01701007387 */ /* 0x000fe80000100800 */
[----:B0-----:R-:W2:Y:S01]  /*9bd0*/  LDL.LU R20, [R1+0x100] ;  /* 0x0001000001147983 */ /* 0x001ea20000300800 */
[----:B-1----:R-:W-:Y:S01]  /*9be0*/  MOV R21, R29 ;  /* 0x0000001d00157202 */ /* 0x002fe20000000f00 */
[----:B---3--:R-:W-:Y:S01]  /*9bf0*/  HMMA.16816.F32 R8, R4, R8, RZ ;  /* 0x000000080408723c */ /* 0x008fe200000018ff */
[----:B------:R-:W-:Y:S01]  /*9c00*/  MOV R12, R28 ;  /* 0x0000001c000c7202 */ /* 0x000fe20000000f00 */
[----:B------:R-:W-:-:S07]  /*9c10*/  IMAD.MOV.U32 R13, RZ, RZ, R3 ;  /* 0x000000ffff0d7224 */ /* 0x000fce00078e0003 */
[----:B------:R-:W-:Y:S01]  /*9c20*/  HMMA.16816.F32 R12, R4, R12, RZ ;  /* 0x0000000c040c723c */ /* 0x000fe200000018ff */
[----:B------:R-:W-:Y:S02]  /*9c30*/  IMAD R28, R2, 0x210, RZ ;  /* 0x00000210021c7824 */ /* 0x000fe400078e02ff */
[----:B------:R-:W-:-:S05]  /*9c40*/  IMAD.SHL.U32 R3, R0, 0x2, RZ ;  /* 0x0000000200037824 */ /* 0x000fca00078e00ff */
[----:B------:R-:W-:-:S06]  /*9c50*/  LOP3.LUT R29, R28, 0x30, R3, 0x78, !PT ;  /* 0x000000301c1d7812 */ /* 0x000fcc00078e7803 */
[----:B------:R-:W-:Y:S01]  /*9c60*/  STL.64 [R1+0x30], R8 ;  /* 0x0000300801007387 */ /* 0x000fe20000100a00 */
[----:B------:R-:W-:-:S03]  /*9c70*/  IMAD.MOV.U32 R2, RZ, RZ, R11 ;  /* 0x000000ffff027224 */ /* 0x000fc600078e000b */
[----:B------:R0:W-:Y:S04]  /*9c80*/  STL [R1+0x38], R10 ;  /* 0x0000380a01007387 */ /* 0x0001e80000100800 */
[----:B0-----:R-:W3:Y:S04]  /*9c90*/  LDL.LU.64 R10, [R1+0x2f98] ;  /* 0x002f9800010a7983 */ /* 0x001ee80000300a00 */
[----:B------:R-:W-:Y:S04]  /*9ca0*/  STL [R1+0x21a4], R28 ;  /* 0x0021a41c01007387 */ /* 0x000fe80000100800 */
[----:B------:R0:W-:Y:S04]  /*9cb0*/  STL [R1+0x21a0], R3 ;  /* 0x0021a00301007387 */ /* 0x0001e80000100800 */
[----:B0-----:R-:W4:Y:S01]  /*9cc0*/  LDL R3, [R1+0x544] ;  /* 0x0005440001037983 */ /* 0x001f220000100800 */
[----:B--2---:R-:W-:Y:S11]  /*9cd0*/  HMMA.16816.F32 R20, R4, R20, RZ ;  /* 0x000000140414723c */ /* 0x004ff600000018ff */
[----:B------:R-:W-:Y:S11]  /*9ce0*/  @!UPT UIADD3 URZ, URZ, URZ, URZ ;  /* 0x0000003f3f3ff290 */ /* 0x000ff6000fffe03f */
[----:B------:R-:W-:Y:S02]  /*9cf0*/  @!UPT UIADD3 URZ, URZ, URZ, URZ ;  /* 0x0000003f3f3ff290 */ /* 0x000fe4000fffe03f */
[----:B------:R-:W-:Y:S01]  /*9d00*/  MOV R18, R21 ;  /* 0x0000001500127202 */ /* 0x000fe20000000f00 */
[----:B------:R-:W-:Y:S02]  /*9d10*/  IMAD.MOV.U32 R19, RZ, RZ, R22 ;  /* 0x000000ffff137224 */ /* 0x000fe400078e0016 */
[----:B------:R-:W-:Y:S01]  /*9d20*/  IMAD.MOV.U32 R17, RZ, RZ, R20 ;  /* 0x000000ffff117224 */ /* 0x000fe200078e0014 */
[----:B------:R-:W-:Y:S04]  /*9d30*/  STL [R1+0x4c], R23 ;  /* 0x00004c1701007387 */ /* 0x000fe80000100800 */
[----:B------:R-:W-:Y:S04]  /*9d40*/  STL.64 [R1+0x2f18], R18 ;  /* 0x002f181201007387 */ /* 0x000fe80000100a00 */
[----:B------:R-:W-:Y:S04]  /*9d50*/  STL.64 [R1+0x2f10], R16 ;  /* 0x002f101001007387 */ /* 0x000fe80000100a00 */
[----:B------:R-:W-:Y:S04]  /*9d60*/  STL [R1+0x54], R13 ;  /* 0x0000540d01007387 */ /* 0x000fe80000100800 */
[----:B------:R0:W-:Y:S04]  /*9d70*/  STL.64 [R1+0x58], R14 ;  /* 0x0000580e01007387 */ /* 0x0001e80000100a00 */
[----:B------:R-:W-:Y:S04]  /*9d80*/  STL.64 [R1+0x2f80], R6 ;  /* 0x002f800601007387 */ /* 0x000fe80000100a00 */
[----:B------:R-:W-:Y:S04]  /*9d90*/  STL.64 [R1+0x2f78], R4 ;  /* 0x002f780401007387 */ /* 0x000fe80000100a00 */
[----:B0-----:R-:W2:Y:S04]  /*9da0*/  LDL.LU R14, [R1+0x88] ;  /* 0x00008800010e7983 */ /* 0x001ea80000300800 */
[----:B------:R-:W2:Y:S04]  /*9db0*/  LDL.LU R15, [R1+0x8c] ;  /* 0x00008c00010f7983 */ /* 0x000ea80000300800 */
[----:B--2---:R0:W-:Y:S04]  /*9dc0*/  STL.64 [R1+0x2f38], R14 ;  /* 0x002f380e01007387 */ /* 0x0041e80000100a00 */
[----:B------:R-:W2:Y:S04]  /*9dd0*/  LDL.LU R18, [R1+0xc8] ;  /* 0x0000c80001127983 */ /* 0x000ea80000300800 */
[----:B------:R-:W2:Y:S04]  /*9de0*/  LDL.LU R19, [R1+0xcc] ;  /* 0x0000cc0001137983 */ /* 0x000ea80000300800 */
[----:B0-----:R-:W5:Y:S04]  /*9df0*/  LDL.LU R14, [R1+0x98] ;  /* 0x00009800010e7983 */ /* 0x001f680000300800 */
[----:B------:R-:W5:Y:S01]  /*9e00*/  LDL.LU R15, [R1+0x9c] ;  /* 0x00009c00010f7983 */ /* 0x000f620000300800 */
[----:B---3--:R-:W-:-:S03]  /*9e10*/  MOV R16, R10 ;  /* 0x0000000a00107202 */ /* 0x008fc60000000f00 */
[----:B------:R-:W3:Y:S01]  /*9e20*/  LDL.LU R8, [R1+0x150] ;  /* 0x0001500001087983 */ /* 0x000ee20000300800 */
[----:B------:R-:W-:-:S03]  /*9e30*/  IMAD.MOV.U32 R17, RZ, RZ, R11 ;  /* 0x000000ffff117224 */ /* 0x000fc600078e000b */
[----:B------:R-:W3:Y:S04]  /*9e40*/  LDL.LU R9, [R1+0x154] ;  /* 0x0001540001097983 */ /* 0x000ee80000300800 */
[----:B-----5:R-:W-:Y:S04]  /*9e50*/  STL.64 [R1+0x2f50], R14 ;  /* 0x002f500e01007387 */ /* 0x020fe80000100a00 */
[----:B--2---:R0:W-:Y:S04]  /*9e60*/  STL.64 [R1+0x2f30], R18 ;  /* 0x002f301201007387 */ /* 0x0041e80000100a00 */
[----:B------:R-:W2:Y:S04]  /*9e70*/  LDL.LU R10, [R1+0x2f94] ;  /* 0x002f9400010a7983 */ /* 0x000ea80000300800 */
[----:B------:R-:W5:Y:S01]  /*9e80*/  LDL.LU R11, [R1+0x2f90] ;  /* 0x002f9000010b7983 */ /* 0x000f620000300800 */
[----:B0-----:R-:W-:Y:S01]  /*9e90*/  IMAD.MOV.U32 R18, RZ, RZ, R24 ;  /* 0x000000ffff127224 */ /* 0x001fe200078e0018 */
[----:B------:R-:W-:-:S02]  /*9ea0*/  MOV R19, R25 ;  /* 0x0000001900137202 */ /* 0x000fc40000000f00 */
[----:B------:R-:W2:Y:S04]  /*9eb0*/  LDL.LU R24, [R1+0x2f8c] ;  /* 0x002f8c0001187983 */ /* 0x000ea80000300800 */
[----:B------:R-:W2:Y:S04]  /*9ec0*/  LDL.LU R25, [R1+0x2f88] ;  /* 0x002f880001197983 */ /* 0x000ea80000300800 */
[----:B------:R-:W2:Y:S04]  /*9ed0*/  LDL.LU R14, [R1+0xa8] ;  /* 0x0000a800010e7983 */ /* 0x000ea80000300800 */
[----:B------:R-:W2:Y:S04]  /*9ee0*/  LDL.LU R15, [R1+0xac] ;  /* 0x0000ac00010f7983 */ /* 0x000ea80000300800 */
[----:B------:R-:W-:Y:S04]  /*9ef0*/  STL.64 [R1+0x2f48], R18 ;  /* 0x002f481201007387 */ /* 0x000fe80000100a00 */
[----:B------:R0:W-:Y:S04]  /*9f00*/  STL.64 [R1+0x2f40], R16 ;  /* 0x002f401001007387 */ /* 0x0001e80000100a00 */
[----:B0-----:R-:W2:Y:S04]  /*9f10*/  LDL.LU R16, [R1+0x10] ;  /* 0x0000100001107983 */ /* 0x001ea80000300800 */
[----:B------:R-:W2:Y:S01]  /*9f20*/  LDL.LU R17, [R1+0x14] ;  /* 0x0000140001117983 */ /* 0x000ea20000300800 */
[----:B------:R-:W-:-:S02]  /*9f30*/  IMAD.MOV.U32 R18, RZ, RZ, R27 ;  /* 0x000000ffff127224 */ /* 0x000fc400078e001b */
[----:B------:R-:W-:Y:S01]  /*9f40*/  IMAD.MOV.U32 R19, RZ, RZ, R26 ;  /* 0x000000ffff137224 */ /* 0x000fe200078e001a */
[----:B------:R-:W-:-:S04]  /*9f50*/  LOP3.LUT R29, R29, 0x40, RZ, 0x3c, !PT ;  /* 0x000000401d1d7812 */ /* 0x000fc800078e3cff */
[----:B------:R-:W-:Y:S04]  /*9f60*/  STL.64 [R1+0x2f60], R18 ;  /* 0x002f601201007387 */ /* 0x000fe80000100a00 */
[----:B------:R-:W0:Y:S02]  /*9f70*/  LDSM.16.M88.4 R4, [R29+0x20000] ;  /* 0x020000001d04783b */ /* 0x000e240000000200 */
[----:B0-----:R-:W-:Y:S02]  /*9f80*/  IMAD.MOV.U32 R0, RZ, RZ, R5 ;  /* 0x000000ffff007224 */ /* 0x001fe400078e0005 */
[----:B--2---:R0:W-:Y:S02]  /*9f90*/  STL.64 [R1+0x2f58], R16 ;  /* 0x002f581001007387 */ /* 0x0041e40000100a00 */
[----:B0-----:R-:W-:Y:S01]  /*9fa0*/  MOV R16, R25 ;  /* 0x0000001900107202 */ /* 0x001fe20000000f00 */
[----:B------:R-:W-:-:S02]  /*9fb0*/  IMAD.MOV.U32 R17, RZ, RZ, R24 ;  /* 0x000000ffff117224 */ /* 0x000fc400078e0018 */
[----:B----4-:R-:W0:Y:S04]  /*9fc0*/  LDSM.16.MT88.4 R24, [R3+0x4000] ;  /* 0x004000000318783b */ /* 0x010e280000004200 */
[----:B------:R-:W-:Y:S04]  /*9fd0*/  STL [R1+0x2eb8], R3 ;  /* 0x002eb80301007387 */ /* 0x000fe80000100800 */
[----:B0-----:R-:W-:Y:S04]  /*9fe0*/  STL.64 [R1+0x2e88], R26 ;  /* 0x002e881a01007387 */ /* 0x001fe80000100a00 */
[----:B------:R0:W-:Y:S04]  /*9ff0*/  STL.64 [R1+0x2e80], R24 ;  /* 0x002e801801007387 */ /* 0x0001e80000100a00 */
[----:B0-----:R-:W2:Y:S04]  /*a000*/  LDL.LU R24, [R1+0x160] ;  /* 0x0001600001187983 */ /* 0x001ea80000300800 */
[----:B------:R-:W2:Y:S04]  /*a010*/  LDL.LU R25, [R1+0x164] ;  /* 0x0001640001197983 */ /* 0x000ea80000300800 */
[----:B------:R-:W4:Y:S04]  /*a020*/  LDL.LU R26, [R1+0x168] ;  /* 0x00016800011a7983 */ /* 0x000f280000300800 */
[----:B------:R-:W4:Y:S04]  /*a030*/  LDL.LU R27, [R1+0x16c] ;  /* 0x00016c00011b7983 */ /* 0x000f280000300800 */
[----:B------:R-:W-:Y:S04]  /*a040*/  STL [R1+0x210], R4 ;  /* 0x0002100401007387 */ /* 0x000fe80000100800 */
[----:B------:R0:W-:Y:S04]  /*a050*/  STL.64 [R1+0x218], R6 ;  /* 0x0002180601007387 */ /* 0x0001e80000100a00 */
[----:B0-----:R-:W3:Y:S04]  /*a060*/  LDL.LU.64 R6, [R1+0x2f80] ;  /* 0x002f800001067983 */ /* 0x001ee80000300a00 */
[----:B------:R-:W3:Y:S01]  /*a070*/  LDL.LU.64 R4, [R1+0x2f78] ;  /* 0x002f780001047983 */ /* 0x000ee20000300a00 */
[----:B-----5:R-:W-:Y:S01]  /*a080*/  IMAD.MOV.U32 R18, RZ, RZ, R11 ;  /* 0x000000ffff127224 */ /* 0x020fe200078e000b */
[----:B------:R-:W-:-:S02]  /*a090*/  MOV R19, R10 ;  /* 0x0000000a00137202 */ /* 0x000fc40000000f00 */
[----:B------:R-:W-:Y:S01]  /*a0a0*/  STL [R1+0x2ebc], R0 ;  /* 0x002ebc0001007387 */ /* 0x000fe20000100800 */
[C---:B---3--:R-:W-:Y:S11]  /*a0b0*/  HMMA.16816.F32 R8, R4.reuse, R8, RZ ;  /* 0x000000080408723c */ /* 0x048ff600000018ff */
[----:B------:R-:W-:Y:S11]  /*a0c0*/  @!UPT UIADD3 URZ, URZ, URZ, URZ ;  /* 0x0000003f3f3ff290 */ /* 0x000ff6000fffe03f */
[----:B------:R-:W-:Y:S01]  /*a0d0*/  @!UPT UIADD3 URZ, URZ, URZ, URZ ;  /* 0x0000003f3f3ff290 */ /* 0x000fe2000fffe03f */
[----:B------:R-:W-:Y:S01]  /*a0e0*/  STL [R1+0x70], R8 ;  /* 0x0000700801007387 */ /* 0x000fe20000100800 */
[----:B------:R-:W-:Y:S01]  /*a0f0*/  IMAD.MOV.U32 R20, RZ, RZ, R9 ;  /* 0x000000ffff147224 */ /* 0x000fe200078e0009 */
[----:B------:R-:W-:Y:S01]  /*a100*/  MOV R21, R10 ;  /* 0x0000000a00157202 */ /* 0x000fe20000000f00 */
[----:B------:R-:W-:Y:S02]  /*a110*/  IMAD.MOV.U32 R22, RZ, RZ, R11 ;  /* 0x000000ffff167224 */ /* 0x000fe400078e000b */
[----:B------:R-:W0:Y:S04]  /*a120*/  LDSM.16.M88.4 R8, [R29+0x21000] ;  /* 0x021000001d08783b */ /* 0x000e280000000200 */
[----:B0-----:R-:W-:Y:S04]  /*a130*/  STL.64 [R1+0x230], R8 ;  /* 0x0002300801007387 */ /* 0x001fe80000100a00 */
[----:B------:R2:W-:Y:S02]  /*a140*/  STL.64 [R1+0x238], R10 ;  /* 0x0002380a01007387 */ /* 0x0005e40000100a00 */
[----:B--2---:R-:W-:Y:S11]  /*a150*/  HMMA.16816.F32 R8, R4, R24, RZ ;  /* 0x000000180408723c */ /* 0x004ff600000018ff */
[----:B------:R-:W-:Y:S11]  /*a160*/  @!UPT UIADD3 URZ, URZ, URZ, URZ ;  /* 0x0000003f3f3ff290 */ /* 0x000ff6000fffe03f */
[----:B------:R-:W-:Y:S01]  /*a170*/  @!UPT UIADD3 URZ, URZ, URZ, URZ ;  /* 0x0000003f3f3ff290 */ /* 0x000fe2000fffe03f */
[----:B------:R-:W-:Y:S01]  /*a180*/  STL.64 [R1+0x60], R8 ;  /* 0x0000600801007387 */ /* 0x000fe20000100a00 */
[----:B------:R-:W-:Y:S01]  /*a190*/  IMAD.MOV.U32 R5, RZ, RZ, R10 ;  /* 0x000000ffff057224 */ /* 0x000fe200078e000a */
[----:B------:R-:W-:Y:S02]  /*a1a0*/  MOV R4, R11 ;  /* 0x0000000b00047202 */ /* 0x000fe40000000f00 */
[----:B------:R-:W0:Y:S04]  /*a1b0*/  LDSM.16.M88.4 R8, [R29+0x22000] ;  /* 0x022000001d08783b */ /* 0x000e280000000200 */
[----:B----4-:R1:W-:Y:S04]  /*a1c0*/  STL.64 [R1+0x2ea0], R26 ;  /* 0x002ea01a01007387 */ /* 0x0103e80000100a00 */
[----:B-1----:R-:W2:Y:S04]  /*a1d0*/  LDL.LU R26, [R1+0xd8] ;  /* 0x0000d800011a7983 */ /* 0x002ea80000300800 */
[----:B------:R-:W2:Y:S04]  /*a1e0*/  LDL.LU R27, [R1+0xdc] ;  /* 0x0000dc00011b7983 */ /* 0x000ea80000300800 */
[----:B0-----:R0:W-:Y:S01]  /*a1f0*/  STL [R1+0x228], R10 ;  /* 0x0002280a01007387 */ /* 0x0011e20000100800 */
[----:B------:R-:W-:Y:S01]  /*a200*/  MOV R28, R11 ;  /* 0x0000000b001c7202 */ /* 0x000fe20000000f00 */
[----:B------:R-:W-:-:S02]  /*a210*/  IMAD.MOV.U32 R0, RZ, RZ, R8 ;  /* 0x000000ffff007224 */ /* 0x000fc400078e0008 */
[----:B------:R-:W-:Y:S01]  /*a220*/  IMAD.MOV.U32 R3, RZ, RZ, R9 ;  /* 0x000000ffff037224 */ /* 0x000fe200078e0009 */
[----:B0-----:R-:W3:Y:S04]  /*a230*/  LDL.LU.64 R10, [R1+0x2f70] ;  /* 0x002f7000010a7983 */ /* 0x001ee80000300a00 */
[----:B------:R-:W3:Y:S01]  /*a240*/  LDL.LU.64 R8, [R1+0x2f68] ;  /* 0x002f680001087983 */ /* 0x000ee20000300a00 */
[----:B------:R-:W-:-:S03]  /*a250*/  IMAD.MOV.U32 R23, RZ, RZ, R12 ;  /* 0x000000ffff177224 */ /* 0x000fc600078e000c */
[----:B------:R-:W-:Y:S01]  /*a260*/  STL [R1+0x2d50], R28 ;  /* 0x002d501c01007387 */ /* 0x000fe20000100800 */
[C---:B---3--:R-:W-:Y:S03]  /*a270*/  HMMA.16816.F32 R12, R8.reuse, R14, R16 ;  /* 0x0000000e080c723c */ /* 0x048fe60000001810 */
[----:B------:R-:W3:Y:S04]  /*a280*/  LDL.LU.64 R18, [R1+0x2f60] ;  /* 0x002f600001127983 */ /* 0x000ee80000300a00 */
[----:B------:R-:W3:Y:S11]  /*a290*/  LDL.LU.64 R16, [R1+0x2f58] ;  /* 0x002f580001107983 */ /* 0x000ef60000300a00 */
[----:B------:R-:W-:Y:S05]  /*a2a0*/  @!UPT UIADD3 URZ, URZ, URZ, URZ ;  /* 0x0000003f3f3ff290 */ /* 0x000fea000fffe03f */
[----:B------:R-:W-:Y:S04]  /*a2b0*/  STL.64 [R1+0x1a0], R12 ;  /* 0x0001a00c01007387 */ /* 0x000fe80000100a00 */
[----:B------:R0:W-:Y:S04]  /*a2c0*/  STL.64 [R1+0x1a8], R14 ;  /* 0x0001a80e01007387 */ /* 0x0001e80000100a00 */
[----:B0-----:R-:W3:Y:S02]  /*a2d0*/  LDL.LU.64 R14, [R1+0x2f50] ;  /* 0x002f5000010e7983 */ /* 0x001ee40000300a00 */
[C---:B---3--:R-:W-:Y:S02]  /*a2e0*/  HMMA.16816.F32 R12, R8.reuse, R14, R16 ;  /* 0x0000000e080c723c */ /* 0x048fe40000001810 */
[----:B------:R-:W3:Y:S04]  /*a2f0*/  LDL.LU.64 R18, [R1+0x2f48] ;  /* 0x002f480001127983 */ /* 0x000ee80000300a00 */
[----:B------:R-:W3:Y:S11]  /*a300*/  LDL.LU.64 R16, [R1+0x2f40] ;  /* 0x002f400001107983 */ /* 0x000ef60000300a00 */
[----:B------:R-:W-:Y:S06]  /*a310*/  @!UPT UIADD3 URZ, URZ, URZ, URZ ;  /* 0x0000003f3f3ff290 */ /* 0x000fec000fffe03f */
[----:B------:R-:W-:Y:S04]  /*a320*/  STL.64 [R1+0x180], R12 ;  /* 0x0001800c01007387 */ /* 0x000fe80000100a00 */
[----:B------:R0:W-:Y:S04]  /*a330*/  STL.64 [R1+0x188], R14 ;  /* 0x0001880e01007387 */ /* 0x0001e80000100a00 */
[----:B0-----:R-:W3:Y:S02]  /*a340*/  LDL.LU.64 R14, [R1+0x2f38] ;  /* 0x002f3800010e7983 */ /* 0x001ee40000300a00 */
[C---:B---3--:R-:W-:Y:S02]  /*a350*/  HMMA.16816.F32 R12, R8.reuse, R14, R16 ;  /* 0x0000000e080c723c */ /* 0x048fe40000001810 */
[----:B------:R-:W3:Y:S11]  /*a360*/  LDL.LU.64 R18, [R1+0x2f30] ;  /* 0x002f300001127983 */ /* 0x000ef60000300a00 */
[----:B------:R-:W-:Y:S10]  /*a370*/  @!UPT UIADD3 URZ, URZ, URZ, URZ ;  /* 0x0000003f3f3ff290 */ /* 0x000ff4000fffe03f */
[----:B------:R-:W-:Y:S04]  /*a380*/  STL.64 [R1+0xb0], R12 ;  /* 0x0000b00c01007387 */ /* 0x000fe80000100a00 */
[----:B------:R0:W-:Y:S04]  /*a390*/  STL.64 [R1+0xb8], R14 ;  /* 0x0000b80e01007387 */ /* 0x0001e80000100a00 */
[----:B0-----:R-:W3:Y:S04]  /*a3a0*/  LDL.LU.64 R14, [R1+0x2f28] ;  /* 0x002f2800010e7983 */ /* 0x001ee80000300a00 */
[----:B------:R-:W3:Y:S02]  /*a3b0*/  LDL.LU.64 R12, [R1+0x2f20] ;  /* 0x002f2000010c7983 */ /* 0x000ee40000300a00 */
[C---:B---3--:R-:W-:Y:S02]  /*a3c0*/  HMMA.16816.F32 R12, R8.reuse, R18, R12 ;  /* 0x00000012080c723c */ /* 0x048fe4000000180c */
[----:B------:R-:W3:Y:S04]  /*a3d0*/  LDL.LU.64 R18, [R1+0x2f18] ;  /* 0x002f180001127983 */ /* 0x000ee80000300a00 */
[----:B------:R-:W4:Y:S11]  /*a3e0*/  LDL.LU.64 R16, [R1+0x2f10] ;  /* 0x002f100001107983 */ /* 0x000f360000300a00 */
[----:B------:R-:W-:Y:S06]  /*a3f0*/  @!UPT UIADD3 URZ, URZ, URZ, URZ ;  /* 0x0000003f3f3ff290 */ /* 0x000fec000fffe03f */
[----:B------:R-:W-:Y:S04]  /*a400*/  STL.64 [R1+0x80], R12 ;  /* 0x0000800c01007387 */ /* 0x000fe80000100a00 */
[----:B------:R0:W-:Y:S04]  /*a410*/  STL.64 [R1+0x88], R14 ;  /* 0x0000880e01007387 */ /* 0x0001e80000100a00 */
[----:B0-----:R-:W5:Y:S04]  /*a420*/  LDL.LU R14, [R1+0x138] ;  /* 0x00013800010e7983 */ /* 0x001f680000300800 */
[----:B------:R-:W5:Y:S04]  /*a430*/  LDL.LU R15, [R1+0x13c] ;  /* 0x00013c00010f7983 */ /* 0x000f680000300800 */
[----:B-----5:R-:W-:Y:S04]  /*a440*/  STL.64 [R1+0x2ec0], R14 ;  /* 0x002ec00e01007387 */ /* 0x020fe80000100a00 */
[----:B------:R-:W5:Y:S04]  /*a450*/  LDL.LU R6, [R1+0x108] ;  /* 0x0001080001067983 */ /* 0x000f680000300800 */
[----:B------:R-:W5:Y:S04]  /*a460*/  LDL.LU R7, [R1+0x10c] ;  /* 0x00010c0001077983 */ /* 0x000f680000300800 */
[----:B-----5:R0:W-:Y:S04]  /*a470*/  STL.64 [R1+0x2ec8], R6 ;  /* 0x002ec80601007387 */ /* 0x0201e80000100a00 */
[----:B0-----:R-:W5:Y:S04]  /*a480*/  LDL.LU R6, [R1+0xf8] ;  /* 0x0000f80001067983 */ /* 0x001f680000300800 */
[----:B------:R-:W5:Y:S01]  /*a490*/  LDL.LU R7, [R1+0xfc] ;  /* 0x0000fc0001077983 */ /* 0x000f620000300800 */
[----:B----4-:R-:W-:Y:S01]  /*a4a0*/  IMAD.MOV.U32 R12, RZ, RZ, R17 ;  /* 0x000000ffff0c7224 */ /* 0x010fe200078e0011 */
[----:B---3--:R-:W-:Y:S01]  /*a4b0*/  MOV R14, R19 ;  /* 0x00000013000e7202 */ /* 0x008fe20000000f00 */
[----:B------:R-:W-:Y:S01]  /*a4c0*/  IMAD.MOV.U32 R13, RZ, RZ, R18 ;  /* 0x000000ffff0d7224 */ /* 0x000fe200078e0012 */
[----:B-----5:R0:W-:Y:S04]  /*a4d0*/  STL.64 [R1+0x2ee8], R6 ;  /* 0x002ee80601007387 */ /* 0x0201e80000100a00 */
[----:B------:R-:W-:Y:S04]  /*a4e0*/  STL.64 [R1+0x2ee0], R4 ;  /* 0x002ee00401007387 */ /* 0x000fe80000100a00 */
[----:B0-----:R-:W3:Y:S04]  /*a4f0*/  LDL.LU R6, [R1+0xe8] ;  /* 0x0000e80001067983 */ /* 0x001ee80000300800 */
[----:B------:R-:W3:Y:S04]  /*a500*/  LDL.LU R7, [R1+0xec] ;  /* 0x0000ec0001077983 */ /* 0x000ee80000300800 */
[----:B------:R-:W2:Y:S04]  /*a510*/  LDL.LU R17, [R1+0x2f08] ;  /* 0x002f080001117983 */ /* 0x000ea80000300800 */
[----:B------:R-:W2:Y:S04]  /*a520*/  LDL.LU R18, [R1+0x2f04] ;  /* 0x002f040001127983 */ /* 0x000ea80000300800 */
[----:B------:R-:W2:Y:S04]  /*a530*/  LDL.LU R19, [R1+0x2f00] ;  /* 0x002f000001137983 */ /* 0x000ea80000300800 */
[----:B------:R-:W4:Y:S01]  /*a540*/  LDL.LU R15, [R1+0x4c] ;  /* 0x00004c00010f7983 */ /* 0x000f220000300800 */
[----:B--2---:R-:W-:Y:S03]  /*a550*/  HMMA.16816.F32 R16, R8, R26, R16 ;  /* 0x0000001a0810723c */ /* 0x004fe60000001810 */
[----:B----4-:R-:W-:Y:S04]  /*a560*/  STL.64 [R1+0x2ed8], R14 ;  /* 0x002ed80e01007387 */ /* 0x010fe80000100a00 */
[----:B------:R0:W-:Y:S04]  /*a570*/  STL.64 [R1+0x2ed0], R12 ;  /* 0x002ed00c01007387 */ /* 0x0001e80000100a00 */
[----:B0-----:R-:W2:Y:S04]  /*a580*/  LDL.LU R12, [R1+0x30] ;  /* 0x00003000010c7983 */ /* 0x001ea80000300800 */
[----:B------:R-:W2:Y:S04]  /*a590*/  LDL.LU R13, [R1+0x34] ;  /* 0x00003400010d7983 */ /* 0x000ea80000300800 */
[----:B------:R-:W2:Y:S04]  /*a5a0*/  LDL.LU R14, [R1+0x38] ;  /* 0x00003800010e7983 */ /* 0x000ea80000300800 */
[----:B------:R-:W-:Y:S04]  /*a5b0*/  STL.64 [R1+0x20], R16 ;  /* 0x0000201001007387 */ /* 0x000fe80000100a00 */
[----:B------:R-:W-:Y:S04]  /*a5c0*/  STL [R1+0x28], R18 ;  /* 0x0000281201007387 */ /* 0x000fe80000100800 */
[----:B------:R-:W4:Y:S01]  /*a5d0*/  LDL.LU R24, [R1+0x70] ;  /* 0x0000700001187983 */ /* 0x000f220000300800 */
[----:B------:R-:W-:Y:S01]  /*a5e0*/  IMAD.MOV.U32 R26, RZ, RZ, R21 ;  /* 0x000000ffff1a7224 */ /* 0x000fe200078e0015 */
[----:B------:R-:W-:Y:S01]  /*a5f0*/  MOV R25, R20 ;  /* 0x0000001400197202 */ /* 0x000fe20000000f00 */
[----:B------:R-:W-:Y:S01]  /*a600*/  IMAD.MOV.U32 R27, RZ, RZ, R22 ;  /* 0x000000ffff1b7224 */ /* 0x000fe200078e0016 */
[----:B------:R-:W3:Y:S04]  /*a610*/  LDL.LU R20, [R1+0x2efc] ;  /* 0x002efc0001147983 */ /* 0x000ee80000300800 */
[----:B------:R-:W3:Y:S04]  /*a620*/  LDL.LU R21, [R1+0x2ef8] ;  /* 0x002ef80001157983 */ /* 0x000ee80000300800 */
[----:B------:R-:W3:Y:S04]  /*a630*/  LDL.LU R22, [R1+0x2ef4] ;  /* 0x002ef40001167983 */ /* 0x000ee80000300800 */
[----:B------:R-:W-:Y:S04]  /*a640*/  STL.64 [R1+0x2eb0], R26 ;  /* 0x002eb01a01007387 */ /* 0x000fe80000100a00 */
[----:B----4-:R0:W-:Y:S02]  /*a650*/  STL.64 [R1+0x2ea8], R24 ;  /* 0x002ea81801007387 */ /* 0x0101e40000100a00 */
[----:B0-----:R-:W-:-:S02]  /*a660*/  MOV R24, R23 ;  /* 0x0000001700187202 */ /* 0x001fc40000000f00 */
[----:B------:R-:W3:Y:S01]  /*a670*/  LDL.LU R23, [R1+0x2ef0] ;  /* 0x002ef00001177983 */ /* 0x000ee20000300800 */
[----:B------:R-:W-:Y:S02]  /*a680*/  IMAD.MOV.U32 R15, RZ, RZ, R2 ;  /* 0x000000ffff0f7224 */ /* 0x000fe400078e0002 */
[----:B------:R-:W-:Y:S01]  /*a690*/  IMAD.MOV.U32 R2, RZ, RZ, R19 ;  /* 0x000000ffff027224 */ /* 0x000fe200078e0013 */
[----:B------:R-:W4:Y:S04]  /*a6a0*/  LDL.LU R25, [R1+0x54] ;  /* 0x0000540001197983 */ /* 0x000f280000300800 */
[----:B------:R-:W4:Y:S04]  /*a6b0*/  LDL.LU R26, [R1+0x58] ;  /* 0x00005800011a7983 */ /* 0x000f280000300800 */
[----:B------:R-:W4:Y:S04]  /*a6c0*/  LDL.LU R27, [R1+0x5c] ;  /* 0x00005c00011b7983 */ /* 0x000f280000300800 */
[----:B------:R-:W5:Y:S04]  /*a6d0*/  LDL.LU R18, [R1+0x158] ;  /* 0x0001580001127983 */ /* 0x000f680000300800 */
[----:B------:R-:W5:Y:S04]  /*a6e0*/  LDL.LU R19, [R1+0x15c] ;  /* 0x00015c0001137983 */ /* 0x000f680000300800 */
[----:B------:R-:W-:Y:S01]  /*a6f0*/  STL [R1+0x2e68], R2 ;  /* 0x002e680201007387 */ /* 0x000fe20000100800 */
[----:B---3--:R-:W-:Y:S03]  /*a700*/  HMMA.16816.F32 R20, R8, R6, R20 ;  /* 0x000000060814723c */ /* 0x008fe60000001814 */
[----:B------:R-:W2:Y:S04]  /*a710*/  LDL.LU.64 R6, [R1+0x2ee8] ;  /* 0x002ee80001067983 */ /* 0x000ea80000300a00 */
[----:B------:R-:W3:Y:S11]  /*a720*/  LDL.LU.64 R4, [R1+0x2ee0] ;  /* 0x002ee00001047983 */ /* 0x000ef60000300a00 */
[----:B------:R-:W-:Y:S05]  /*a730*/  @!UPT UIADD3 URZ, URZ, URZ, URZ ;  /* 0x0000003f3f3ff290 */ /* 0x000fea000fffe03f */
[----:B------:R0:W-:Y:S04]  /*a740*/  STL.64 [R1+0x10], R20 ;  /* 0x0000101401007387 */ /* 0x0001e80000100a00 */
[----:B------:R-:W-:Y:S04]  /*a750*/  STL.64 [R1+0x18], R22 ;  /* 0x0000181601007387 */ /* 0x000fe80000100a00 */
[----:B0-----:R-:W2:Y:S04]  /*a760*/  LDL.LU R20, [R1+0x230] ;  /* 0x0002300001147983 */ /* 0x001ea80000300800 */
[----:B------:R-:W2:Y:S04]  /*a770*/  LDL.LU R21, [R1+0x234] ;  /* 0x0002340001157983 */ /* 0x000ea80000300800 */
[----:B--2---:R0:W-:Y:S04]  /*a780*/  STL.64 [R1+0x2e78], R20 ;  /* 0x002e781401007387 */ /* 0x0041e80000100a00 */
[----:B0-----:R-:W2:Y:S04]  /*a790*/  LDL.LU R20, [R1+0x140] ;  /* 0x0001400001147983 */ /* 0x001ea80000300800 */
[----:B------:R-:W2:Y:S04]  /*a7a0*/  LDL.LU R21, [R1+0x144] ;  /* 0x0001440001157983 */ /* 0x000ea80000300800 */
[----:B------:R-:W2:Y:S04]  /*a7b0*/  LDL.LU R22, [R1+0x148] ;  /* 0x0001480001167983 */ /* 0x000ea80000300800 */
[----:B------:R-:W2:Y:S04]  /*a7c0*/  LDL.LU R23, [R1+0x14c] ;  /* 0x00014c0001177983 */ /* 0x000ea80000300800 */
[----:B--2---:R3:W-:Y:S02]  /*a7d0*/  STL.64 [R1+0x2e98], R22 ;  /* 0x002e981601007387 */ /* 0x0047e40000100a00 */
[----:B---3--:R-:W-:-:S02]  /*a7e0*/  IMAD.MOV.U32 R22, RZ, RZ, R5 ;  /* 0x000000ffff167224 */ /* 0x008fc400078e0005 */
[----:B------:R-:W-:Y:S02]  /*a7f0*/  IMAD.MOV.U32 R23, RZ, RZ, R4 ;  /* 0x000000ffff177224 */ /* 0x000fe400078e0004 */
[C---:B------:R-:W-:Y:S01]  /*a800*/  HMMA.16816.F32 R4, R8.reuse, R6, R12 ;  /* 0x000000060804723c */ /* 0x040fe2000000180c */
[----:B------:R0:W-:Y:S04]  /*a810*/  STL.64 [R1+0x2e90], R20 ;  /* 0x002e901401007387 */ /* 0x0001e80000100a00 */
[----:B0-----:R-:W2:Y:S04]  /*a820*/  LDL.LU R20, [R1+0x60] ;  /* 0x0000600001147983 */ /* 0x001ea80000300800 */
[----:B------:R-:W2:Y:S04]  /*a830*/  LDL.LU R21, [R1+0x64] ;  /* 0x0000640001157983 */ /* 0x000ea80000300800 */
[----:B------:R-:W3:Y:S04]  /*a840*/  LDL.LU.64 R14, [R1+0x2ed8] ;  /* 0x002ed800010e7983 */ /* 0x000ee80000300a00 */
[----:B------:R-:W3:Y:S06]  /*a850*/  LDL.LU.64 R12, [R1+0x2ed0] ;  /* 0x002ed000010c7983 */ /* 0x000eec0000300a00 */
[----:B------:R-:W-:Y:S04]  /*a860*/  STL.64 [R1], R4 ;  /* 0x0000000401007387 */ /* 0x000fe80000100a00 */
[----:B------:R0:W-:Y:S04]  /*a870*/  STL.64 [R1+0x8], R6 ;  /* 0x0000080601007387 */ /* 0x0001e80000100a00 */
[----:B0-----:R-:W3:Y:S02]  /*a880*/  LDL.LU.64 R6, [R1+0x2ec8] ;  /* 0x002ec80001067983 */ /* 0x001ee40000300a00 */
[C---:B---3--:R-:W-:Y:S02]  /*a890*/  HMMA.16816.F32 R4, R8.reuse, R6, R12 ;  /* 0x000000060804723c */ /* 0x048fe4000000180c */
[----:B------:R-:W4:Y:S11]  /*a8a0*/  LDL.LU.64 R14, [R1+0x2ec0] ;  /* 0x002ec000010e7983 */ /* 0x000f360000300a00 */
[----:B------:R-:W-:Y:S10]  /*a8b0*/  @!UPT UIADD3 URZ, URZ, URZ, URZ ;  /* 0x0000003f3f3ff290 */ /* 0x000ff4000fffe03f */
[----:B------:R-:W-:Y:S04]  /*a8c0*/  STL.64 [R1+0x2de0], R6 ;  /* 0x002de00601007387 */ /* 0x000fe80000100a00 */
[----:B------:R0:W-:Y:S02]  /*a8d0*/  STL.64 [R1+0x2dd8], R4 ;  /* 0x002dd80401007387 */ /* 0x0001e40000100a00 */
[----:B0-----:R-:W-:Y:S01]  /*a8e0*/  MOV R4, R0 ;  /* 0x0000000000047202 */ /* 0x001fe20000000f00 */
[----:B------:R-:W-:Y:S01]  /*a8f0*/  IMAD.MOV.U32 R5, RZ, RZ, R3 ;  /* 0x000000ffff057224 */ /* 0x000fe200078e0003 */
[----:B------:R-:W3:Y:S04]  /*a900*/  LDL.LU R0, [R1+0x2ebc] ;  /* 0x002ebc0001007983 */ /* 0x000ee80000300800 */
[----:B------:R-:W2:Y:S01]  /*a910*/  LDL.LU R3, [R1+0x2eb8] ;  /* 0x002eb80001037983 */ /* 0x000ea20000300800 */
[C---:B----4-:R-:W-:Y:S03]  /*a920*/  HMMA.16816.F32 R12, R8.reuse, R14, R24 ;  /* 0x0000000e080c723c */ /* 0x050fe60000001818 */
[----:B------:R-:W5:Y:S04]  /*a930*/  LDL.LU.64 R26, [R1+0x2eb0] ;  /* 0x002eb000011a7983 */ /* 0x000f680000300a00 */
[----:B------:R-:W5:Y:S11]  /*a940*/  LDL.LU.64 R24, [R1+0x2ea8] ;  /* 0x002ea80001187983 */ /* 0x000f760000300a00 */
[----:B------:R-:W-:Y:S05]  /*a950*/  @!UPT UIADD3 URZ, URZ, URZ, URZ ;  /* 0x0000003f3f3ff290 */ /* 0x000fea000fffe03f */
[----:B------:R-:W-:Y:S04]  /*a960*/  STL.64 [R1+0x2dd0], R14 ;  /* 0x002dd00e01007387 */ /* 0x000fe80000100a00 */
[----:B------:R0:W-:Y:S04]  /*a970*/  STL.64 [R1+0x2dc8], R12 ;  /* 0x002dc80c01007387 */ /* 0x0001e80000100a00 */
[----:B0-----:R-:W4:Y:S04]  /*a980*/  LDL.LU R12, [R1+0x110] ;  /* 0x00011000010c7983 */ /* 0x001f280000300800 */
[----:B------:R-:W4:Y:S04]  /*a990*/  LDL.LU R13, [R1+0x114] ;  /* 0x00011400010d7983 */ /* 0x000f280000300800 */
[----:B------:R-:W4:Y:S04]  /*a9a0*/  LDL.LU R14, [R1+0x118] ;  /* 0x00011800010e7983 */ /* 0x000f280000300800 */
[----:B------:R-:W4:Y:S01]  /*a9b0*/  LDL.LU R15, [R1+0x11c] ;  /* 0x00011c00010f7983 */ /* 0x000f220000300800 */
[C---:B-----5:R-:W-:Y:S03]  /*a9c0*/  HMMA.16816.F32 R16, R8.reuse, R18, R24 ;  /* 0x000000120810723c */ /* 0x060fe60000001818 */
[----:B------:R-:W2:Y:S11]  /*a9d0*/  LDL.LU.64 R26, [R1+0x2ea0] ;  /* 0x002ea000011a7983 */ /* 0x000eb60000300a00 */
[----:B------:R-:W-:Y:S09]  /*a9e0*/  @!UPT UIADD3 URZ, URZ, URZ, URZ ;  /* 0x0000003f3f3ff290 */ /* 0x000ff2000fffe03f */
[----:B------:R-:W-:Y:S04]  /*a9f0*/  STL.64 [R1+0x2dc0], R18 ;  /* 0x002dc01201007387 */ /* 0x000fe80000100a00 */
[----:B------:R0:W-:Y:S04]  /*aa00*/  STL.64 [R1+0x2db8], R16 ;  /* 0x002db81001007387 */ /* 0x0001e80000100a00 */
[----:B0-----:R-:W5:Y:S04]  /*aa10*/  LDL.LU R16, [R1+0x120] ;  /* 0x0001200001107983 */ /* 0x001f680000300800 */
[----:B------:R-:W5:Y:S04]  /*aa20*/  LDL.LU R17, [R1+0x124] ;  /* 0x0001240001117983 */ /* 0x000f680000300800 */
[----:B------:R-:W5:Y:S04]  /*aa30*/  LDL.LU R18, [R1+0x128] ;  /* 0x0001280001127983 */ /* 0x000f680000300800 */
[----:B------:R-:W5:Y:S01]  /*aa40*/  LDL.LU R19, [R1+0x12c] ;  /* 0x00012c0001137983 */ /* 0x000f620000300800 */
[----:B--2---:R-:W-:Y:S03]  /*aa50*/  HMMA.16816.F32 R8, R8, R26, R20 ;  /* 0x0000001a0808723c */ /* 0x004fe60000001814 */
[----:B------:R-:W2:Y:S04]  /*aa60*/  LDL.LU.64 R22, [R1+0x2e98] ;  /* 0x002e980001167983 */ /* 0x000ea80000300a00 */
[----:B------:R-:W2:Y:S04]  /*aa70*/  LDL.LU.64 R20, [R1+0x2e90] ;  /* 0x002e900001147983 */ /* 0x000ea80000300a00 */
[----:B------:R-:W2:Y:S04]  /*aa80*/  LDL.LU.64 R26, [R1+0x2e88] ;  /* 0x002e8800011a7983 */ /* 0x000ea80000300a00 */
[----:B------:R-:W2:Y:S08]  /*aa90*/  LDL.LU.64 R24, [R1+0x2e80] ;  /* 0x002e800001187983 */ /* 0x000eb00000300a00 */
[----:B------:R-:W-:Y:S04]  /*aaa0*/  STL.64 [R1+0x2db0], R10 ;  /* 0x002db00a01007387 */ /* 0x000fe80000100a00 */
[----:B------:R0:W-:Y:S04]  /*aab0*/  STL.64 [R1+0x2da8], R8 ;  /* 0x002da80801007387 */ /* 0x0001e80000100a00 */
[----:B0-----:R-:W2:Y:S01]  /*aac0*/  LDL.LU R8, [R1+0x210] ;  /* 0x0002100001087983 */ /* 0x001ea20000300800 */
[----:B---3--:R-:W-:-:S07]  /*aad0*/  IMAD.MOV.U32 R9, RZ, RZ, R0 ;  /* 0x000000ffff097224 */ /* 0x008fce00078e0000 */
[C---:B--2---:R-:W-:Y:S01]  /*aae0*/  HMMA.16816.F32 R8, R24.reuse, R8, R20 ;  /* 0x000000081808723c */ /* 0x044fe20000001814 */
[----:B------:R-:W5:Y:S11]  /*aaf0*/  LDL.LU.64 R20, [R1+0x2e78] ;  /* 0x002e780001147983 */ /* 0x000f760000300a00 */
[----:B------:R-:W-:Y:S11]  /*ab00*/  @!UPT UIADD3 URZ, URZ, URZ, URZ ;  /* 0x0000003f3f3ff290 */ /* 0x000ff6000fffe03f */
[----:B------:R-:W-:Y:S04]  /*ab10*/  STL.64 [R1+0x30], R8 ;  /* 0x0000300801007387 */ /* 0x000fe80000100a00 */
[----:B------:R-:W-:Y:S04]  /*ab20*/  STL.64 [R1+0x38], R10 ;  /* 0x0000380a01007387 */ /* 0x000fe80000100a00 */
[----:B------:R-:W0:Y:S02]  /*ab30*/  LDSM.16.M88.4 R8, [R29+0x23000] ;  /* 0x023000001d08783b */ /* 0x000e240000000200 */
[----:B0-----:R-:W-:Y:S01]  /*ab40*/  IMAD.MOV.U32 R0, RZ, RZ, R9 ;  /* 0x000000ffff007224 */ /* 0x001fe200078e0009 */
[C---:B-----5:R-:W-:Y:S07]  /*ab50*/  HMMA.16816.F32 R16, R24.reuse, R20, R16 ;  /* 0x000000141810723c */ /* 0x060fee0000001810 */
[----:B------:R-:W-:Y:S11]  /*ab60*/  MOV R20, R8 ;  /* 0x0000000800147202 */ /* 0x000ff60000000f00 */
[----:B------:R-:W-:Y:S05]  /*ab70*/  @!UPT UIADD3 URZ, URZ, URZ, URZ ;  /* 0x0000003f3f3ff290 */ /* 0x000fea000fffe03f */
[----:B------:R-:W-:Y:S04]  /*ab80*/  STL.64 [R1+0x50], R16 ;  /* 0x0000501001007387 */ /* 0x000fe80000100a00 */
[----:B------:R-:W-:Y:S04]  /*ab90*/  STL.64 [R1+0x58], R18 ;  /* 0x0000581201007387 */ /* 0x000fe80000100a00 */
[----:B------:R4:W-:Y:S04]  /*aba0*/  STL.64 [R1+0x98], R10 ;  /* 0x0000980a01007387 */ /* 0x0009e80000100a00 */
[----:B------:R-:W-:Y:S01]  /*abb0*/  LDSM.16.M88.4 R16, [R29+0x2d000] ;  /* 0x02d000001d10783b */ /* 0x000fe20000000200 */
[----:B----4-:R-:W-:Y:S03]  /*abc0*/  HMMA.16816.F32 R8, R24, R4, R12 ;  /* 0x000000041808723c */ /* 0x010fe6000000180c */
[----:B------:R-:W0:Y:S04]  /*abd0*/  LDSM.16.M88.4 R4, [R29+0x24000] ;  /* 0x024000001d04783b */ /* 0x000e280000000200 */
[----:B------:R1:W-:Y:S04]  /*abe0*/  STL [R1+0x2e70], R20 ;  /* 0x002e701401007387 */ /* 0x0003e80000100800 */
[----:B------:R-:W-:Y:S11]  /*abf0*/  LDSM.16.M88.4 R12, [R29+0x29000] ;  /* 0x029000001d0c783b */ /* 0x000ff60000000200 */
[----:B------:R-:W-:Y:S01]  /*ac00*/  @!UPT UIADD3 URZ, URZ, URZ, URZ ;  /* 0x0000003f3f3ff290 */ /* 0x000fe2000fffe03f */
[----:B------:R-:W-:Y:S04]  /*ac10*/  STL.64 [R1+0x60], R8 ;  /* 0x0000600801007387 */ /* 0x000fe80000100a00 */
[----:B------:R-:W-:Y:S04]  /*ac20*/  STL.64 [R1+0x68], R10 ;  /* 0x0000680a01007387 */ /* 0x000fe80000100a00 */
[----:B------:R-:W-:Y:S01]  /*ac30*/  LDSM.16.M88.4 R8, [R29+0x25000] ;  /* 0x025000001d08783b */ /* 0x000fe20000000200 */
[----:B0-----:R-:W-:-:S03]  /*ac40*/  IMAD.MOV.U32 R21, RZ, RZ, R4 ;  /* 0x000000ffff157224 */ /* 0x001fc600078e0004 */
[----:B------:R-:W-:Y:S01]  /*ac50*/  STL.64 [R1+0xc8], R6 ;  /* 0x0000c80601007387 */ /* 0x000fe20000100a00 */
[----:B-1----:R-:W-:-:S03]  /*ac60*/  MOV R20, R5 ;  /* 0x0000000500147202 */ /* 0x002fc60000000f00 */
[----:B------:R-:W0:Y:S04]  /*ac70*/  LDSM.16.M88.4 R4, [R29+0x26000] ;  /* 0x026000001d04783b */ /* 0x000e280000000200 */
[----:B0-----:R-:W-:Y:S01]  /*ac80*/  STL [R1+0x130], R4 ;  /* 0x0001300401007387 */ /* 0x001fe20000100800 */
[----:B------:R-:W-:-:S03]  /*ac90*/  IMAD.MOV.U32 R2, RZ, RZ, R5 ;  /* 0x000000ffff027224 */ /* 0x000fc600078e0005 */
[----:B------:R-:W-:Y:S04]  /*aca0*/  STL.64 [R1+0xe0], R8 ;  /* 0x0000e00801007387 */ /* 0x000fe80000100a00 */
[----:B------:R-:W-:Y:S04]  /*acb0*/  STL.64 [R1+0xe8], R10 ;  /* 0x0000e80a01007387 */ /* 0x000fe80000100a00 */
[----:B------:R-:W-:Y:S04]  /*acc0*/  STL.64 [R1+0x138], R6 ;  /* 0x0001380601007387 */ /* 0x000fe80000100a00 */
[----:B------:R-:W0:Y:S04]  /*acd0*/  LDSM.16.M88.4 R4, [R29+0x28000] ;  /* 0x028000001d04783b */ /* 0x000e280000000200 */
[----:B------:R-:W1:Y:S04]  /*ace0*/  LDSM.16.M88.4 R8, [R29+0x27000] ;  /* 0x027000001d08783b */ /* 0x000e680000000200 */
[----:B------:R2:W-:Y:S04]  /*acf0*/  STL [R1+0x2e6c], R2 ;  /* 0x002e6c0201007387 */ /* 0x0005e80000100800 */
[----:B0-----:R-:W-:Y:S01]  /*ad00*/  STL [R1+0x150], R4 ;  /* 0x0001500401007387 */ /* 0x001fe20000100800 */
[----:B--2---:R-:W-:-:S03]  /*ad10*/  IMAD.MOV.U32 R2, RZ, RZ, R5 ;  /* 0x000000ffff027224 */ /* 0x004fc600078e0005 */
[----:B-1----:R-:W-:Y:S04]  /*ad20*/  STL.64 [R1+0x140], R8 ;  /* 0x0001400801007387 */ /* 0x002fe80000100a00 */
[----:B------:R-:W-:Y:S04]  /*ad30*/  STL.64 [R1+0x148], R10 ;  /* 0x0001480a01007387 */ /* 0x000fe80000100a00 */
[----:B------:R-:W0:Y:S04]  /*ad40*/  LDSM.16.M88.4 R8, [R29+0x2a000] ;  /* 0x02a000001d08783b */ /* 0x000e280000000200 */
[----:B------:R-:W-:Y:S04]  /*ad50*/  STL.64 [R1+0x158], R6 ;  /* 0x0001580601007387 */ /* 0x000fe80000100a00 */
[----:B------:R-:W1:Y:S04]  /*ad60*/  LDSM.16.M88.4 R4, [R29+0x2b000] ;  /* 0x02b000001d04783b */ /* 0x000e680000000200 */
[----:B------:R-:W-:Y:S04]  /*ad70*/  STL.64 [R1+0x160], R12 ;  /* 0x0001600c01007387 */ /* 0x000fe80000100a00 */
[----:B------:R-:W-:Y:S04]  /*ad80*/  STL.64 [R1+0x168], R14 ;  /* 0x0001680e01007387 */ /* 0x000fe80000100a00 */
[----:B------:R-:W-:Y:S04]  /*ad90*/  LDSM.16.M88.4 R12, [R29+0x2c000] ;  /* 0x02c000001d0c783b */ /* 0x000fe80000000200 */
[----:B0-----:R-:W-:Y:S04]  /*ada0*/  STL.64 [R1+0x170], R8 ;  /* 0x0001700801007387 */ /* 0x001fe80000100a00 */
[----:B------:R-:W-:Y:S04]  /*adb0*/  STL.64 [R1+0x178], R10 ;  /* 0x0001780a01007387 */ /* 0x000fe80000100a00 */
[----:B-1----:R-:W-:Y:S04]  /*adc0*/  STL.64 [R1+0x198], R6 ;  /* 0x0001980601007387 */ /* 0x002fe80000100a00 */
[----:B------:R0:W-:Y:S04]  /*add0*/  STL.64 [R1+0x2df0], R4 ;  /* 0x002df00401007387 */ /* 0x0001e80000100a00 */
[----:B------:R-:W-:Y:S01]  /*ade0*/  LDSM.16.M88.4 R8, [R29+0x2e000] ;  /* 0x02e000001d08783b */ /* 0x000fe20000000200 */
[----:B0-----:R-:W-:Y:S01]  /*adf0*/  MOV R4, R21 ;  /* 0x0000001500047202 */ /* 0x001fe20000000f00 */
[----:B------:R-:W-:-:S02]  /*ae00*/  IMAD.MOV.U32 R5, RZ, RZ, R20 ;  /* 0x000000ffff057224 */ /* 0x000fc400078e0014 */
[----:B------:R-:W0:Y:S04]  /*ae10*/  LDSM.16.M88.4 R20, [R29+0x2f000] ;  /* 0x02f000001d14783b */ /* 0x000e280000000200 */
[----:B0-----:R0:W-:Y:S04]  /*ae20*/  STL.64 [R1+0x200], R20 ;  /* 0x0002001401007387 */ /* 0x0011e80000100a00 */
[----:B------:R-:W-:Y:S04]  /*ae30*/  STL.64 [R1+0x208], R22 ;  /* 0x0002081601007387 */ /* 0x000fe80000100a00 */
[----:B0-----:R-:W2:Y:S04]  /*ae40*/  LDL.LU R20, [R1+0x2e70] ;  /* 0x002e700001147983 */ /* 0x001ea80000300800 */
[----:B------:R-:W-:Y:S04]  /*ae50*/  STL.64 [R1+0x1b8], R14 ;  /* 0x0001b80e01007387 */ /* 0x000fe80000100a00 */
[----:B------:R0:W-:Y:S04]  /*ae60*/  STL.64 [R1+0x2de8], R12 ;  /* 0x002de80c01007387 */ /* 0x0001e80000100a00 */
[----:B0-----:R-:W3:Y:S04]  /*ae70*/  LDL.LU R12, [R1+0x1d0] ;  /* 0x0001d000010c7983 */ /* 0x001ee80000300800 */
[----:B------:R-:W3:Y:S04]  /*ae80*/  LDL.LU R13, [R1+0x1d4] ;  /* 0x0001d400010d7983 */ /* 0x000ee80000300800 */
[----:B------:R-:W3:Y:S04]  /*ae90*/  LDL.LU R14, [R1+0x1d8] ;  /* 0x0001d800010e7983 */ /* 0x000ee80000300800 */
[----:B------:R-:W3:Y:S04]  /*aea0*/  LDL.LU R15, [R1+0x1dc] ;  /* 0x0001dc00010f7983 */ /* 0x000ee80000300800 */
[----:B------:R-:W-:Y:S04]  /*aeb0*/  STL [R1+0x2ae0], R29 ;  /* 0x002ae01d01007387 */ /* 0x000fe80000100800 */
[----:B------:R-:W-:Y:S04]  /*aec0*/  STL.64 [R1+0x1c8], R18 ;  /* 0x0001c81201007387 */ /* 0x000fe80000100a00 */
[----:B------:R2:W-:Y:S02]  /*aed0*/  STL.64 [R1+0x2df8], R16 ;  /* 0x002df81001007387 */ /* 0x0005e40000100a00 */
[----:B--2---:R-:W-:-:S02]  /*aee0*/  IMAD.MOV.U32 R16, RZ, RZ, R20 ;  /* 0x000000ffff107224 */ /* 0x004fc400078e0014 */
[----:B------:R-:W0:Y:S04]  /*aef0*/  LDSM.16.MT88.4 R20, [R3+0x6000] ;  /* 0x006000000314783b */ /* 0x000e280000004200 */
[----:B0-----:R-:W-:Y:S04]  /*af00*/  STL.64 [R1+0x2e08], R22 ;  /* 0x002e081601007387 */ /* 0x001fe80000100a00 */
[----:B------:R0:W-:Y:S04]  /*af10*/  STL.64 [R1+0x2e00], R20 ;  /* 0x002e001401007387 */ /* 0x0001e80000100a00 */
[----:B0-----:R-:W2:Y:S04]  /*af20*/  LDL.LU R20, [R1+0x1f0] ;  /* 0x0001f00001147983 */ /* 0x001ea80000300800 */
[----:B------:R-:W2:Y:S04]  /*af30*/  LDL.LU R21, [R1+0x1f4] ;  /* 0x0001f40001157983 */ /* 0x000ea80000300800 */
[----:B------:R-:W2:Y:S04]  /*af40*/  LDL.LU R22, [R1+0x1f8] ;  /* 0x0001f80001167983 */ /* 0x000ea80000300800 */
[----:B------:R-:W2:Y:S01]  /*af50*/  LDL.LU R23, [R1+0x1fc] ;  /* 0x0001fc0001177983 */ /* 0x000ea20000300800 */
[----:B------:R-:W-:Y:S01]  /*af60*/  MOV R17, R0 ;  /* 0x0000000000117202 */ /* 0x000fe20000000f00 */
[C---:B---3--:R-:W-:Y:S02]  /*af70*/  HMMA.16816.F32 R4, R24.reuse, R4, R12 ;  /* 0x000000041804723c */ /* 0x048fe4000000180c */
[----:B------:R-:W-:Y:S04]  /*af80*/  STL.64 [R1+0x1e8], R10 ;  /* 0x0001e80a01007387 */ /* 0x000fe80000100a00 */
[----:B------:R-:W-:Y:S04]  /*af90*/  STL.64 [R1+0x2e10], R8 ;  /* 0x002e100801007387 */ /* 0x000fe80000100a00 */
[----:B------:R0:W-:Y:S11]  /*afa0*/  STL [R1+0x2d54], R3 ;  /* 0x002d540301007387 */ /* 0x0001f60000100800 */
[----:B------:R-:W-:Y:S03]  /*afb0*/  @!UPT UIADD3 URZ, URZ, URZ, URZ ;  /* 0x0000003f3f3ff290 */ /* 0x000fe6000fffe03f */
[----:B0-----:R-:W-:Y:S02]  /*afc0*/  IMAD.MOV.U32 R3, RZ, RZ, R4 ;  /* 0x000000ffff037224 */ /* 0x001fe400078e0004 */
[----:B------:R-:W-:Y:S01]  /*afd0*/  IMAD.MOV.U32 R28, RZ, RZ, R5 ;  /* 0x000000ffff1c7224 */ /* 0x000fe200078e0005 */
[----:B--2---:R-:W-:Y:S11]  /*afe0*/  HMMA.16816.F32 R8, R24, R16, R20 ;  /* 0x000000101808723c */ /* 0x004ff60000001814 */
[----:B------:R-:W-:Y:S11]  /*aff0*/  @!UPT UIADD3 URZ, URZ, URZ, URZ ;  /* 0x0000003f3f3ff290 */ /* 0x000ff6000fffe03f */
[----:B------:R-:W-:Y:S01]  /*b000*/  @!UPT UIADD3 URZ, URZ, URZ, URZ ;  /* 0x0000003f3f3ff290 */ /* 0x000fe2000fffe03f */
[----:B------:R-:W-:Y:S04]  /*b010*/  STL.64 [R1+0x70], R8 ;  /* 0x0000700801007387 */ /* 0x000fe80000100a00 */
[----:B------:R-:W-:Y:S04]  /*b020*/  STL.64 [R1+0x78], R10 ;  /* 0x0000780a01007387 */ /* 0x000fe80000100a00 */
[----:B------:R-:W2:Y:S04]  /*b030*/  LDL.LU R4, [R1+0x170] ;  /* 0x0001700001047983 */ /* 0x000ea80000300800 */
[----:B------:R-:W2:Y:S04]  /*b040*/  LDL.LU R5, [R1+0x174] ;  /* 0x0001740001057983 */ /* 0x000ea80000300800 */
[----:B--2---:R0:W-:Y:S04]  /*b050*/  STL.64 [R1+0x2e18], R4 ;  /* 0x002e180401007387 */ /* 0x0041e80000100a00 */
[----:B0-----:R-:W2:Y:S01]  /*b060*/  LDL.LU R4, [R1+0x150] ;  /* 0x0001500001047983 */ /* 0x001ea20000300800 */
[----:B------:R-:W-:-:S03]  /*b070*/  IMAD.MOV.U32 R5, RZ, RZ, R2 ;  /* 0x000000ffff057224 */ /* 0x000fc600078e0002 */
[----:B------:R-:W3:Y:S04]  /*b080*/  LDL.LU R2, [R1+0x2e6c] ;  /* 0x002e6c0001027983 */ /* 0x000ee80000300800 */
[----:B--2---:R0:W-:Y:S04]  /*b090*/  STL.64 [R1+0x2e30], R4 ;  /* 0x002e300401007387 */ /* 0x0041e80000100a00 */
[----:B------:R-:W2:Y:S04]  /*b0a0*/  LDL.LU R16, [R1+0x10] ;  /* 0x0000100001107983 */ /* 0x000ea80000300800 */
[----:B------:R-:W2:Y:S04]  /*b0b0*/  LDL.LU R17, [R1+0x14] ;  /* 0x0000140001117983 */ /* 0x000ea80000300800 */
[----:B------:R-:W4:Y:S04]  /*b0c0*/  LDL.LU R18, [R1+0x18] ;  /* 0x0000180001127983 */ /* 0x000f280000300800 */
[----:B------:R-:W4:Y:S04]  /*b0d0*/  LDL.LU R19, [R1+0x1c] ;  /* 0x00001c0001137983 */ /* 0x000f280000300800 */
[----:B0-----:R-:W5:Y:S04]  /*b0e0*/  LDL.LU R4, [R1+0x140] ;  /* 0x0001400001047983 */ /* 0x001f680000300800 */
[----:B------:R-:W5:Y:S04]  /*b0f0*/  LDL.LU R5, [R1+0x144] ;  /* 0x0001440001057983 */ /* 0x000f680000300800 */
[----:B------:R-:W2:Y:S04]  /*b100*/  LDL.LU R12, [R1+0xe0] ;  /* 0x0000e000010c7983 */ /* 0x000ea80000300800 */
[----:B------:R-:W2:Y:S04]  /*b110*/  LDL.LU R13, [R1+0xe4] ;  /* 0x0000e400010d7983 */ /* 0x000ea80000300800 */
[----:B-----5:R0:W-:Y:S04]  /*b120*/  STL.64 [R1+0x2e48], R4 ;  /* 0x002e480401007387 */ /* 0x0201e80000100a00 */
[----:B0-----:R-:W5:Y:S01]  /*b130*/  LDL.LU R4, [R1+0x130] ;  /* 0x0001300001047983 */ /* 0x001f620000300800 */
[----:B---3--:R-:W-:-:S03]  /*b140*/  MOV R5, R2 ;  /* 0x0000000200057202 */ /* 0x008fc60000000f00 */
[----:B------:R-:W3:Y:S01]  /*b150*/  LDL.LU R2, [R1+0x2e68] ;  /* 0x002e680001027983 */ /* 0x000ee20000300800 */
[----:B------:R-:W-:Y:S01]  /*b160*/  MOV R0, R6 ;  /* 0x0000000600007202 */ /* 0x000fe20000000f00 */
[----:B------:R-:W-:Y:S02]  /*b170*/  IMAD.MOV.U32 R29, RZ, RZ, R7 ;  /* 0x000000ffff1d7224 */ /* 0x000fe400078e0007 */
[----:B-----5:R0:W-:Y:S04]  /*b180*/  STL.64 [R1+0x2e60], R4 ;  /* 0x002e600401007387 */ /* 0x0201e80000100a00 */
[----:B0-----:R-:W5:Y:S04]  /*b190*/  LDL.LU R4, [R1+0x1a0] ;  /* 0x0001a00001047983 */ /* 0x001f680000300800 */
[----:B------:R-:W5:Y:S04]  /*b1a0*/  LDL.LU R5, [R1+0x1a4] ;  /* 0x0001a40001057983 */ /* 0x000f680000300800 */
[----:B------:R-:W5:Y:S04]  /*b1b0*/  LDL.LU R6, [R1+0x1a8] ;  /* 0x0001a80001067983 */ /* 0x000f680000300800 */
[----:B------:R-:W5:Y:S04]  /*b1c0*/  LDL.LU R7, [R1+0x1ac] ;  /* 0x0001ac0001077983 */ /* 0x000f680000300800 */
[----:B----4-:R-:W-:Y:S04]  /*b1d0*/  STL.64 [R1+0x2e28], R18 ;  /* 0x002e281201007387 */ /* 0x010fe80000100a00 */
[----:B--2---:R0:W-:Y:S04]  /*b1e0*/  STL.64 [R1+0x2e20], R16 ;  /* 0x002e201001007387 */ /* 0x0041e80000100a00 */
[----:B0-----:R-:W2:Y:S04]  /*b1f0*/  LDL.LU R16, [R1+0x80] ;  /* 0x0000800001107983 */ /* 0x001ea80000300800 */
[----:B------:R-:W2:Y:S04]  /*b200*/  LDL.LU R17, [R1+0x84] ;  /* 0x0000840001117983 */ /* 0x000ea80000300800 */
[----:B------:R-:W4:Y:S04]  /*b210*/  LDL.LU R18, [R1+0x88] ;  /* 0x0000880001127983 */ /* 0x000f280000300800 */
[----:B------:R-:W4:Y:S04]  /*b220*/  LDL.LU R19, [R1+0x8c] ;  /* 0x00008c0001137983 */ /* 0x000f280000300800 */
[----:B----4-:R-:W-:Y:S04]  /*b230*/  STL.64 [R1+0x2e40], R18 ;  /* 0x002e401201007387 */ /* 0x010fe80000100a00 */
[----:B--2---:R0:W-:Y:S04]  /*b240*/  STL.64 [R1+0x2e38], R16 ;  /* 0x002e381001007387 */ /* 0x0041e80000100a00 */
[----:B0-----:R-:W2:Y:S04]  /*b250*/  LDL.LU R16, [R1+0xb0] ;  /* 0x0000b00001107983 */ /* 0x001ea80000300800 */
[----:B------:R-:W2:Y:S04]  /*b260*/  LDL.LU R17, [R1+0xb4] ;  /* 0x0000b40001117983 */ /* 0x000ea80000300800 */
[----:B------:R-:W4:Y:S04]  /*b270*/  LDL.LU R18, [R1+0xb8] ;  /* 0x0000b80001127983 */ /* 0x000f280000300800 */
[----:B------:R-:W4:Y:S01]  /*b280*/  LDL.LU R19, [R1+0xbc] ;  /* 0x0000bc0001137983 */ /* 0x000f220000300800 */
[----:B-----5:R-:W-:Y:S03]  /*b290*/  HMMA.16816.F32 R12, R24, R12, R4 ;  /* 0x0000000c180c723c */ /* 0x020fe60000001804 */
[----:B----4-:R-:W-:Y:S04]  /*b2a0*/  STL.64 [R1+0x2e58], R18 ;  /* 0x002e581201007387 */ /* 0x010fe80000100a00 */
[----:B--2---:R0:W-:Y:S04]  /*b2b0*/  STL.64 [R1+0x2e50], R16 ;  /* 0x002e501001007387 */ /* 0x0041e80000100a00 */
[----:B0-----:R-:W2:Y:S04]  /*b2c0*/  LDL.LU R16, [R1+0x180] ;  /* 0x0001800001107983 */ /* 0x001ea80000300800 */
[----:B------:R-:W2:Y:S04]  /*b2d0*/  LDL.LU R17, [R1+0x184] ;  /* 0x0001840001117983 */ /* 0x000ea80000300800 */
[----:B------:R-:W2:Y:S04]  /*b2e0*/  LDL.LU R18, [R1+0x188] ;  /* 0x0001880001127983 */ /* 0x000ea80000300800 */
[----:B------:R-:W2:Y:S04]  /*b2f0*/  LDL.LU R19, [R1+0x18c] ;  /* 0x00018c0001137983 */ /* 0x000ea80000300800 */
[----:B------:R-:W4:Y:S04]  /*b300*/  LDL.LU R20, [R1+0x160] ;  /* 0x0001600001147983 */ /* 0x000f280000300800 */
[----:B------:R-:W4:Y:S04]  /*b310*/  LDL.LU R21, [R1+0x164] ;  /* 0x0001640001157983 */ /* 0x000f280000300800 */
[----:B------:R-:W4:Y:S04]  /*b320*/  LDL.LU R8, [R1+0x20] ;  /* 0x0000200001087983 */ /* 0x000f280000300800 */
[----:B------:R-:W4:Y:S04]  /*b330*/  LDL.LU R9, [R1+0x24] ;  /* 0x0000240001097983 */ /* 0x000f280000300800 */
[----:B------:R-:W4:Y:S04]  /*b340*/  LDL.LU R10, [R1+0x28] ;  /* 0x00002800010a7983 */ /* 0x000f280000300800 */
[----:B------:R-:W-:Y:S04]  /*b350*/  STL [R1+0x2d64], R29 ;  /* 0x002d641d01007387 */ /* 0x000fe80000100800 */
[----:B------:R-:W-:Y:S04]  /*b360*/  STL [R1+0x2d60], R0 ;  /* 0x002d600001007387 */ /* 0x000fe80000100800 */
[----:B------:R-:W-:Y:S04]  /*b370*/  STL [R1+0x2d5c], R28 ;  /* 0x002d5c1c01007387 */ /* 0x000fe80000100800 */
[----:B------:R-:W-:Y:S04]  /*b380*/  STL [R1+0x2d58], R3 ;  /* 0x002d580301007387 */ /* 0x000fe80000100800 */
[----:B------:R-:W2:Y:S01]  /*b390*/  LDL.LU.64 R4, [R1+0x2e60] ;  /* 0x002e600001047983 */ /* 0x000ea20000300a00 */
[----:B---3--:R-:W-:-:S02]  /*b3a0*/  IMAD.MOV.U32 R11, RZ, RZ, R2 ;  /* 0x000000ffff0b7224 */ /* 0x008fc400078e0002 */
[----:B------:R-:W-:Y:S01]  /*b3b0*/  IMAD.MOV.U32 R2, RZ, RZ, R15 ;  /* 0x000000ffff027224 */ /* 0x000fe200078e000f */
[----:B------:R0:W-:Y:S04]  /*b3c0*/  STL.64 [R1+0xd0], R12 ;  /* 0x0000d00c01007387 */ /* 0x0001e80000100a00 */
[----:B------:R1:W-:Y:S04]  /*b3d0*/  STL [R1+0xd8], R14 ;  /* 0x0000d80e01007387 */ /* 0x0003e80000100800 */
[----:B0-----:R-:W3:Y:S04]  /*b3e0*/  LDL.LU R12, [R1] ;  /* 0x00000000010c7983 */ /* 0x001ee80000300800 */
[----:B------:R-:W3:Y:S04]  /*b3f0*/  LDL.LU R13, [R1+0x4] ;  /* 0x00000400010d7983 */ /* 0x000ee80000300800 */
[----:B-1----:R-:W3:Y:S04]  /*b400*/  LDL.LU R14, [R1+0x8] ;  /* 0x00000800010e7983 */ /* 0x002ee80000300800 */
[----:B------:R-:W3:Y:S04]  /*b410*/  LDL.LU R15, [R1+0xc] ;  /* 0x00000c00010f7983 */ /* 0x000ee80000300800 */
[----:B------:R-:W-:Y:S01]  /*b420*/  STL [R1+0x2d68], R2 ;  /* 0x002d680201007387 */ /* 0x000fe20000100800 */
[----:B--2---:R-:W-:Y:S03]  /*b430*/  HMMA.16816.F32 R4, R24, R4, R16 ;  /* 0x000000041804723c */ /* 0x004fe60000001810 */
[----:B------:R-:W2:Y:S04]  /*b440*/  LDL.LU.64 R18, [R1+0x2e58] ;  /* 0x002e580001127983 */ /* 0x000ea80000300a00 */
[----:B------:R-:W2:Y:S11]  /*b450*/  LDL.LU.64 R16, [R1+0x2e50] ;  /* 0x002e500001107983 */ /* 0x000eb60000300a00 */
[----:B------:R-:W-:Y:S06]  /*b460*/  @!UPT UIADD3 URZ, URZ, URZ, URZ ;  /* 0x0000003f3f3ff290 */ /* 0x000fec000fffe03f */
[----:B------:R-:W-:Y:S01]  /*b470*/  MOV R29, R4 ;  /* 0x00000004001d7202 */ /* 0x000fe20000000f00 */
[----:B------:R-:W-:Y:S02]  /*b480*/  IMAD.MOV.U32 R0, RZ, RZ, R5 ;  /* 0x000000ffff007224 */ /* 0x000fe400078e0005 */
[----:B------:R-:W2:Y:S01]  /*b490*/  LDL.LU.64 R4, [R1+0x2e48] ;  /* 0x002e480001047983 */ /* 0x000ea20000300a00 */
[----:B------:R-:W-:Y:S01]  /*b4a0*/  IMAD.MOV.U32 R28, RZ, RZ, R6 ;  /* 0x000000ffff1c7224 */ /* 0x000fe200078e0006 */
[----:B------:R-:W-:-:S05]  /*b4b0*/  MOV R3, R7 ;  /* 0x0000000700037202 */ /* 0x000fca0000000f00 */
[----:B------:R-:W-:Y:S04]  /*b4c0*/  STL [R1+0x2d78], R3 ;  /* 0x002d780301007387 */ /* 0x000fe80000100800 */
[----:B------:R-:W-:Y:S04]  /*b4d0*/  STL [R1+0x2d74], R28 ;  /* 0x002d741c01007387 */ /* 0x000fe80000100800 */
[----:B------:R-:W-:Y:S04]  /*b4e0*/  STL [R1+0x2d70], R0 ;  /* 0x002d700001007387 */ /* 0x000fe80000100800 */
[----:B------:R-:W-:Y:S01]  /*b4f0*/  STL [R1+0x2d6c], R29 ;  /* 0x002d6c1d01007387 */ /* 0x000fe20000100800 */
[----:B--2---:R-:W-:Y:S03]  /*b500*/  HMMA.16816.F32 R4, R24, R4, R16 ;  /* 0x000000041804723c */ /* 0x004fe60000001810 */
[----:B------:R-:W2:Y:S04]  /*b510*/  LDL.LU.64 R18, [R1+0x2e40] ;  /* 0x002e400001127983 */ /* 0x000ea80000300a00 */
[----:B------:R-:W2:Y:S11]  /*b520*/  LDL.LU.64 R16, [R1+0x2e38] ;  /* 0x002e380001107983 */ /* 0x000eb60000300a00 */
[----:B------:R-:W-:Y:S05]  /*b530*/  @!UPT UIADD3 URZ, URZ, URZ, URZ ;  /* 0x0000003f3f3ff290 */ /* 0x000fea000fffe03f */
[----:B------:R0:W-:Y:S04]  /*b540*/  STL.64 [R1+0x110], R4 ;  /* 0x0001100401007387 */ /* 0x0001e80000100a00 */
[----:B------:R2:W-:Y:S04]  /*b550*/  STL [R1+0x118], R6 ;  /* 0x0001180601007387 */ /* 0x0005e80000100800 */
[----:B0-----:R-:W2:Y:S01]  /*b560*/  LDL.LU.64 R4, [R1+0x2e30] ;  /* 0x002e300001047983 */ /* 0x001ea20000300a00 */
[----:B------:R-:W-:-:S05]  /*b570*/  IMAD.MOV.U32 R2, RZ, RZ, R7 ;  /* 0x000000ffff027224 */ /* 0x000fca00078e0007 */
[----:B------:R0:W-:Y:S01]  /*b580*/  STL [R1+0x2d7c], R2 ;  /* 0x002d7c0201007387 */ /* 0x0001e20000100800 */
[C---:B--2---:R-:W-:Y:S03]  /*b590*/  HMMA.16816.F32 R4, R24.reuse, R4, R16 ;  /* 0x000000041804723c */ /* 0x044fe60000001810 */
[----:B------:R-:W2:Y:S04]  /*b5a0*/  LDL.LU.64 R18, [R1+0x2e28] ;  /* 0x002e280001127983 */ /* 0x000ea80000300a00 */
[----:B------:R-:W2:Y:S11]  /*b5b0*/  LDL.LU.64 R16, [R1+0x2e20] ;  /* 0x002e200001107983 */ /* 0x000eb60000300a00 */
[----:B------:R-:W-:Y:S06]  /*b5c0*/  @!UPT UIADD3 URZ, URZ, URZ, URZ ;  /* 0x0000003f3f3ff290 */ /* 0x000fec000fffe03f */
[----:B------:R-:W-:Y:S01]  /*b5d0*/  IMAD.MOV.U32 R3, RZ, RZ, R4 ;  /* 0x000000ffff037224 */ /* 0x000fe200078e0004 */
[----:B------:R-:W-:Y:S02]  /*b5e0*/  MOV R28, R5 ;  /* 0x00000005001c7202 */ /* 0x000fe40000000f00 */
[----:B------:R-:W2:Y:S01]  /*b5f0*/  LDL.LU.64 R4, [R1+0x2e18] ;  /* 0x002e180001047983 */ /* 0x000ea20000300a00 */
[----:B----4-:R-:W-:Y:S01]  /*b600*/  HMMA.16816.F32 R20, R24, R20, R8 ;  /* 0x000000141814723c */ /* 0x010fe20000001808 */
[----:B------:R-:W-:Y:S02]  /*b610*/  IMAD.MOV.U32 R0, RZ, RZ, R6 ;  /* 0x000000ffff007224 */ /* 0x000fe400078e0006 */
[----:B------:R-:W-:-:S05]  /*b620*/  IMAD.MOV.U32 R29, RZ, RZ, R7 ;  /* 0x000000ffff1d7224 */ /* 0x000fca00078e0007 */
[----:B------:R-:W-:Y:S04]  /*b630*/  STL [R1+0x2d8c], R29 ;  /* 0x002d8c1d01007387 */ /* 0x000fe80000100800 */
[----:B------:R-:W-:Y:S04]  /*b640*/  STL [R1+0x2d88], R0 ;  /* 0x002d880001007387 */ /* 0x000fe80000100800 */
[----:B------:R-:W-:Y:S04]  /*b650*/  STL [R1+0x2d84], R28 ;  /* 0x002d841c01007387 */ /* 0x000fe80000100800 */
[----:B------:R-:W-:Y:S04]  /*b660*/  STL [R1+0x2d80], R3 ;  /* 0x002d800301007387 */ /* 0x000fe80000100800 */
[----:B------:R-:W4:Y:S01]  /*b670*/  LDL.LU.64 R8, [R1+0x2e10] ;  /* 0x002e100001087983 */ /* 0x000f220000300a00 */
[----:B0-----:R-:W-:-:S03]  /*b680*/  MOV R2, R23 ;  /* 0x0000001700027202 */ /* 0x001fc60000000f00 */
[----:B------:R-:W-:Y:S04]  /*b690*/  STL.64 [R1+0xf0], R20 ;  /* 0x0000f01401007387 */ /* 0x000fe80000100a00 */
[----:B------:R0:W-:Y:S04]  /*b6a0*/  STL [R1+0xf8], R22 ;  /* 0x0000f81601007387 */ /* 0x0001e80000100800 */
[----:B0-----:R-:W5:Y:S04]  /*b6b0*/  LDL.LU.64 R22, [R1+0x2e08] ;  /* 0x002e080001167983 */ /* 0x001f680000300a00 */
[----:B------:R-:W5:Y:S04]  /*b6c0*/  LDL.LU.64 R20, [R1+0x2e00] ;  /* 0x002e000001147983 */ /* 0x000f680000300a00 */
[----:B------:R0:W-:Y:S01]  /*b6d0*/  STL [R1+0x2d90], R2 ;  /* 0x002d900201007387 */ /* 0x0001e20000100800 */
[----:B--2---:R-:W-:Y:S03]  /*b6e0*/  HMMA.16816.F32 R4, R24, R4, R16 ;  /* 0x000000041804723c */ /* 0x004fe60000001810 */
[----:B------:R-:W2:Y:S11]  /*b6f0*/  LDL.LU.64 R16, [R1+0x2df8] ;  /* 0x002df80001107983 */ /* 0x000eb60000300a00 */
[----:B------:R-:W-:Y:S10]  /*b700*/  @!UPT UIADD3 URZ, URZ, URZ, URZ ;  /* 0x0000003f3f3ff290 */ /* 0x000ff4000fffe03f */
[----:B------:R-:W-:Y:S02]  /*b710*/  IMAD.MOV.U32 R29, RZ, RZ, R4 ;  /* 0x000000ffff1d7224 */ /* 0x000fe400078e0004 */
[----:B------:R-:W-:Y:S02]  /*b720*/  IMAD.MOV.U32 R0, RZ, RZ, R5 ;  /* 0x000000ffff007224 */ /* 0x000fe400078e0005 */
[----:B------:R-:W3:Y:S01]  /*b730*/  LDL.LU.64 R4, [R1+0x2df0] ;  /* 0x002df00001047983 */ /* 0x000ee20000300a00 */
[----:B------:R-:W-:Y:S01]  /*b740*/  MOV R28, R6 ;  /* 0x00000006001c7202 */ /* 0x000fe20000000f00 */
[----:B------:R-:W-:-:S05]  /*b750*/  IMAD.MOV.U32 R3, RZ, RZ, R7 ;  /* 0x000000ffff037224 */ /* 0x000fca00078e0007 */
[----:B------:R-:W-:Y:S04]  /*b760*/  STL [R1+0x2da0], R3 ;  /* 0x002da00301007387 */ /* 0x000fe80000100800 */
[----:B------:R-:W-:Y:S04]  /*b770*/  STL [R1+0x2d9c], R28 ;  /* 0x002d9c1c01007387 */ /* 0x000fe80000100800 */
[----:B------:R-:W-:Y:S04]  /*b780*/  STL [R1+0x2d98], R0 ;  /* 0x002d980001007387 */ /* 0x000fe80000100800 */
[----:B------:R-:W-:Y:S01]  /*b790*/  STL [R1+0x2d94], R29 ;  /* 0x002d941d01007387 */ /* 0x000fe20000100800 */
[----:B---3--:R-:W-:Y:S03]  /*b7a0*/  HMMA.16816.F32 R4, R24, R4, R12 ;  /* 0x000000041804723c */ /* 0x008fe6000000180c */
[----:B------:R-:W3:Y:S11]  /*b7b0*/  LDL.LU.64 R12, [R1+0x2de8] ;  /* 0x002de800010c7983 */ /* 0x000ef60000300a00 */
[----:B------:R-:W-:Y:S09]  /*b7c0*/  @!UPT UIADD3 URZ, URZ, URZ, URZ ;  /* 0x0000003f3f3ff290 */ /* 0x000ff2000fffe03f */
[----:B------:R-:W-:Y:S01]  /*b7d0*/  STL.64 [R1+0x40], R4 ;  /* 0x0000400401007387 */ /* 0x000fe20000100a00 */
[----:B0-----:R-:W-:-:S03]  /*b7e0*/  IMAD.MOV.U32 R2, RZ, RZ, R7 ;  /* 0x000000ffff027224 */ /* 0x001fc600078e0007 */
[----:B------:R0:W-:Y:S04]  /*b7f0*/  STL [R1+0x48], R6 ;  /* 0x0000480601007387 */ /* 0x0001e80000100800 */
[----:B0-----:R-:W3:Y:S04]  /*b800*/  LDL.LU.64 R6, [R1+0x2de0] ;  /* 0x002de00001067983 */ /* 0x001ee80000300a00 */
[----:B------:R-:W3:Y:S04]  /*b810*/  LDL.LU.64 R4, [R1+0x2dd8] ;  /* 0x002dd80001047983 */ /* 0x000ee80000300a00 */
[----:B------:R-:W2:Y:S01]  /*b820*/  LDL.LU.64 R14, [R1+0x2dd0] ;  /* 0x002dd000010e7983 */ /* 0x000ea20000300a00 */
[C---:B---3--:R-:W-:Y:S03]  /*b830*/  HMMA.16816.F32 R4, R24.reuse, R12, R4 ;  /* 0x0000000c1804723c */ /* 0x048fe60000001804 */
[----:B------:R-:W2:Y:S11]  /*b840*/  LDL.LU.64 R12, [R1+0x2dc8] ;  /* 0x002dc800010c7983 */ /* 0x000eb60000300a00 */
[----:B------:R-:W-:Y:S10]  /*b850*/  @!UPT UIADD3 URZ, URZ, URZ, URZ ;  /* 0x0000003f3f3ff290 */ /* 0x000ff4000fffe03f */
[----:B------:R-:W-:Y:S01]  /*b860*/  MOV R3, R4 ;  /* 0x0000000400037202 */ /* 0x000fe20000000f00 */
[----:B------:R-:W-:Y:S01]  /*b870*/  IMAD.MOV.U32 R28, RZ, RZ, R5 ;  /* 0x000000ffff1c7224 */ /* 0x000fe200078e0005 */
[----:B------:R-:W3:Y:S04]  /*b880*/  LDL.LU R4, [R1+0x200] ;  /* 0x0002000001047983 */ /* 0x000ee80000300800 */
[----:B------:R-:W3:Y:S01]  /*b890*/  LDL.LU R5, [R1+0x204] ;  /* 0x0002040001057983 */ /* 0x000ee20000300800 */
[----:B--2---:R-:W-:Y:S11]  /*b8a0*/  HMMA.16816.F32 R16, R24, R16, R12 ;  /* 0x000000101810723c */ /* 0x004ff6000000180c */
[----:B------:R-:W-:Y:S11]  /*b8b0*/  @!UPT UIADD3 URZ, URZ, URZ, URZ ;  /* 0x0000003f3f3ff290 */ /* 0x000ff6000fffe03f */
[----:B------:R-:W-:Y:S02]  /*b8c0*/  @!UPT UIADD3 URZ, URZ, URZ, URZ ;  /* 0x0000003f3f3ff290 */ /* 0x000fe4000fffe03f */
[----:B------:R-:W-:Y:S01]  /*b8d0*/  MOV R13, R18 ;  /* 0x00000012000d7202 */ /* 0x000fe20000000f00 */
[----:B------:R-:W-:Y:S02]  /*b8e0*/  IMAD.MOV.U32 R12, RZ, RZ, R19 ;  /* 0x000000ffff0c7224 */ /* 0x000fe400078e0013 */
[----:B------:R-:W-:Y:S01]  /*b8f0*/  IMAD.MOV.U32 R15, RZ, RZ, R16 ;  /* 0x000000ffff0f7224 */ /* 0x000fe200078e0010 */
[----:B------:R-:W4:Y:S01]  /*b900*/  LDL.LU.64 R18, [R1+0x2dc0] ;  /* 0x002dc00001127983 */ /* 0x000f220000300a00 */
[----:B------:R-:W-:-:S03]  /*b910*/  IMAD.MOV.U32 R14, RZ, RZ, R17 ;  /* 0x000000ffff0e7224 */ /* 0x000fc600078e0011 */
[----:B------:R-:W4:Y:S04]  /*b920*/  LDL.LU.64 R16, [R1+0x2db8] ;  /* 0x002db80001107983 */ /* 0x000f280000300a00 */
[----:B------:R-:W3:Y:S01]  /*b930*/  LDL.LU.64 R10, [R1+0x2db0] ;  /* 0x002db000010a7983 */ /* 0x000ee20000300a00 */
[C---:B----4-:R-:W-:Y:S03]  /*b940*/  HMMA.16816.F32 R16, R24.reuse, R8, R16 ;  /* 0x000000081810723c */ /* 0x050fe60000001810 */
[----:B------:R-:W3:Y:S01]  /*b950*/  LDL.LU.64 R8, [R1+0x2da8] ;  /* 0x002da80001087983 */ /* 0x000ee20000300a00 */
[----:B------:R-:W-:Y:S01]  /*b960*/  IMAD.MOV.U32 R0, RZ, RZ, R6 ;  /* 0x000000ffff007224 */ /* 0x000fe200078e0006 */
[----:B------:R-:W-:Y:S11]  /*b970*/  MOV R29, R7 ;  /* 0x00000007001d7202 */ /* 0x000ff60000000f00 */
[----:B------:R-:W-:Y:S07]  /*b980*/  @!UPT UIADD3 URZ, URZ, URZ, URZ ;  /* 0x0000003f3f3ff290 */ /* 0x000fee000fffe03f */
[----:B------:R0:W-:Y:S04]  /*b990*/  STL.64 [R1+0x2c58], R18 ;  /* 0x002c581201007387 */ /* 0x0001e80000100a00 */
[----:B------:R-:W-:Y:S04]  /*b9a0*/  STL.64 [R1+0x2c50], R16 ;  /* 0x002c501001007387 */ /* 0x000fe80000100a00 */
[----:B0-----:R-:W2:Y:S04]  /*b9b0*/  LDL.LU R18, [R1+0x238] ;  /* 0x0002380001127983 */ /* 0x001ea80000300800 */
[----:B------:R-:W2:Y:S01]  /*b9c0*/  LDL.LU R19, [R1+0x23c] ;  /* 0x00023c0001137983 */ /* 0x000ea20000300800 */
[----:B---3--:R-:W-:Y:S03]  /*b9d0*/  HMMA.16816.F32 R4, R24, R4, R8 ;  /* 0x000000041804723c */ /* 0x008fe60000001808 */
[----:B------:R-:W5:Y:S04]  /*b9e0*/  LDL.LU R26, [R1+0x218] ;  /* 0x00021800011a7983 */ /* 0x000f680000300800 */
[----:B------:R-:W5:Y:S04]  /*b9f0*/  LDL.LU R27, [R1+0x21c] ;  /* 0x00021c00011b7983 */ /* 0x000f680000300800 */
[----:B------:R-:W2:Y:S04]  /*ba00*/  LDL.LU R8, [R1+0x50] ;  /* 0x0000500001087983 */ /* 0x000ea80000300800 */
[----:B------:R-:W2:Y:S04]  /*ba10*/  LDL.LU R9, [R1+0x54] ;  /* 0x0000540001097983 */ /* 0x000ea80000300800 */
[----:B------:R-:W2:Y:S04]  /*ba20*/  LDL.LU R10, [R1+0x58] ;  /* 0x00005800010a7983 */ /* 0x000ea80000300800 */
[----:B------:R-:W2:Y:S04]  /*ba30*/  LDL.LU R11, [R1+0x5c] ;  /* 0x00005c00010b7983 */ /* 0x000ea80000300800 */
[----:B------:R-:W-:Y:S04]  /*ba40*/  STL.64 [R1+0x2c48], R6 ;  /* 0x002c480601007387 */ /* 0x000fe80000100a00 */
[----:B------:R0:W-:Y:S04]  /*ba50*/  STL.64 [R1+0x2c40], R4 ;  /* 0x002c400401007387 */ /* 0x0001e80000100a00 */
[----:B0-----:R-:W5:Y:S04]  /*ba60*/  LDL.LU R4, [R1+0x30] ;  /* 0x0000300001047983 */ /* 0x001f680000300800 */
[----:B------:R-:W5:Y:S04]  /*ba70*/  LDL.LU R5, [R1+0x34] ;  /* 0x0000340001057983 */ /* 0x000f680000300800 */
[----:B------:R-:W5:Y:S04]  /*ba80*/  LDL.LU R6, [R1+0x38] ;  /* 0x0000380001067983 */ /* 0x000f680000300800 */
[----:B------:R-:W5:Y:S02]  /*ba90*/  LDL.LU R7, [R1+0x3c] ;  /* 0x00003c0001077983 */ /* 0x000f640000300800 */
[C---:B-----5:R-:W-:Y:S11]  /*baa0*/  HMMA.16816.F32 R24, R20.reuse, R26, R4 ;  /* 0x0000001a1418723c */ /* 0x060ff60000001804 */
[----:B------:R-:W-:Y:S11]  /*bab0*/  @!UPT UIADD3 URZ, URZ, URZ, URZ ;  /* 0x0000003f3f3ff290 */ /* 0x000ff6000fffe03f */
[----:B------:R-:W-:Y:S01]  /*bac0*/  @!UPT UIADD3 URZ, URZ, URZ, URZ ;  /* 0x0000003f3f3ff290 */ /* 0x000fe2000fffe03f */
[----:B------:R-:W-:Y:S04]  /*bad0*/  STL [R1+0x2c3c], R26 ;  /* 0x002c3c1a01007387 */ /* 0x000fe80000100800 */
[----:B------:R-:W-:Y:S04]  /*bae0*/  STL [R1+0x2c38], R27 ;  /* 0x002c381b01007387 */ /* 0x000fe80000100800 */
[----:B------:R-:W-:Y:S04]  /*baf0*/  STL.64 [R1+0x2d48], R24 ;  /* 0x002d481801007387 */ /* 0x000fe80000100a00 */
[----:B------:R-:W3:Y:S04]  /*bb00*/  LDL.LU R6, [R1+0x1e8] ;  /* 0x0001e80001067983 */ /* 0x000ee80000300800 */
[----:B------:R-:W3:Y:S01]  /*bb10*/  LDL.LU R7, [R1+0x1ec] ;  /* 0x0001ec0001077983 */ /* 0x000ee20000300800 */
[----:B--2---:R-:W-:Y:S03]  /*bb20*/  HMMA.16816.F32 R8, R20, R18, R8 ;  /* 0x000000121408723c */ /* 0x004fe60000001808 */
[----:B---3--:R-:W-:Y:S04]  /*bb30*/  STL.64 [R1+0x2c60], R6 ;  /* 0x002c600601007387 */ /* 0x008fe80000100a00 */
[----:B------:R-:W2:Y:S04]  /*bb40*/  LDL.LU R18, [R1+0x1c8] ;  /* 0x0001c80001127983 */ /* 0x000ea80000300800 */
[----:B------:R-:W2:Y:S04]  /*bb50*/  LDL.LU R19, [R1+0x1cc] ;  /* 0x0001cc0001137983 */ /* 0x000ea80000300800 */
[----:B--2---:R0:W-:Y:S04]  /*bb60*/  STL.64 [R1+0x2c68], R18 ;  /* 0x002c681201007387 */ /* 0x0041e80000100a00 */
[----:B0-----:R-:W2:Y:S04]  /*bb70*/  LDL.LU R18, [R1+0x1b8] ;  /* 0x0001b80001127983 */ /* 0x001ea80000300800 */
[----:B------:R-:W2:Y:S01]  /*bb80*/  LDL.LU R19, [R1+0x1bc] ;  /* 0x0001bc0001137983 */ /* 0x000ea20000300800 */
[----:B------:R-:W-:Y:S01]  /*bb90*/  IMAD.MOV.U32 R6, RZ, RZ, R13 ;  /* 0x000000ffff067224 */ /* 0x000fe200078e000d */
[----:B------:R-:W-:-:S02]  /*bba0*/  MOV R7, R12 ;  /* 0x0000000c00077202 */ /* 0x000fc40000000f00 */
[----:B--2---:R0:W-:Y:S04]  /*bbb0*/  STL.64 [R1+0x2c80], R18 ;  /* 0x002c801201007387 */ /* 0x0041e80000100a00 */
[----:B0-----:R-:W2:Y:S04]  /*bbc0*/  LDL.LU R18, [R1+0x198] ;  /* 0x0001980001127983 */ /* 0x001ea80000300800 */
[----:B------:R-:W2:Y:S01]  /*bbd0*/  LDL.LU R19, [R1+0x19c] ;  /* 0x00019c0001137983 */ /* 0x000ea20000300800 */
[----:B------:R-:W-:Y:S01]  /*bbe0*/  IMAD.MOV.U32 R4, RZ, RZ, R15 ;  /* 0x000000ffff047224 */ /* 0x000fe200078e000f */
[----:B------:R-:W-:-:S02]  /*bbf0*/  MOV R5, R14 ;  /* 0x0000000e00057202 */ /* 0x000fc40000000f00 */
[----:B--2---:R-:W-:Y:S04]  /*bc00*/  STL.64 [R1+0x2c98], R18 ;  /* 0x002c981201007387 */ /* 0x004fe80000100a00 */
[----:B------:R0:W-:Y:S04]  /*bc10*/  STL.64 [R1+0x2c78], R6 ;  /* 0x002c780601007387 */ /* 0x0001e80000100a00 */
[----:B------:R1:W-:Y:S01]  /*bc20*/  STL.64 [R1+0x2c70], R4 ;  /* 0x002c700401007387 */ /* 0x0003e20000100a00 */
[----:B0-----:R-:W-:Y:S01]  /*bc30*/  IMAD.MOV.U32 R6, RZ, RZ, R0 ;  /* 0x000000ffff067224 */ /* 0x001fe200078e0000 */
[----:B------:R-:W-:Y:S01]  /*bc40*/  MOV R7, R29 ;  /* 0x0000001d00077202 */ /* 0x000fe20000000f00 */
[----:B-1----:R-:W-:Y:S01]  /*bc50*/  IMAD.MOV.U32 R4, RZ, RZ, R3 ;  /* 0x000000ffff047224 */ /* 0x002fe200078e0003 */
[----:B------:R-:W-:Y:S01]  /*bc60*/  MOV R5, R28 ;  /* 0x0000001c00057202 */ /* 0x000fe20000000f00 */
[----:B------:R-:W2:Y:S04]  /*bc70*/  LDL.LU R3, [R1+0x2da0] ;  /* 0x002da00001037983 */ /* 0x000ea80000300800 */
[----:B------:R-:W3:Y:S04]  /*bc80*/  LDL.LU R28, [R1+0x2d9c] ;  /* 0x002d9c00011c7983 */ /* 0x000ee80000300800 */
[----:B------:R-:W4:Y:S04]  /*bc90*/  LDL.LU R0, [R1+0x2d98] ;  /* 0x002d980001007983 */ /* 0x000f280000300800 */
[----:B------:R-:W5:Y:S04]  /*bca0*/  LDL.LU R29, [R1+0x2d94] ;  /* 0x002d9400011d7983 */ /* 0x000f680000300800 */
[----:B------:R-:W2:Y:S04]  /*bcb0*/  LDL.LU R18, [R1+0x178] ;  /* 0x0001780001127983 */ /* 0x000ea80000300800 */
[----:B------:R-:W2:Y:S04]  /*bcc0*/  LDL.LU R19, [R1+0x17c] ;  /* 0x00017c0001137983 */ /* 0x000ea80000300800 */
[----:B--2---:R-:W-:Y:S04]  /*bcd0*/  STL.64 [R1+0x2cb0], R18 ;  /* 0x002cb01201007387 */ /* 0x004fe80000100a00 */
[----:B------:R0:W-:Y:S04]  /*bce0*/  STL.64 [R1+0x2c90], R6 ;  /* 0x002c900601007387 */ /* 0x0001e80000100a00 */
[----:B------:R1:W-:Y:S01]  /*bcf0*/  STL.64 [R1+0x2c88], R4 ;  /* 0x002c880401007387 */ /* 0x0003e20000100a00 */
[----:B0-----:R-:W-:-:S03]  /*bd00*/  IMAD.MOV.U32 R7, RZ, RZ, R2 ;  /* 0x000000ffff077224 */ /* 0x001fc600078e0002 */
[----:B-1----:R-:W2:Y:S04]  /*bd10*/  LDL.LU R4, [R1+0x40] ;  /* 0x0000400001047983 */ /* 0x002ea80000300800 */
[----:B------:R-:W2:Y:S04]  /*bd20*/  LDL.LU R5, [R1+0x44] ;  /* 0x0000440001057983 */ /* 0x000ea80000300800 */
[----:B------:R-:W2:Y:S04]  /*bd30*/  LDL.LU R6, [R1+0x48] ;  /* 0x0000480001067983 */ /* 0x000ea80000300800 */
[----:B------:R-:W2:Y:S04]  /*bd40*/  LDL.LU R2, [R1+0x2d90] ;  /* 0x002d900001027983 */ /* 0x000ea80000300800 */
[----:B------:R-:W2:Y:S04]  /*bd50*/  LDL.LU R18, [R1+0x168] ;  /* 0x0001680001127983 */ /* 0x000ea80000300800 */
[----:B------:R-:W2:Y:S04]  /*bd60*/  LDL.LU R19, [R1+0x16c] ;  /* 0x00016c0001137983 */ /* 0x000ea80000300800 */
[----:B--2---:R-:W-:Y:S04]  /*bd70*/  STL.64 [R1+0x2cc8], R18 ;  /* 0x002cc81201007387 */ /* 0x004fe80000100a00 */
[----:B------:R3:W-:Y:S04]  /*bd80*/  STL.64 [R1+0x2ca8], R6 ;  /* 0x002ca80601007387 */ /* 0x0007e80000100a00 */
[----:B------:R5:W-:Y:S01]  /*bd90*/  STL.64 [R1+0x2ca0], R4 ;  /* 0x002ca00401007387 */ /* 0x000be20000100a00 */
[----:B---3--:R-:W-:Y:S01]  /*bda0*/  MOV R6, R28 ;  /* 0x0000001c00067202 */ /* 0x008fe20000000f00 */
[----:B------:R-:W-:Y:S01]  /*bdb0*/  IMAD.MOV.U32 R7, RZ, RZ, R3 ;  /* 0x000000ffff077224 */ /* 0x000fe200078e0003 */
[----:B-----5:R-:W-:Y:S01]  /*bdc0*/  MOV R4, R29 ;  /* 0x0000001d00047202 */ /* 0x020fe20000000f00 */
[----:B----4-:R-:W-:Y:S01]  /*bdd0*/  IMAD.MOV.U32 R5, RZ, RZ, R0 ;  /* 0x000000ffff057224 */ /* 0x010fe200078e0000 */
        /* <DEDUP_REMOVED lines=9> */
[----:B0-----:R-:W-:-:S03]  /*be70*/  MOV R7, R2 ;  /* 0x0000000200077202 */ /* 0x001fc60000000f00 */
[----:B-1----:R-:W2:Y:S04]  /*be80*/  LDL.LU R4, [R1+0xf0] ;  /* 0x0000f00001047983 */ /* 0x002ea80000300800 */
[----:B------:R-:W2:Y:S04]  /*be90*/  LDL.LU R5, [R1+0xf4] ;  /* 0x0000f40001057983 */ /* 0x000ea80000300800 */
[----:B------:R-:W2:Y:S04]  /*bea0*/  LDL.LU R6, [R1+0xf8] ;  /* 0x0000f80001067983 */ /* 0x000ea80000300800 */
[----:B------:R-:W2:Y:S04]  /*beb0*/  LDL.LU R2, [R1+0x2d7c] ;  /* 0x002d7c0001027983 */ /* 0x000ea80000300800 */
[----:B------:R-:W2:Y:S04]  /*bec0*/  LDL.LU R18, [R1+0x148] ;  /* 0x0001480001127983 */ /* 0x000ea80000300800 */
[----:B------:R-:W2:Y:S04]  /*bed0*/  LDL.LU R19, [R1+0x14c] ;  /* 0x00014c0001137983 */ /* 0x000ea80000300800 */
[----:B--2---:R0:W-:Y:S04]  /*bee0*/  STL.64 [R1+0x2cf8], R18 ;  /* 0x002cf81201007387 */ /* 0x0041e80000100a00 */
[----:B0-----:R-:W2:Y:S04]  /*bef0*/  LDL.LU R18, [R1+0x138] ;  /* 0x0001380001127983 */ /* 0x001ea80000300800 */
[----:B------:R-:W2:Y:S04]  /*bf00*/  LDL.LU R19, [R1+0x13c] ;  /* 0x00013c0001137983 */ /* 0x000ea80000300800 */
[----:B--2---:R-:W-:Y:S04]  /*bf10*/  STL.64 [R1+0x2d10], R18 ;  /* 0x002d101201007387 */ /* 0x004fe80000100a00 */
[----:B------:R3:W-:Y:S04]  /*bf20*/  STL.64 [R1+0x2cd8], R6 ;  /* 0x002cd80601007387 */ /* 0x0007e80000100a00 */
[----:B------:R5:W-:Y:S01]  /*bf30*/  STL.64 [R1+0x2cd0], R4 ;  /* 0x002cd00401007387 */ /* 0x000be20000100a00 */
[----:B---3--:R-:W-:Y:S01]  /*bf40*/  IMAD.MOV.U32 R6, RZ, RZ, R0 ;  /* 0x000000ffff067224 */ /* 0x008fe200078e0000 */
[----:B------:R-:W-:Y:S01]  /*bf50*/  MOV R7, R29 ;  /* 0x0000001d00077202 */ /* 0x000fe20000000f00 */
[----:B-----5:R-:W-:Y:S01]  /*bf60*/  IMAD.MOV.U32 R4, RZ, RZ, R3 ;  /* 0x000000ffff047224 */ /* 0x020fe200078e0003 */
[----:B----4-:R-:W-:Y:S01]  /*bf70*/  MOV R5, R28 ;  /* 0x0000001c00057202 */ /* 0x010fe20000000f00 */
[----:B------:R-:W2:Y:S04]  /*bf80*/  LDL.LU R3, [R1+0x2d78] ;  /* 0x002d780001037983 */ /* 0x000ea80000300800 */
[----:B------:R-:W3:Y:S04]  /*bf90*/  LDL.LU R28, [R1+0x2d74] ;  /* 0x002d7400011c7983 */ /* 0x000ee80000300800 */
[----:B------:R-:W4:Y:S04]  /*bfa0*/  LDL.LU R0, [R1+0x2d70] ;  /* 0x002d700001007983 */ /* 0x000f280000300800 */
[----:B------:R-:W5:Y:S04]  /*bfb0*/  LDL.LU R29, [R1+0x2d6c] ;  /* 0x002d6c00011d7983 */ /* 0x000f680000300800 */
[----:B------:R-:W2:Y:S04]  /*bfc0*/  LDL.LU R18, [R1+0xe8] ;  /* 0x0000e80001127983 */ /* 0x000ea80000300800 */
[----:B------:R-:W2:Y:S04]  /*bfd0*/  LDL.LU R19, [R1+0xec] ;  /* 0x0000ec0001137983 */ /* 0x000ea80000300800 */
[----:B--2---:R0:W-:Y:S04]  /*bfe0*/  STL.64 [R1+0x2d28], R18 ;  /* 0x002d281201007387 */ /* 0x0041e80000100a00 */
[----:B0-----:R-:W2:Y:S04]  /*bff0*/  LDL.LU R18, [R1+0xc8] ;  /* 0x0000c80001127983 */ /* 0x001ea80000300800 */
[----:B------:R-:W2:Y:S04]  /*c000*/  LDL.LU R19, [R1+0xcc] ;  /* 0x0000cc0001137983 */ /* 0x000ea80000300800 */
[----:B------:R-:W3:Y:S04]  /*c010*/  LDL.LU R14, [R1+0x98] ;  /* 0x00009800010e7983 */ /* 0x000ee80000300800 */
[----:B------:R-:W3:Y:S04]  /*c020*/  LDL.LU R15, [R1+0x9c] ;  /* 0x00009c00010f7983 */ /* 0x000ee80000300800 */
[----:B------:R-:W3:Y:S04]  /*c030*/  LDL.LU R24, [R1+0x60] ;  /* 0x0000600001187983 */ /* 0x000ee80000300800 */
[----:B------:R-:W3:Y:S04]  /*c040*/  LDL.LU R25, [R1+0x64] ;  /* 0x0000640001197983 */ /* 0x000ee80000300800 */
[----:B------:R-:W3:Y:S04]  /*c050*/  LDL.LU R26, [R1+0x68] ;  /* 0x00006800011a7983 */ /* 0x000ee80000300800 */
[----:B------:R-:W3:Y:S04]  /*c060*/  LDL.LU R27, [R1+0x6c] ;  /* 0x00006c00011b7983 */ /* 0x000ee80000300800 */
[----:B--2---:R0:W-:Y:S04]  /*c070*/  STL.64 [R1+0x2d40], R18 ;  /* 0x002d401201007387 */ /* 0x0041e80000100a00 */
[----:B------:R-:W2:Y:S04]  /*c080*/  LDL.LU R16, [R1+0x70] ;  /* 0x0000700001107983 */ /* 0x000ea80000300800 */
[----:B------:R-:W2:Y:S04]  /*c090*/  LDL.LU R17, [R1+0x74] ;  /* 0x0000740001117983 */ /* 0x000ea80000300800 */
[----:B0-----:R-:W2:Y:S04]  /*c0a0*/  LDL.LU R18, [R1+0x78] ;  /* 0x0000780001127983 */ /* 0x001ea80000300800 */
[----:B------:R-:W2:Y:S04]  /*c0b0*/  LDL.LU R19, [R1+0x7c] ;  /* 0x00007c0001137983 */ /* 0x000ea80000300800 */
[----:B------:R-:W-:Y:S04]  /*c0c0*/  STL.64 [R1+0x2cf0], R6 ;  /* 0x002cf00601007387 */ /* 0x000fe80000100a00 */
[----:B------:R0:W-:Y:S04]  /*c0d0*/  STL.64 [R1+0x2ce8], R4 ;  /* 0x002ce80401007387 */ /* 0x0001e80000100a00 */
[----:B0-----:R-:W2:Y:S04]  /*c0e0*/  LDL.LU R4, [R1+0x110] ;  /* 0x0001100001047983 */ /* 0x001ea80000300800 */
[----:B------:R-:W2:Y:S04]  /*c0f0*/  LDL.LU R5, [R1+0x114] ;  /* 0x0001140001057983 */ /* 0x000ea80000300800 */
[----:B------:R-:W2:Y:S01]  /*c100*/  LDL.LU R6, [R1+0x118] ;  /* 0x0001180001067983 */ /* 0x000ea20000300800 */
[----:B------:R-:W-:-:S03]  /*c110*/  IMAD.MOV.U32 R7, RZ, RZ, R2 ;  /* 0x000000ffff077224 */ /* 0x000fc600078e0002 */
[----:B------:R-:W3:Y:S04]  /*c120*/  LDL.LU R2, [R1+0x2d68] ;  /* 0x002d680001027983 */ /* 0x000ee80000300800 */
[----:B--2---:R3:W-:Y:S04]  /*c130*/  STL.64 [R1+0x2d08], R6 ;  /* 0x002d080601007387 */ /* 0x0047e80000100a00 */
        /* <DEDUP_REMOVED lines=9> */
[----:B------:R-:W-:Y:S04]  /*c1d0*/  STL.64 [R1+0x2d20], R6 ;  /* 0x002d200601007387 */ /* 0x000fe80000100a00 */
[----:B------:R0:W-:Y:S04]  /*c1e0*/  STL.64 [R1+0x2d18], R4 ;  /* 0x002d180401007387 */ /* 0x0001e80000100a00 */
[----:B0-----:R-:W2:Y:S04]  /*c1f0*/  LDL.LU R4, [R1+0xd0] ;  /* 0x0000d00001047983 */ /* 0x001ea80000300800 */
[----:B------:R-:W2:Y:S04]  /*c200*/  LDL.LU R5, [R1+0xd4] ;  /* 0x0000d40001057983 */ /* 0x000ea80000300800 */
[----:B------:R-:W2:Y:S01]  /*c210*/  LDL.LU R6, [R1+0xd8] ;  /* 0x0000d80001067983 */ /* 0x000ea20000300800 */
[----:B------:R-:W-:-:S05]  /*c220*/  MOV R7, R2 ;  /* 0x0000000200077202 */ /* 0x000fca0000000f00 */
[----:B--2---:R-:W-:Y:S04]  /*c230*/  STL.64 [R1+0x2d38], R6 ;  /* 0x002d380601007387 */ /* 0x004fe80000100a00 */
[----:B------:R5:W-:Y:S02]  /*c240*/  STL.64 [R1+0x2d30], R4 ;  /* 0x002d300401007387 */ /* 0x000be40000100a00 */
[----:B-----5:R-:W-:Y:S01]  /*c250*/  IMAD.MOV.U32 R4, RZ, RZ, R3 ;  /* 0x000000ffff047224 */ /* 0x020fe200078e0003 */
[----:B----4-:R-:W-:Y:S01]  /*c260*/  MOV R5, R28 ;  /* 0x0000001c00057202 */ /* 0x010fe20000000f00 */
[----:B------:R-:W2:Y:S04]  /*c270*/  LDL.LU R3, [R1+0x2d54] ;  /* 0x002d540001037983 */ /* 0x000ea80000300800 */
[----:B------:R-:W4:Y:S04]  /*c280*/  LDL.LU R28, [R1+0x2d50] ;  /* 0x002d5000011c7983 */ /* 0x000f280000300800 */
[----:B------:R0:W-:Y:S04]  /*c290*/  STL.64 [R1+0x2c30], R10 ;  /* 0x002c300a01007387 */ /* 0x0001e80000100a00 */
[----:B------:R1:W-:Y:S04]  /*c2a0*/  STL.64 [R1+0x2c28], R8 ;  /* 0x002c280801007387 */ /* 0x0003e80000100a00 */
[----:B0-----:R-:W1:Y:S04]  /*c2b0*/  LDL.LU R10, [R1+0x228] ;  /* 0x00022800010a7983 */ /* 0x001e680000300800 */
[----:B------:R-:W0:Y:S01]  /*c2c0*/  S2R R2, SR_TID.X ;  /* 0x0000000000027919 */ /* 0x000e220000002100 */
[----:B---3--:R-:W-:-:S03]  /*c2d0*/  IMAD.MOV.U32 R6, RZ, RZ, R0 ;  /* 0x000000ffff067224 */ /* 0x008fc600078e0000 */
[----:B------:R-:W3:Y:S01]  /*c2e0*/  S2R R0, SR_TID.X ;  /* 0x0000000000007919 */ /* 0x000ee20000002100 */
[----:B0-----:R-:W-:Y:S01]  /*c2f0*/  LOP3.LUT R2, R2, 0x7, RZ, 0xc0, !PT ;  /* 0x0000000702027812 */ /* 0x001fe200078ec0ff */
[----:B---3--:R-:W-:-:S04]  /*c300*/  IMAD.SHL.U32 R0, R0, 0x2, RZ ;  /* 0x0000000200007824 */ /* 0x008fc800078e00ff */
[----:B------:R-:W-:Y:S01]  /*c310*/  IMAD R2, R2, 0x210, RZ ;  /* 0x0000021002027824 */ /* 0x000fe200078e02ff */
[----:B----4-:R-:W-:-:S07]  /*c320*/  MOV R11, R28 ;  /* 0x0000001c000b7202 */ /* 0x010fce0000000f00 */
[C---:B-1----:R-:W-:Y:S01]  /*c330*/  HMMA.16816.F32 R8, R20.reuse, R10, R24 ;  /* 0x0000000a1408723c */ /* 0x042fe20000001818 */
[----:B------:R-:W-:Y:S01]  /*c340*/  LOP3.LUT R28, R2, 0x30, R0, 0x78, !PT ;  /* 0x00000030021c7812 */ /* 0x000fe200078e7800 */
[----:B------:R-:W3:Y:S11]  /*c350*/  LDL.LU.64 R24, [R1+0x2d48] ;  /* 0x002d480001187983 */ /* 0x000ef60000300a00 */
[----:B------:R-:W-:Y:S10]  /*c360*/  @!UPT UIADD3 URZ, URZ, URZ, URZ ;  /* 0x0000003f3f3ff290 */ /* 0x000ff4000fffe03f */
[----:B------:R0:W-:Y:S01]  /*c370*/  STL.64 [R1+0x8], R10 ;  /* 0x0000080a01007387 */ /* 0x0001e20000100a00 */
[----:B------:R-:W-:Y:S01]  /*c380*/  IMAD.MOV.U32 R26, RZ, RZ, R8 ;  /* 0x000000ffff1a7224 */ /* 0x000fe200078e0008 */
[----:B------:R-:W-:Y:S02]  /*c390*/  MOV R27, R9 ;  /* 0x00000009001b7202 */ /* 0x000fe40000000f00 */
[----:B0-----:R-:W-:Y:S01]  /*c3a0*/  HMMA.16816.F32 R8, R20, R14, R16 ;  /* 0x0000000e1408723c */ /* 0x001fe20000001810 */
[----:B------:R-:W0:Y:S04]  /*c3b0*/  LDSM.16.M88.4 R16, [R28+0x21080] ;  /* 0x021080001c10783b */ /* 0x000e280000000200 */
[----:B--2---:R-:W-:Y:S01]  /*c3c0*/  STL [R1+0x2c20], R3 ;  /* 0x002c200301007387 */ /* 0x004fe20000100800 */
[----:B------:R-:W-:-:S03]  /*c3d0*/  MOV R7, R29 ;  /* 0x0000001d00077202 */ /* 0x000fc60000000f00 */
[----:B------:R-:W-:Y:S11]  /*c3e0*/  LDSM.16.MT88.4 R12, [R3+0x8000] ;  /* 0x00800000030c783b */ /* 0x000ff60000004200 */
[----:B------:R-:W-:Y:S03]  /*c3f0*/  @!UPT UIADD3 URZ, URZ, URZ, URZ ;  /* 0x0000003f3f3ff290 */ /* 0x000fe6000fffe03f */
[----:B------:R-:W-:Y:S04]  /*c400*/  STL.64 [R1+0x180], R8 ;  /* 0x0001800801007387 */ /* 0x000fe80000100a00 */
[----:B------:R-:W-:Y:S04]  /*c410*/  STL.64 [R1+0x188], R10 ;  /* 0x0001880a01007387 */ /* 0x000fe80000100a00 */
[----:B------:R-:W1:Y:S04]  /*c420*/  LDSM.16.M88.4 R8, [R28+0x20080] ;  /* 0x020080001c08783b */ /* 0x000e680000000200 */
[----:B0-----:R-:W-:Y:S04]  /*c430*/  STL [R1+0x210], R16 ;  /* 0x0002101001007387 */ /* 0x001fe80000100800 */
[----:B------:R0:W-:Y:S04]  /*c440*/  STL.64 [R1+0x218], R18 ;  /* 0x0002181201007387 */ /* 0x0001e80000100a00 */
[----:B0-----:R-:W2:Y:S01]  /*c450*/  LDL.LU.64 R18, [R1+0x2d40] ;  /* 0x002d400001127983 */ /* 0x001ea20000300a00 */
[----:B------:R-:W-:-:S02]  /*c460*/  IMAD.MOV.U32 R29, RZ, RZ, R17 ;  /* 0x000000ffff1d7224 */ /* 0x000fc400078e0011 */
[----:B--2---:R-:W-:Y:S01]  /*c470*/  HMMA.16816.F32 R16, R20, R18, R4 ;  /* 0x000000121410723c */ /* 0x004fe20000001804 */
[----:B------:R-:W2:Y:S04]  /*c480*/  LDL.LU.64 R6, [R1+0x2d38] ;  /* 0x002d380001067983 */ /* 0x000ea80000300a00 */
[----:B------:R-:W2:Y:S11]  /*c490*/  LDL.LU.64 R4, [R1+0x2d30] ;  /* 0x002d300001047983 */ /* 0x000eb60000300a00 */
[----:B------:R-:W-:Y:S07]  /*c4a0*/  @!UPT UIADD3 URZ, URZ, URZ, URZ ;  /* 0x0000003f3f3ff290 */ /* 0x000fee000fffe03f */
[----:B------:R-:W-:Y:S01]  /*c4b0*/  STL.64 [R1+0x60], R16 ;  /* 0x0000601001007387 */ /* 0x000fe20000100a00 */
[----:B------:R-:W-:-:S03]  /*c4c0*/  MOV R3, R19 ;  /* 0x0000001300037202 */ /* 0x000fc60000000f00 */
[----:B------:R-:W-:Y:S04]  /*c4d0*/  STL [R1+0x68], R18 ;  /* 0x0000681201007387 */ /* 0x000fe80000100800 */
[----:B------:R-:W0:Y:S04]  /*c4e0*/  LDSM.16.M88.4 R16, [R28+0x22080] ;  /* 0x022080001c10783b */ /* 0x000e280000000200 */
[----:B-1----:R1:W-:Y:S01]  /*c4f0*/  STL.64 [R1+0x1f8], R10 ;  /* 0x0001f80a01007387 */ /* 0x0023e20000100a00 */
[----:B0-----:R-:W-:Y:S01]  /*c500*/  IMAD.MOV.U32 R2, RZ, RZ, R18 ;  /* 0x000000ffff027224 */ /* 0x001fe200078e0012 */
[----:B------:R-:W-:-:S02]  /*c510*/  MOV R0, R19 ;  /* 0x0000001300007202 */ /* 0x000fc40000000f00 */
[----:B------:R-:W2:Y:S01]  /*c520*/  LDL.LU.64 R18, [R1+0x2d28] ;  /* 0x002d280001127983 */ /* 0x000ea20000300a00 */
[----:B-1----:R-:W-:Y:S01]  /*c530*/  IMAD.MOV.U32 R11, RZ, RZ, R16 ;  /* 0x000000ffff0b7224 */ /* 0x002fe200078e0010 */
[----:B------:R-:W-:Y:S02]  /*c540*/  MOV R10, R17 ;  /* 0x00000011000a7202 */ /* 0x000fe40000000f00 */
[----:B------:R-:W-:Y:S04]  /*c550*/  STL [R1+0x2aec], R0 ;  /* 0x002aec0001007387 */ /* 0x000fe80000100800 */
[----:B------:R-:W-:Y:S01]  /*c560*/  STL [R1+0x2ae8], R2 ;  /* 0x002ae80201007387 */ /* 0x000fe20000100800 */
[C---:B--2---:R-:W-:Y:S03]  /*c570*/  HMMA.16816.F32 R16, R20.reuse, R18, R4 ;  /* 0x000000121410723c */ /* 0x044fe60000001804 */
[----:B------:R-:W2:Y:S04]  /*c580*/  LDL.LU.64 R6, [R1+0x2d20] ;  /* 0x002d200001067983 */ /* 0x000ea80000300a00 */
[----:B------:R-:W2:Y:S11]  /*c590*/  LDL.LU.64 R4, [R1+0x2d18] ;  /* 0x002d180001047983 */ /* 0x000eb60000300a00 */
[----:B------:R-:W-:Y:S05]  /*c5a0*/  @!UPT UIADD3 URZ, URZ, URZ, URZ ;  /* 0x0000003f3f3ff290 */ /* 0x000fea000fffe03f */
[----:B------:R-:W-:Y:S04]  /*c5b0*/  STL.64 [R1+0x50], R16 ;  /* 0x0000501001007387 */ /* 0x000fe80000100a00 */
[----:B------:R0:W-:Y:S04]  /*c5c0*/  STL.64 [R1+0x58], R18 ;  /* 0x0000581201007387 */ /* 0x0001e80000100a00 */
[----:B0-----:R-:W2:Y:S02]  /*c5d0*/  LDL.LU.64 R18, [R1+0x2d10] ;  /* 0x002d100001127983 */ /* 0x001ea40000300a00 */
[C---:B--2---:R-:W-:Y:S02]  /*c5e0*/  HMMA.16816.F32 R16, R20.reuse, R18, R4 ;  /* 0x000000121410723c */ /* 0x044fe40000001804 */
[----:B------:R-:W2:Y:S04]  /*c5f0*/  LDL.LU.64 R6, [R1+0x2d08] ;  /* 0x002d080001067983 */ /* 0x000ea80000300a00 */
[----:B------:R-:W2:Y:S11]  /*c600*/  LDL.LU.64 R4, [R1+0x2d00] ;  /* 0x002d000001047983 */ /* 0x000eb60000300a00 */
[----:B------:R-:W-:Y:S06]  /*c610*/  @!UPT UIADD3 URZ, URZ, URZ, URZ ;  /* 0x0000003f3f3ff290 */ /* 0x000fec000fffe03f */
        /* <DEDUP_REMOVED lines=60> */
[----:B--2---:R-:W-:Y:S07]  /*c9e0*/  HMMA.16816.F32 R16, R20, R18, R4 ;  /* 0x000000121410723c */ /* 0x004fee0000001804 */
[----:B------:R-:W-:Y:S01]  /*c9f0*/  IMAD.MOV.U32 R20, RZ, RZ, R26 ;  /* 0x000000ffff147224 */ /* 0x000fe200078e001a */
[----:B------:R-:W-:Y:S01]  /*ca00*/  MOV R21, R27 ;  /* 0x0000001b00157202 */ /* 0x000fe20000000f00 */
[----:B------:R-:W3:Y:S04]  /*ca10*/  LDL.LU R26, [R1+0x2c3c] ;  /* 0x002c3c00011a7983 */ /* 0x000ee80000300800 */
[----:B------:R-:W3:Y:S04]  /*ca20*/  LDL.LU R27, [R1+0x2c38] ;  /* 0x002c3800011b7983 */ /* 0x000ee80000300800 */
[----:B------:R-:W2:Y:S01]  /*ca30*/  LDL.LU R22, [R1+0x8] ;  /* 0x0000080001167983 */ /* 0x000ea20000300800 */
[----:B------:R-:W-:-:S03]  /*ca40*/  IMAD.MOV.U32 R4, RZ, RZ, R11 ;  /* 0x000000ffff047224 */ /* 0x000fc600078e000b */
[----:B------:R-:W2:Y:S01]  /*ca50*/  LDL.LU R23, [R1+0xc] ;  /* 0x00000c0001177983 */ /* 0x000ea20000300800 */
[----:B------:R-:W-:-:S03]  /*ca60*/  MOV R5, R10 ;  /* 0x0000000a00057202 */ /* 0x000fc60000000f00 */
[----:B------:R-:W-:Y:S04]  /*ca70*/  STL.64 [R1+0x2ba0], R18 ;  /* 0x002ba01201007387 */ /* 0x000fe80000100a00 */
[----:B------:R0:W-:Y:S04]  /*ca80*/  STL.64 [R1+0x2b98], R16 ;  /* 0x002b981001007387 */ /* 0x0001e80000100a00 */
[----:B0-----:R-:W4:Y:S04]  /*ca90*/  LDL.LU R16, [R1+0x210] ;  /* 0x0002100001107983 */ /* 0x001f280000300800 */
[----:B------:R-:W4:Y:S01]  /*caa0*/  LDL.LU.64 R10, [R1+0x2c30] ;  /* 0x002c3000010a7983 */ /* 0x000f220000300a00 */
[C---:B---3--:R-:W-:Y:S03]  /*cab0*/  HMMA.16816.F32 R24, R12.reuse, R8, R24 ;  /* 0x000000080c18723c */ /* 0x048fe60000001818 */
[----:B------:R-:W4:Y:S01]  /*cac0*/  LDL.LU.64 R8, [R1+0x2c28] ;  /* 0x002c280001087983 */ /* 0x000f220000300a00 */
[----:B------:R-:W-:Y:S11]  /*cad0*/  IMAD.MOV.U32 R17, RZ, RZ, R29 ;  /* 0x000000ffff117224 */ /* 0x000ff600078e001d */
[----:B------:R-:W-:Y:S08]  /*cae0*/  @!UPT UIADD3 URZ, URZ, URZ, URZ ;  /* 0x0000003f3f3ff290 */ /* 0x000ff0000fffe03f */
[----:B------:R-:W-:Y:S04]  /*caf0*/  STL.64 [R1+0x2b90], R26 ;  /* 0x002b901a01007387 */ /* 0x000fe80000100a00 */
[----:B------:R-:W-:Y:S04]  /*cb00*/  STL.64 [R1+0x2b88], R24 ;  /* 0x002b881801007387 */ /* 0x000fe80000100a00 */
[----:B------:R-:W0:Y:S01]  /*cb10*/  LDSM.16.M88.4 R24, [R28+0x23080] ;  /* 0x023080001c18783b */ /* 0x000e220000000200 */
[C---:B--2---:R-:W-:Y:S03]  /*cb20*/  HMMA.16816.F32 R4, R12.reuse, R4, R20 ;  /* 0x000000040c04723c */ /* 0x044fe60000001814 */
[----:B------:R-:W-:Y:S05]  /*cb30*/  LDSM.16.M88.4 R20, [R28+0x2a080] ;  /* 0x02a080001c14783b */ /* 0x000fea0000000200 */
[----:B----4-:R-:W-:Y:S11]  /*cb40*/  HMMA.16816.F32 R8, R12, R16, R8 ;  /* 0x000000100c08723c */ /* 0x010ff60000001808 */
[----:B------:R-:W-:Y:S11]  /*cb50*/  @!UPT UIADD3 URZ, URZ, URZ, URZ ;  /* 0x0000003f3f3ff290 */ /* 0x000ff6000fffe03f */
[----:B------:R-:W-:Y:S01]  /*cb60*/  @!UPT UIADD3 URZ, URZ, URZ, URZ ;  /* 0x0000003f3f3ff290 */ /* 0x000fe2000fffe03f */
[----:B------:R-:W-:Y:S04]  /*cb70*/  STL.64 [R1+0x2bb0], R10 ;  /* 0x002bb00a01007387 */ /* 0x000fe80000100a00 */
[----:B------:R-:W-:Y:S04]  /*cb80*/  STL.64 [R1+0x2ba8], R8 ;  /* 0x002ba80801007387 */ /* 0x000fe80000100a00 */
[----:B0-----:R-:W-:Y:S04]  /*cb90*/  STL.64 [R1+0xe8], R26 ;  /* 0x0000e81a01007387 */ /* 0x001fe80000100a00 */
[----:B------:R-:W-:Y:S04]  /*cba0*/  STL [R1+0x2c1c], R14 ;  /* 0x002c1c0e01007387 */ /* 0x000fe80000100800 */
[----:B------:R-:W-:Y:S04]  /*cbb0*/  STL [R1+0x2c18], R15 ;  /* 0x002c180f01007387 */ /* 0x000fe80000100800 */
[----:B------:R-:W-:Y:S04]  /*cbc0*/  STL [R1+0x2afc], R4 ;  /* 0x002afc0401007387 */ /* 0x000fe80000100800 */
[----:B------:R-:W-:Y:S04]  /*cbd0*/  STL [R1+0x2af8], R5 ;  /* 0x002af80501007387 */ /* 0x000fe80000100800 */
[----:B------:R-:W-:Y:S04]  /*cbe0*/  STL [R1+0x2af4], R6 ;  /* 0x002af40601007387 */ /* 0x000fe80000100800 */
[----:B------:R-:W-:Y:S04]  /*cbf0*/  STL [R1+0x2af0], R7 ;  /* 0x002af00701007387 */ /* 0x000fe80000100800 */
[----:B------:R-:W0:Y:S04]  /*cc00*/  LDSM.16.M88.4 R8, [R28+0x24080] ;  /* 0x024080001c08783b */ /* 0x000e280000000200 */
[----:B------:R-:W1:Y:S04]  /*cc10*/  LDSM.16.M88.4 R4, [R28+0x25080] ;  /* 0x025080001c04783b */ /* 0x000e680000000200 */
[----:B0-----:R-:W-:Y:S01]  /*cc20*/  STL.64 [R1+0xf8], R10 ;  /* 0x0000f80a01007387 */ /* 0x001fe20000100a00 */
[----:B------:R-:W-:Y:S01]  /*cc30*/  MOV R19, R8 ;  /* 0x0000000800137202 */ /* 0x000fe20000000f00 */
[----:B------:R-:W-:Y:S01]  /*cc40*/  IMAD.MOV.U32 R18, RZ, RZ, R9 ;  /* 0x000000ffff127224 */ /* 0x000fe200078e0009 */
[----:B-1----:R-:W-:Y:S01]  /*cc50*/  MOV R14, R4 ;  /* 0x00000004000e7202 */ /* 0x002fe20000000f00 */
[----:B------:R-:W-:Y:S01]  /*cc60*/  STL.64 [R1+0x108], R6 ;  /* 0x0001080601007387 */ /* 0x000fe20000100a00 */
[----:B------:R-:W-:-:S03]  /*cc70*/  IMAD.MOV.U32 R15, RZ, RZ, R5 ;  /* 0x000000ffff0f7224 */ /* 0x000fc600078e0005 */
[----:B------:R-:W0:Y:S04]  /*cc80*/  LDSM.16.M88.4 R4, [R28+0x26080] ;  /* 0x026080001c04783b */ /* 0x000e280000000200 */
[----:B------:R-:W1:Y:S04]  /*cc90*/  LDSM.16.M88.4 R8, [R28+0x27080] ;  /* 0x027080001c08783b */ /* 0x000e680000000200 */
[----:B0-----:R-:W-:Y:S01]  /*cca0*/  STL [R1+0x110], R4 ;  /* 0x0001100401007387 */ /* 0x001fe20000100800 */
[----:B------:R-:W-:-:S03]  /*ccb0*/  MOV R29, R5 ;  /* 0x00000005001d7202 */ /* 0x000fc60000000f00 */
[----:B------:R-:W-:Y:S04]  /*ccc0*/  STL.64 [R1+0x118], R6 ;  /* 0x0001180601007387 */ /* 0x000fe80000100a00 */
[----:B-1----:R-:W-:Y:S04]  /*ccd0*/  STL.64 [R1+0x120], R8 ;  /* 0x0001200801007387 */ /* 0x002fe80000100a00 */
[----:B------:R-:W0:Y:S04]  /*cce0*/  LDSM.16.M88.4 R4, [R28+0x28080] ;  /* 0x028080001c04783b */ /* 0x000e280000000200 */
[----:B------:R-:W-:Y:S04]  /*ccf0*/  STL.64 [R1+0x128], R10 ;  /* 0x0001280a01007387 */ /* 0x000fe80000100a00 */
[----:B------:R-:W1:Y:S01]  /*cd00*/  LDSM.16.M88.4 R8, [R28+0x29080] ;  /* 0x029080001c08783b */ /* 0x000e620000000200 */
[----:B0-----:R-:W-:Y:S01]  /*cd10*/  IMAD.MOV.U32 R2, RZ, RZ, R4 ;  /* 0x000000ffff027224 */ /* 0x001fe200078e0004 */
[----:B------:R-:W-:-:S02]  /*cd20*/  MOV R0, R5 ;  /* 0x0000000500007202 */ /* 0x000fc40000000f00 */
[----:B------:R-:W-:Y:S01]  /*cd30*/  STL.64 [R1+0x138], R6 ;  /* 0x0001380601007387 */ /* 0x000fe20000100a00 */
[----:B-1----:R-:W-:Y:S01]  /*cd40*/  IMAD.MOV.U32 R5, RZ, RZ, R8 ;  /* 0x000000ffff057224 */ /* 0x002fe200078e0008 */
[----:B------:R-:W-:Y:S02]  /*cd50*/  MOV R4, R9 ;  /* 0x0000000900047202 */ /* 0x000fe40000000f00 */
[----:B------:R-:W-:Y:S04]  /*cd60*/  STL.64 [R1+0x148], R10 ;  /* 0x0001480a01007387 */ /* 0x000fe80000100a00 */
[----:B------:R0:W-:Y:S04]  /*cd70*/  STL.64 [R1+0x2c00], R4 ;  /* 0x002c000401007387 */ /* 0x0001e80000100a00 */
[----:B------:R-:W-:Y:S04]  /*cd80*/  STL.64 [R1+0x158], R22 ;  /* 0x0001581601007387 */ /* 0x000fe80000100a00 */
[----:B0-----:R-:W2:Y:S04]  /*cd90*/  LDL.LU R4, [R1+0x60] ;  /* 0x0000600001047983 */ /* 0x001ea80000300800 */
[----:B------:R-:W2:Y:S04]  /*cda0*/  LDL.LU R5, [R1+0x64] ;  /* 0x0000640001057983 */ /* 0x000ea80000300800 */
[----:B------:R-:W3:Y:S01]  /*cdb0*/  LDL.LU R6, [R1+0x68] ;  /* 0x0000680001067983 */ /* 0x000ee20000300800 */
[----:B------:R-:W-:-:S03]  /*cdc0*/  IMAD.MOV.U32 R7, RZ, RZ, R3 ;  /* 0x000000ffff077224 */ /* 0x000fc600078e0003 */
[----:B------:R-:W4:Y:S01]  /*cdd0*/  LDL.LU R3, [R1+0x2c20] ;  /* 0x002c200001037983 */ /* 0x000f220000300800 */
[----:B------:R-:W-:Y:S01]  /*cde0*/  IMAD.MOV.U32 R9, RZ, RZ, R20 ;  /* 0x000000ffff097224 */ /* 0x000fe200078e0014 */
[----:B------:R-:W-:Y:S02]  /*cdf0*/  MOV R8, R21 ;  /* 0x0000001500087202 */ /* 0x000fe40000000f00 */
[----:B------:R-:W0:Y:S01]  /*ce00*/  LDSM.16.M88.4 R20, [R28+0x2b080] ;  /* 0x02b080001c14783b */ /* 0x000e220000000200 */
[----:B------:R-:W-:Y:S01]  /*ce10*/  MOV R17, R24 ;  /* 0x0000001800117202 */ /* 0x000fe20000000f00 */
[----:B------:R-:W-:Y:S02]  /*ce20*/  IMAD.MOV.U32 R16, RZ, RZ, R25 ;  /* 0x000000ffff107224 */ /* 0x000fe400078e0019 */
[----:B------:R-:W1:Y:S01]  /*ce30*/  LDSM.16.M88.4 R24, [R28+0x2c080] ;  /* 0x02c080001c18783b */ /* 0x000e620000000200 */
[----:B0-----:R-:W-:Y:S01]  /*ce40*/  MOV R11, R20 ;  /* 0x00000014000b7202 */ /* 0x001fe20000000f00 */
[----:B------:R-:W-:-:S02]  /*ce50*/  IMAD.MOV.U32 R10, RZ, RZ, R21 ;  /* 0x000000ffff0a7224 */ /* 0x000fc400078e0015 */
[----:B---3--:R-:W-:Y:S04]  /*ce60*/  STL.64 [R1+0x2c10], R6 ;  /* 0x002c100601007387 */ /* 0x008fe80000100a00 */
[----:B--2---:R0:W-:Y:S04]  /*ce70*/  STL.64 [R1+0x2c08], R4 ;  /* 0x002c080401007387 */ /* 0x0041e80000100a00 */
[----:B0-----:R-:W2:Y:S04]  /*ce80*/  LDL.LU R4, [R1+0x180] ;  /* 0x0001800001047983 */ /* 0x001ea80000300800 */
[----:B------:R-:W2:Y:S04]  /*ce90*/  LDL.LU R5, [R1+0x184] ;  /* 0x0001840001057983 */ /* 0x000ea80000300800 */
[----:B------:R-:W2:Y:S04]  /*cea0*/  LDL.LU R6, [R1+0x188] ;  /* 0x0001880001067983 */ /* 0x000ea80000300800 */
[----:B------:R-:W2:Y:S04]  /*ceb0*/  LDL.LU R7, [R1+0x18c] ;  /* 0x00018c0001077983 */ /* 0x000ea80000300800 */
[----:B------:R-:W-:Y:S04]  /*cec0*/  STL.64 [R1+0x168], R22 ;  /* 0x0001681601007387 */ /* 0x000fe80000100a00 */
[----:B------:R-:W0:Y:S04]  /*ced0*/  LDSM.16.M88.4 R20, [R28+0x2d080] ;  /* 0x02d080001c14783b */ /* 0x000e280000000200 */
[----:B------:R3:W-:Y:S04]  /*cee0*/  STL.64 [R1+0x2bf0], R10 ;  /* 0x002bf00a01007387 */ /* 0x0007e80000100a00 */
[----:B------:R5:W-:Y:S04]  /*cef0*/  STL.64 [R1+0x2be8], R8 ;  /* 0x002be80801007387 */ /* 0x000be80000100a00 */
[----:B-1----:R-:W-:Y:S04]  /*cf00*/  STL.64 [R1+0x170], R24 ;  /* 0x0001701801007387 */ /* 0x002fe80000100a00 */
[----:B------:R-:W-:Y:S01]  /*cf10*/  STL.64 [R1+0x178], R26 ;  /* 0x0001781a01007387 */ /* 0x000fe20000100a00 */
[----:B---3--:R-:W-:Y:S01]  /*cf20*/  MOV R10, R19 ;  /* 0x00000013000a7202 */ /* 0x008fe20000000f00 */
[----:B------:R-:W-:Y:S01]  /*cf30*/  IMAD.MOV.U32 R11, RZ, RZ, R18 ;  /* 0x000000ffff0b7224 */ /* 0x000fe200078e0012 */
[----:B-----5:R-:W-:Y:S01]  /*cf40*/  MOV R8, R17 ;  /* 0x0000001100087202 */ /* 0x020fe20000000f00 */
[----:B------:R-:W-:Y:S01]  /*cf50*/  IMAD.MOV.U32 R9, RZ, RZ, R16 ;  /* 0x000000ffff097224 */ /* 0x000fe200078e0010 */
[----:B------:R-:W-:Y:S04]  /*cf60*/  LDSM.16.M88.4 R24, [R28+0x2f080] ;  /* 0x02f080001c18783b */ /* 0x000fe80000000200 */
[----:B------:R-:W-:Y:S04]  /*cf70*/  LDSM.16.M88.4 R16, [R28+0x2e080] ;  /* 0x02e080001c10783b */ /* 0x000fe80000000200 */
[----:B0-----:R-:W-:Y:S04]  /*cf80*/  STL.64 [R1+0x190], R20 ;  /* 0x0001901401007387 */ /* 0x001fe80000100a00 */
[----:B------:R-:W-:Y:S04]  /*cf90*/  STL.64 [R1+0x198], R22 ;  /* 0x0001981601007387 */ /* 0x000fe80000100a00 */
[----:B----4-:R-:W0:Y:S04]  /*cfa0*/  LDSM.16.MT88.4 R20, [R3+0xa000] ;  /* 0x00a000000314783b */ /* 0x010e280000004200 */
[----:B------:R-:W-:Y:S04]  /*cfb0*/  STL [R1+0x2810], R28 ;  /* 0x0028101c01007387 */ /* 0x000fe80000100800 */
[----:B0-----:R-:W-:Y:S04]  /*cfc0*/  STL.64 [R1+0x2bc0], R22 ;  /* 0x002bc01601007387 */ /* 0x001fe80000100a00 */
[----:B------:R0:W-:Y:S02]  /*cfd0*/  STL.64 [R1+0x2bb8], R20 ;  /* 0x002bb81401007387 */ /* 0x0001e40000100a00 */
[----:B0-----:R-:W-:Y:S01]  /*cfe0*/  MOV R20, R14 ;  /* 0x0000000e00147202 */ /* 0x001fe20000000f00 */
[----:B------:R-:W-:Y:S01]  /*cff0*/  IMAD.MOV.U32 R21, RZ, RZ, R15 ;  /* 0x000000ffff157224 */ /* 0x000fe200078e000f */
[----:B------:R-:W2:Y:S04]  /*d000*/  LDL.LU R14, [R1+0x2c1c] ;  /* 0x002c1c00010e7983 */ /* 0x000ea80000300800 */
[----:B------:R-:W2:Y:S04]  /*d010*/  LDL.LU R15, [R1+0x2c18] ;  /* 0x002c1800010f7983 */ /* 0x000ea80000300800 */
        /* <DEDUP_REMOVED lines=9> */
[----:B0-----:R-:W-:Y:S01]  /*d0b0*/  MOV R24, R10 ;  /* 0x0000000a00187202 */ /* 0x001fe20000000f00 */
[----:B------:R-:W-:-:S02]  /*d0c0*/  IMAD.MOV.U32 R25, RZ, RZ, R11 ;  /* 0x000000ffff197224 */ /* 0x000fc400078e000b */
[C---:B--2---:R-:W-:Y:S01]  /*d0d0*/  HMMA.16816.F32 R8, R12.reuse, R8, R4 ;  /* 0x000000080c08723c */ /* 0x044fe20000001804 */
[----:B------:R-:W2:Y:S04]  /*d0e0*/  LDL.LU.64 R6, [R1+0x2c10] ;  /* 0x002c100001067983 */ /* 0x000ea80000300a00 */
[----:B------:R-:W2:Y:S11]  /*d0f0*/  LDL.LU.64 R4, [R1+0x2c08] ;  /* 0x002c080001047983 */ /* 0x000eb60000300a00 */
[----:B------:R-:W-:Y:S07]  /*d100*/  @!UPT UIADD3 URZ, URZ, URZ, URZ ;  /* 0x0000003f3f3ff290 */ /* 0x000fee000fffe03f */
[----:B------:R0:W-:Y:S04]  /*d110*/  STL.64 [R1], R8 ;  /* 0x0000000801007387 */ /* 0x0001e80000100a00 */
[----:B------:R-:W-:Y:S04]  /*d120*/  STL.64 [R1+0x8], R10 ;  /* 0x0000080a01007387 */ /* 0x000fe80000100a00 */
[----:B0-----:R-:W4:Y:S04]  /*d130*/  LDL.LU R8, [R1+0x120] ;  /* 0x0001200001087983 */ /* 0x001f280000300800 */
[----:B------:R-:W4:Y:S01]  /*d140*/  LDL.LU R9, [R1+0x124] ;  /* 0x0001240001097983 */ /* 0x000f220000300800 */
[C---:B--2---:R-:W-:Y:S03]  /*d150*/  HMMA.16816.F32 R24, R12.reuse, R24, R4 ;  /* 0x000000180c18723c */ /* 0x044fe60000001804 */
[----:B----4-:R0:W-:Y:S04]  /*d160*/  STL.64 [R1+0x2bf8], R8 ;  /* 0x002bf80801007387 */ /* 0x0101e80000100a00 */
[----:B0-----:R-:W2:Y:S04]  /*d170*/  LDL.LU R8, [R1+0x110] ;  /* 0x0001100001087983 */ /* 0x001ea80000300800 */
[----:B------:R-:W4:Y:S01]  /*d180*/  LDL.LU.64 R4, [R1+0x2c00] ;  /* 0x002c000001047983 */ /* 0x000f220000300a00 */
[----:B---3--:R-:W-:Y:S01]  /*d190*/  HMMA.16816.F32 R16, R12, R20, R16 ;  /* 0x000000140c10723c */ /* 0x008fe20000001810 */
[----:B------:R-:W-:-:S11]  /*d1a0*/  MOV R9, R29 ;  /* 0x0000001d00097202 */ /* 0x000fd60000000f00 */
[----:B------:R-:W-:Y:S01]  /*d1b0*/  IMAD.MOV.U32 R28, RZ, RZ, R27 ;  /* 0x000000ffff1c7224 */ /* 0x000fe200078e001b */
[----:B------:R-:W-:Y:S01]  /*d1c0*/  MOV R29, R25 ;  /* 0x00000019001d7202 */ /* 0x000fe20000000f00 */
[----:B------:R-:W-:Y:S01]  /*d1d0*/  IMAD.MOV.U32 R3, RZ, RZ, R24 ;  /* 0x000000ffff037224 */ /* 0x000fe200078e0018 */
[----:B------:R-:W-:Y:S01]  /*d1e0*/  STL [R1+0xd8], R26 ;  /* 0x0000d81a01007387 */ /* 0x000fe20000100800 */
[----:B------:R-:W-:Y:S01]  /*d1f0*/  MOV R24, R2 ;  /* 0x0000000200187202 */ /* 0x000fe20000000f00 */
[----:B------:R-:W-:Y:S02]  /*d200*/  IMAD.MOV.U32 R25, RZ, RZ, R0 ;  /* 0x000000ffff197224 */ /* 0x000fe400078e0000 */
[----:B------:R-:W-:Y:S04]  /*d210*/  STL [R1+0x2b08], R28 ;  /* 0x002b081c01007387 */ /* 0x000fe80000100800 */
[----:B------:R-:W-:Y:S04]  /*d220*/  STL [R1+0x2b04], R29 ;  /* 0x002b041d01007387 */ /* 0x000fe80000100800 */
[----:B------:R-:W-:Y:S01]  /*d230*/  STL [R1+0x2b00], R3 ;  /* 0x002b000301007387 */ /* 0x000fe20000100800 */
[----:B------:R-:W-:Y:S01]  /*d240*/  MOV R6, R16 ;  /* 0x0000001000067202 */ /* 0x000fe20000000f00 */
[----:B------:R-:W-:Y:S01]  /*d250*/  IMAD.MOV.U32 R2, RZ, RZ, R19 ;  /* 0x000000ffff027224 */ /* 0x000fe200078e0013 */
[----:B------:R-:W-:Y:S01]  /*d260*/  MOV R0, R18 ;  /* 0x0000001200007202 */ /* 0x000fe20000000f00 */
[----:B------:R-:W-:Y:S01]  /*d270*/  IMAD.MOV.U32 R7, RZ, RZ, R17 ;  /* 0x000000ffff077224 */ /* 0x000fe200078e0011 */
[----:B------:R-:W3:Y:S04]  /*d280*/  LDL.LU R16, [R1+0xa0] ;  /* 0x0000a00001107983 */ /* 0x000ee80000300800 */
[----:B------:R-:W3:Y:S04]  /*d290*/  LDL.LU R17, [R1+0xa4] ;  /* 0x0000a40001117983 */ /* 0x000ee80000300800 */
[----:B------:R-:W3:Y:S04]  /*d2a0*/  LDL.LU R18, [R1+0xa8] ;  /* 0x0000a80001127983 */ /* 0x000ee80000300800 */
[----:B------:R-:W3:Y:S04]  /*d2b0*/  LDL.LU R19, [R1+0xac] ;  /* 0x0000ac0001137983 */ /* 0x000ee80000300800 */
[----:B------:R-:W-:Y:S04]  /*d2c0*/  STL [R1+0x2b18], R2 ;  /* 0x002b180201007387 */ /* 0x000fe80000100800 */
[----:B------:R-:W-:Y:S04]  /*d2d0*/  STL [R1+0x2b14], R0 ;  /* 0x002b140001007387 */ /* 0x000fe80000100800 */
[----:B------:R-:W-:Y:S04]  /*d2e0*/  STL [R1+0x2b10], R7 ;  /* 0x002b100701007387 */ /* 0x000fe80000100800 */
[----:B------:R0:W-:Y:S01]  /*d2f0*/  STL [R1+0x2b0c], R6 ;  /* 0x002b0c0601007387 */ /* 0x0001e20000100800 */
[----:B----4-:R-:W-:Y:S01]  /*d300*/  IMAD.MOV.U32 R21, RZ, RZ, R4 ;  /* 0x000000ffff157224 */ /* 0x010fe200078e0004 */
[----:B------:R-:W-:-:S02]  /*d310*/  MOV R20, R5 ;  /* 0x0000000500147202 */ /* 0x000fc40000000f00 */
[----:B------:R-:W2:Y:S04]  /*d320*/  LDL.LU R4, [R1+0x70] ;  /* 0x0000700001047983 */ /* 0x000ea80000300800 */
[----:B------:R-:W2:Y:S04]  /*d330*/  LDL.LU R5, [R1+0x74] ;  /* 0x0000740001057983 */ /* 0x000ea80000300800 */
[----:B0-----:R-:W2:Y:S04]  /*d340*/  LDL.LU R6, [R1+0x78] ;  /* 0x0000780001067983 */ /* 0x001ea80000300800 */
[----:B------:R-:W2:Y:S02]  /*d350*/  LDL.LU R7, [R1+0x7c] ;  /* 0x00007c0001077983 */ /* 0x000ea40000300800 */
[C---:B--2---:R-:W-:Y:S11]  /*d360*/  HMMA.16816.F32 R8, R12.reuse, R8, R4 ;  /* 0x000000080c08723c */ /* 0x044ff60000001804 */
[----:B------:R-:W-:Y:S11]  /*d370*/  @!UPT UIADD3 URZ, URZ, URZ, URZ ;  /* 0x0000003f3f3ff290 */ /* 0x000ff6000fffe03f */
[----:B------:R-:W-:Y:S02]  /*d380*/  @!UPT UIADD3 URZ, URZ, URZ, URZ ;  /* 0x0000003f3f3ff290 */ /* 0x000fe4000fffe03f */
[----:B------:R-:W-:Y:S01]  /*d390*/  IMAD.MOV.U32 R5, RZ, RZ, R11 ;  /* 0x000000ffff057224 */ /* 0x000fe200078e000b */
[----:B------:R-:W-:Y:S01]  /*d3a0*/  MOV R4, R10 ;  /* 0x0000000a00047202 */ /* 0x000fe20000000f00 */
[----:B------:R-:W-:Y:S01]  /*d3b0*/  IMAD.MOV.U32 R3, RZ, RZ, R9 ;  /* 0x000000ffff037224 */ /* 0x000fe200078e0009 */
[----:B------:R-:W-:Y:S02]  /*d3c0*/  MOV R29, R8 ;  /* 0x00000008001d7202 */ /* 0x000fe40000000f00 */
[----:B------:R-:W2:Y:S04]  /*d3d0*/  LDL.LU.64 R8, [R1+0x2bf8] ;  /* 0x002bf80001087983 */ /* 0x000ea80000300a00 */
[----:B------:R-:W-:Y:S04]  /*d3e0*/  STL [R1+0x2b28], R5 ;  /* 0x002b280501007387 */ /* 0x000fe80000100800 */
[----:B------:R0:W-:Y:S04]  /*d3f0*/  STL [R1+0x2b24], R4 ;  /* 0x002b240401007387 */ /* 0x0001e80000100800 */
[----:B0-----:R-:W2:Y:S04]  /*d400*/  LDL.LU R4, [R1+0x80] ;  /* 0x0000800001047983 */ /* 0x001ea80000300800 */
[----:B------:R-:W2:Y:S04]  /*d410*/  LDL.LU R5, [R1+0x84] ;  /* 0x0000840001057983 */ /* 0x000ea80000300800 */
[----:B------:R-:W2:Y:S04]  /*d420*/  LDL.LU R6, [R1+0x88] ;  /* 0x0000880001067983 */ /* 0x000ea80000300800 */
[----:B------:R-:W2:Y:S04]  /*d430*/  LDL.LU R7, [R1+0x8c] ;  /* 0x00008c0001077983 */ /* 0x000ea80000300800 */
[----:B------:R-:W-:Y:S04]  /*d440*/  STL [R1+0x2b20], R3 ;  /* 0x002b200301007387 */ /* 0x000fe80000100800 */
[----:B------:R-:W-:Y:S01]  /*d450*/  STL [R1+0x2b1c], R29 ;  /* 0x002b1c1d01007387 */ /* 0x000fe20000100800 */
[C---:B--2---:R-:W-:Y:S11]  /*d460*/  HMMA.16816.F32 R8, R12.reuse, R8, R4 ;  /* 0x000000080c08723c */ /* 0x044ff60000001804 */
[----:B------:R-:W-:Y:S11]  /*d470*/  @!UPT UIADD3 URZ, URZ, URZ, URZ ;  /* 0x0000003f3f3ff290 */ /* 0x000ff6000fffe03f */
[----:B------:R-:W-:Y:S02]  /*d480*/  @!UPT UIADD3 URZ, URZ, URZ, URZ ;  /* 0x0000003f3f3ff290 */ /* 0x000fe4000fffe03f */
[----:B------:R-:W-:Y:S01]  /*d490*/  IMAD.MOV.U32 R28, RZ, RZ, R11 ;  /* 0x000000ffff1c7224 */ /* 0x000fe200078e000b */
[----:B------:R-:W-:Y:S01]  /*d4a0*/  MOV R6, R10 ;  /* 0x0000000a00067202 */ /* 0x000fe20000000f00 */
[----:B------:R-:W-:Y:S01]  /*d4b0*/  IMAD.MOV.U32 R7, RZ, RZ, R9 ;  /* 0x000000ffff077224 */ /* 0x000fe200078e0009 */
[----:B------:R-:W-:Y:S01]  /*d4c0*/  MOV R0, R8 ;  /* 0x0000000800007202 */ /* 0x000fe20000000f00 */
[----:B------:R-:W2:Y:S04]  /*d4d0*/  LDL.LU.64 R10, [R1+0x2bf0] ;  /* 0x002bf000010a7983 */ /* 0x000ea80000300a00 */
[----:B------:R-:W4:Y:S04]  /*d4e0*/  LDL.LU.64 R8, [R1+0x2be8] ;  /* 0x002be80001087983 */ /* 0x000f280000300a00 */
[----:B------:R-:W-:Y:S04]  /*d4f0*/  STL [R1+0x2b38], R28 ;  /* 0x002b381c01007387 */ /* 0x000fe80000100800 */
[----:B------:R0:W-:Y:S04]  /*d500*/  STL [R1+0x2b34], R6 ;  /* 0x002b340601007387 */ /* 0x0001e80000100800 */
[----:B------:R1:W-:Y:S04]  /*d510*/  STL [R1+0x2b30], R7 ;  /* 0x002b300701007387 */ /* 0x0003e80000100800 */
[----:B------:R-:W5:Y:S04]  /*d520*/  LDL.LU R4, [R1+0x90] ;  /* 0x0000900001047983 */ /* 0x000f680000300800 */
[----:B------:R-:W5:Y:S04]  /*d530*/  LDL.LU R5, [R1+0x94] ;  /* 0x0000940001057983 */ /* 0x000f680000300800 */
[----:B0-----:R-:W5:Y:S04]  /*d540*/  LDL.LU R6, [R1+0x98] ;  /* 0x0000980001067983 */ /* 0x001f680000300800 */
[----:B-1----:R-:W5:Y:S04]  /*d550*/  LDL.LU R7, [R1+0x9c] ;  /* 0x00009c0001077983 */ /* 0x002f680000300800 */
[----:B------:R0:W-:Y:S01]  /*d560*/  STL [R1+0x2b2c], R0 ;  /* 0x002b2c0001007387 */ /* 0x0001e20000100800 */
[C---:B-----5:R-:W-:Y:S11]  /*d570*/  HMMA.16816.F32 R24, R12.reuse, R24, R4 ;  /* 0x000000180c18723c */ /* 0x060ff60000001804 */
[----:B------:R-:W-:Y:S11]  /*d580*/  @!UPT UIADD3 URZ, URZ, URZ, URZ ;  /* 0x0000003f3f3ff290 */ /* 0x000ff6000fffe03f */
[----:B------:R-:W-:Y:S02]  /*d590*/  @!UPT UIADD3 URZ, URZ, URZ, URZ ;  /* 0x0000003f3f3ff290 */ /* 0x000fe4000fffe03f */
[----:B------:R-:W-:Y:S01]  /*d5a0*/  IMAD.MOV.U32 R2, RZ, RZ, R27 ;  /* 0x000000ffff027224 */ /* 0x000fe200078e001b */
[----:B------:R-:W-:Y:S01]  /*d5b0*/  MOV R29, R26 ;  /* 0x0000001a001d7202 */ /* 0x000fe20000000f00 */
[----:B------:R-:W-:Y:S01]  /*d5c0*/  IMAD.MOV.U32 R3, RZ, RZ, R25 ;  /* 0x000000ffff037224 */ /* 0x000fe200078e0019 */
[----:B------:R-:W-:Y:S02]  /*d5d0*/  MOV R4, R24 ;  /* 0x0000001800047202 */ /* 0x000fe40000000f00 */
[----:B------:R-:W-:Y:S04]  /*d5e0*/  STL [R1+0x2b48], R2 ;  /* 0x002b480201007387 */ /* 0x000fe80000100800 */
[----:B------:R-:W-:Y:S04]  /*d5f0*/  STL [R1+0x2b44], R29 ;  /* 0x002b441d01007387 */ /* 0x000fe80000100800 */
[----:B------:R-:W-:Y:S04]  /*d600*/  STL [R1+0x2b40], R3 ;  /* 0x002b400301007387 */ /* 0x000fe80000100800 */
[----:B------:R-:W-:Y:S04]  /*d610*/  STL [R1+0x2b3c], R4 ;  /* 0x002b3c0401007387 */ /* 0x000fe80000100800 */
[----:B------:R-:W5:Y:S04]  /*d620*/  LDL.LU R24, [R1+0x170] ;  /* 0x0001700001187983 */ /* 0x000f680000300800 */
[----:B------:R-:W5:Y:S01]  /*d630*/  LDL.LU R25, [R1+0x174] ;  /* 0x0001740001197983 */ /* 0x000f620000300800 */
[----:B---3--:R-:W-:Y:S11]  /*d640*/  HMMA.16816.F32 R16, R12, R20, R16 ;  /* 0x000000140c10723c */ /* 0x008ff60000001810 */
[----:B------:R-:W-:Y:S11]  /*d650*/  @!UPT UIADD3 URZ, URZ, URZ, URZ ;  /* 0x0000003f3f3ff290 */ /* 0x000ff6000fffe03f */
[----:B------:R-:W-:Y:S02]  /*d660*/  @!UPT UIADD3 URZ, URZ, URZ, URZ ;  /* 0x0000003f3f3ff290 */ /* 0x000fe4000fffe03f */
[----:B------:R-:W-:Y:S01]  /*d670*/  MOV R6, R16 ;  /* 0x0000001000067202 */ /* 0x000fe20000000f00 */
[----:B------:R-:W-:Y:S01]  /*d680*/  IMAD.MOV.U32 R5, RZ, RZ, R19 ;  /* 0x000000ffff057224 */ /* 0x000fe200078e0013 */
[----:B0-----:R-:W-:Y:S01]  /*d690*/  MOV R0, R18 ;  /* 0x0000001200007202 */ /* 0x001fe20000000f00 */
[----:B------:R-:W-:Y:S01]  /*d6a0*/  IMAD.MOV.U32 R7, RZ, RZ, R17 ;  /* 0x000000ffff077224 */ /* 0x000fe200078e0011 */
[----:B-----5:R2:W-:Y:S02]  /*d6b0*/  STL.64 [R1+0x2bd8], R24 ;  /* 0x002bd81801007387 */ /* 0x0205e40000100a00 */
[----:B--2---:R-:W-:Y:S01]  /*d6c0*/  MOV R24, R11 ;  /* 0x0000000b00187202 */ /* 0x004fe20000000f00 */
[----:B------:R-:W-:-:S05]  /*d6d0*/  IMAD.MOV.U32 R25, RZ, RZ, R10 ;  /* 0x000000ffff197224 */ /* 0x000fca00078e000a */
[----:B------:R4:W-:Y:S02]  /*d6e0*/  STL.64 [R1+0x2be0], R24 ;  /* 0x002be01801007387 */ /* 0x0009e40000100a00 */
[----:B----4-:R-:W-:Y:S01]  /*d6f0*/  IMAD.MOV.U32 R25, RZ, RZ, R8 ;  /* 0x000000ffff197224 */ /* 0x010fe200078e0008 */
[----:B------:R-:W-:Y:S01]  /*d700*/  MOV R24, R9 ;  /* 0x0000000900187202 */ /* 0x000fe20000000f00 */
[----:B------:R-:W2:Y:S04]  /*d710*/  LDL.LU R8, [R1+0x10] ;  /* 0x0000100001087983 */ /* 0x000ea80000300800 */
[----:B------:R-:W2:Y:S04]  /*d720*/  LDL.LU R9, [R1+0x14] ;  /* 0x0000140001097983 */ /* 0x000ea80000300800 */
[----:B------:R-:W2:Y:S04]  /*d730*/  LDL.LU R10, [R1+0x18] ;  /* 0x00001800010a7983 */ /* 0x000ea80000300800 */
[----:B------:R-:W2:Y:S04]  /*d740*/  LDL.LU R11, [R1+0x1c] ;  /* 0x00001c00010b7983 */ /* 0x000ea80000300800 */
[----:B------:R-:W3:Y:S04]  /*d750*/  LDL.LU R20, [R1+0x190] ;  /* 0x0001900001147983 */ /* 0x000ee80000300800 */
[----:B------:R-:W3:Y:S04]  /*d760*/  LDL.LU R21, [R1+0x194] ;  /* 0x0001940001157983 */ /* 0x000ee80000300800 */
[----:B------:R-:W3:Y:S04]  /*d770*/  LDL.LU R16, [R1+0x20] ;  /* 0x0000200001107983 */ /* 0x000ee80000300800 */
[----:B------:R-:W3:Y:S04]  /*d780*/  LDL.LU R17, [R1+0x24] ;  /* 0x0000240001117983 */ /* 0x000ee80000300800 */
[----:B------:R-:W3:Y:S04]  /*d790*/  LDL.LU R18, [R1+0x28] ;  /* 0x0000280001127983 */ /* 0x000ee80000300800 */
[----:B------:R-:W3:Y:S04]  /*d7a0*/  LDL.LU R19, [R1+0x2c] ;  /* 0x00002c0001137983 */ /* 0x000ee80000300800 */
[----:B------:R0:W-:Y:S04]  /*d7b0*/  STL [R1+0x2b58], R5 ;  /* 0x002b580501007387 */ /* 0x0001e80000100800 */
[----:B------:R-:W-:Y:S04]  /*d7c0*/  STL [R1+0x2b54], R0 ;  /* 0x002b540001007387 */ /* 0x000fe80000100800 */
[----:B------:R-:W-:Y:S04]  /*d7d0*/  STL [R1+0x2b50], R7 ;  /* 0x002b500701007387 */ /* 0x000fe80000100800 */
[----:B------:R1:W-:Y:S04]  /*d7e0*/  STL [R1+0x2b4c], R6 ;  /* 0x002b4c0601007387 */ /* 0x0003e80000100800 */
[----:B------:R-:W4:Y:S04]  /*d7f0*/  LDL.LU R4, [R1+0xc0] ;  /* 0x0000c00001047983 */ /* 0x000f280000300800 */
[----:B0-----:R-:W4:Y:S04]  /*d800*/  LDL.LU R5, [R1+0xc4] ;  /* 0x0000c40001057983 */ /* 0x001f280000300800 */
[----:B-1----:R-:W4:Y:S04]  /*d810*/  LDL.LU R6, [R1+0xc8] ;  /* 0x0000c80001067983 */ /* 0x002f280000300800 */
[----:B------:R-:W4:Y:S02]  /*d820*/  LDL.LU R7, [R1+0xcc] ;  /* 0x0000cc0001077983 */ /* 0x000f240000300800 */
[C---:B----4-:R-:W-:Y:S11]  /*d830*/  HMMA.16816.F32 R24, R12.reuse, R24, R4 ;  /* 0x000000180c18723c */ /* 0x050ff60000001804 */
[----:B------:R-:W-:Y:S11]  /*d840*/  @!UPT UIADD3 URZ, URZ, URZ, URZ ;  /* 0x0000003f3f3ff290 */ /* 0x000ff6000fffe03f */
[----:B------:R-:W-:Y:S02]  /*d850*/  @!UPT UIADD3 URZ, URZ, URZ, URZ ;  /* 0x0000003f3f3ff290 */ /* 0x000fe4000fffe03f */
[----:B------:R-:W-:Y:S01]  /*d860*/  IMAD.MOV.U32 R28, RZ, RZ, R27 ;  /* 0x000000ffff1c7224 */ /* 0x000fe200078e001b */
[----:B------:R-:W-:Y:S01]  /*d870*/  MOV R4, R26 ;  /* 0x0000001a00047202 */ /* 0x000fe20000000f00 */
[----:B------:R-:W-:Y:S01]  /*d880*/  IMAD.MOV.U32 R3, RZ, RZ, R25 ;  /* 0x000000ffff037224 */ /* 0x000fe200078e0019 */
[----:B------:R-:W-:Y:S02]  /*d890*/  MOV R29, R24 ;  /* 0x00000018001d7202 */ /* 0x000fe40000000f00 */
[----:B------:R-:W4:Y:S04]  /*d8a0*/  LDL.LU.64 R24, [R1+0x2be0] ;  /* 0x002be00001187983 */ /* 0x000f280000300a00 */
[----:B------:R-:W-:Y:S04]  /*d8b0*/  STL [R1+0x2b68], R28 ;  /* 0x002b681c01007387 */ /* 0x000fe80000100800 */
[----:B------:R0:W-:Y:S04]  /*d8c0*/  STL [R1+0x2b64], R4 ;  /* 0x002b640401007387 */ /* 0x0001e80000100800 */
[----:B0-----:R-:W4:Y:S04]  /*d8d0*/  LDL.LU R4, [R1+0x40] ;  /* 0x0000400001047983 */ /* 0x001f280000300800 */
[----:B------:R-:W4:Y:S04]  /*d8e0*/  LDL.LU R5, [R1+0x44] ;  /* 0x0000440001057983 */ /* 0x000f280000300800 */
[----:B------:R-:W4:Y:S04]  /*d8f0*/  LDL.LU R6, [R1+0x48] ;  /* 0x0000480001067983 */ /* 0x000f280000300800 */
[----:B------:R-:W4:Y:S04]  /*d900*/  LDL.LU R7, [R1+0x4c] ;  /* 0x00004c0001077983 */ /* 0x000f280000300800 */
[----:B------:R-:W-:Y:S04]  /*d910*/  STL [R1+0x2b60], R3 ;  /* 0x002b600301007387 */ /* 0x000fe80000100800 */
[----:B------:R-:W-:Y:S01]  /*d920*/  STL [R1+0x2b5c], R29 ;  /* 0x002b5c1d01007387 */ /* 0x000fe20000100800 */
        /* <DEDUP_REMOVED lines=10> */
[----:B------:R1:W-:Y:S04]  /*d9d0*/  STL [R1+0x2b70], R7 ;  /* 0x002b700701007387 */ /* 0x0003e80000100800 */
[----:B------:R-:W4:Y:S04]  /*d9e0*/  LDL.LU R4, [R1+0x30] ;  /* 0x0000300001047983 */ /* 0x000f280000300800 */
[----:B------:R-:W4:Y:S04]  /*d9f0*/  LDL.LU R5, [R1+0x34] ;  /* 0x0000340001057983 */ /* 0x000f280000300800 */
[----:B0-----:R-:W4:Y:S04]  /*da00*/  LDL.LU R6, [R1+0x38] ;  /* 0x0000380001067983 */ /* 0x001f280000300800 */
[----:B-1----:R-:W4:Y:S04]  /*da10*/  LDL.LU R7, [R1+0x3c] ;  /* 0x00003c0001077983 */ /* 0x002f280000300800 */
[----:B------:R0:W-:Y:S01]  /*da20*/  STL [R1+0x2b6c], R0 ;  /* 0x002b6c0001007387 */ /* 0x0001e20000100800 */
[C---:B---3--:R-:W-:Y:S08]  /*da30*/  HMMA.16816.F32 R20, R12.reuse, R20, R16 ;  /* 0x000000140c14723c */ /* 0x048ff00000001810 */
[C---:B----4-:R-:W-:Y:S11]  /*da40*/  HMMA.16816.F32 R24, R12.reuse, R24, R4 ;  /* 0x000000180c18723c */ /* 0x050ff60000001804 */
[----:B------:R-:W-:Y:S11]  /*da50*/  @!UPT UIADD3 URZ, URZ, URZ, URZ ;  /* 0x0000003f3f3ff290 */ /* 0x000ff6000fffe03f */
[----:B------:R-:W-:Y:S02]  /*da60*/  @!UPT UIADD3 URZ, URZ, URZ, URZ ;  /* 0x0000003f3f3ff290 */ /* 0x000fe4000fffe03f */
[----:B------:R-:W-:Y:S01]  /*da70*/  MOV R29, R26 ;  /* 0x0000001a001d7202 */ /* 0x000fe20000000f00 */
[----:B------:R-:W-:Y:S01]  /*da80*/  IMAD.MOV.U32 R3, RZ, RZ, R25 ;  /* 0x000000ffff037224 */ /* 0x000fe200078e0019 */
[----:B------:R-:W-:Y:S02]  /*da90*/  MOV R4, R24 ;  /* 0x0000001800047202 */ /* 0x000fe40000000f00 */
[----:B------:R-:W3:Y:S04]  /*daa0*/  LDL.LU.64 R24, [R1+0x2bd0] ;  /* 0x002bd00001187983 */ /* 0x000ee80000300a00 */
[----:B------:R-:W-:Y:S04]  /*dab0*/  STL [R1+0x2b84], R29 ;  /* 0x002b841d01007387 */ /* 0x000fe80000100800 */
[----:B------:R-:W-:Y:S04]  /*dac0*/  STL [R1+0x2b80], R3 ;  /* 0x002b800301007387 */ /* 0x000fe80000100800 */
[----:B------:R1:W-:Y:S04]  /*dad0*/  STL [R1+0x2b7c], R4 ;  /* 0x002b7c0401007387 */ /* 0x0003e80000100800 */
[----:B------:R-:W2:Y:S01]  /*dae0*/  LDL.LU.64 R16, [R1+0x2bc8] ;  /* 0x002bc80001107983 */ /* 0x000ea20000300a00 */
[----:B0-----:R-:W-:Y:S01]  /*daf0*/  MOV R0, R22 ;  /* 0x0000001600007202 */ /* 0x001fe20000000f00 */
[----:B------:R-:W-:Y:S01]  /*db00*/  IMAD.MOV.U32 R28, RZ, RZ, R23 ;  /* 0x000000ffff1c7224 */ /* 0x000fe200078e0017 */
[----:B------:R-:W-:Y:S01]  /*db10*/  MOV R6, R20 ;  /* 0x0000001400067202 */ /* 0x000fe20000000f00 */
[----:B------:R-:W-:Y:S01]  /*db20*/  IMAD.MOV.U32 R7, RZ, RZ, R21 ;  /* 0x000000ffff077224 */ /* 0x000fe200078e0015 */
[----:B------:R-:W4:Y:S04]  /*db30*/  LDL.LU.64 R22, [R1+0x2bc0] ;  /* 0x002bc00001167983 */ /* 0x000f280000300a00 */
[----:B------:R-:W4:Y:S01]  /*db40*/  LDL.LU.64 R20, [R1+0x2bb8] ;  /* 0x002bb80001147983 */ /* 0x000f220000300a00 */
[----:B--2---:R-:W-:Y:S03]  /*db50*/  HMMA.16816.F32 R16, R12, R16, R8 ;  /* 0x000000100c10723c */ /* 0x004fe60000001808 */
[----:B------:R-:W2:Y:S04]  /*db60*/  LDL.LU.64 R10, [R1+0x2bb0] ;  /* 0x002bb000010a7983 */ /* 0x000ea80000300a00 */
[----:B------:R-:W2:Y:S11]  /*db70*/  LDL.LU.64 R8, [R1+0x2ba8] ;  /* 0x002ba80001087983 */ /* 0x000eb60000300a00 */
[----:B------:R-:W-:Y:S06]  /*db80*/  @!UPT UIADD3 URZ, URZ, URZ, URZ ;  /* 0x0000003f3f3ff290 */ /* 0x000fec000fffe03f */
[----:B-1----:R-:W-:Y:S01]  /*db90*/  MOV R4, R18 ;  /* 0x0000001200047202 */ /* 0x002fe20000000f00 */
[----:B------:R-:W-:Y:S01]  /*dba0*/  IMAD.MOV.U32 R2, RZ, RZ, R19 ;  /* 0x000000ffff027224 */ /* 0x000fe200078e0013 */
[----:B------:R-:W-:Y:S01]  /*dbb0*/  MOV R29, R16 ;  /* 0x00000010001d7202 */ /* 0x000fe20000000f00 */
[----:B------:R-:W-:Y:S01]  /*dbc0*/  IMAD.MOV.U32 R3, RZ, RZ, R17 ;  /* 0x000000ffff037224 */ /* 0x000fe200078e0011 */
[----:B------:R-:W3:Y:S04]  /*dbd0*/  LDL.LU.64 R18, [R1+0x2ba0] ;  /* 0x002ba00001127983 */ /* 0x000ee80000300a00 */
[----:B------:R-:W3:Y:S01]  /*dbe0*/  LDL.LU.64 R16, [R1+0x2b98] ;  /* 0x002b980001107983 */ /* 0x000ee20000300a00 */
[----:B------:R-:W-:-:S03]  /*dbf0*/  IMAD.MOV.U32 R5, RZ, RZ, R27 ;  /* 0x000000ffff057224 */ /* 0x000fc600078e001b */
[----:B------:R-:W4:Y:S01]  /*dc00*/  LDL.LU.64 R26, [R1+0x2b90] ;  /* 0x002b9000011a7983 */ /* 0x000f220000300a00 */
[----:B---3--:R-:W-:Y:S03]  /*dc10*/  HMMA.16816.F32 R12, R12, R24, R16 ;  /* 0x000000180c0c723c */ /* 0x008fe60000001810 */
[----:B------:R-:W4:Y:S04]  /*dc20*/  LDL.LU.64 R24, [R1+0x2b88] ;  /* 0x002b880001187983 */ /* 0x000f280000300a00 */
[----:B------:R-:W2:Y:S04]  /*dc30*/  LDL.LU R18, [R1+0x218] ;  /* 0x0002180001127983 */ /* 0x000ea80000300800 */
[----:B------:R-:W2:Y:S11]  /*dc40*/  LDL.LU R19, [R1+0x21c] ;  /* 0x00021c0001137983 */ /* 0x000eb60000300800 */
[----:B------:R-:W-:Y:S01]  /*dc50*/  @!UPT UIADD3 URZ, URZ, URZ, URZ ;  /* 0x0000003f3f3ff290 */ /* 0x000fe2000fffe03f */
[----:B------:R0:W-:Y:S04]  /*dc60*/  STL.64 [R1+0x29d8], R14 ;  /* 0x0029d80e01007387 */ /* 0x0001e80000100a00 */
[----:B------:R-:W-:Y:S04]  /*dc70*/  STL.64 [R1+0x29d0], R12 ;  /* 0x0029d00c01007387 */ /* 0x000fe80000100a00 */
[----:B0-----:R-:W4:Y:S04]  /*dc80*/  LDL.LU R14, [R1+0x1f8] ;  /* 0x0001f800010e7983 */ /* 0x001f280000300800 */
[----:B------:R-:W4:Y:S02]  /*dc90*/  LDL.LU R15, [R1+0x1fc] ;  /* 0x0001fc00010f7983 */ /* 0x000f240000300800 */
[----:B----4-:R-:W-:Y:S11]  /*dca0*/  HMMA.16816.F32 R24, R20, R14, R24 ;  /* 0x0000000e1418723c */ /* 0x010ff60000001818 */
[----:B------:R-:W-:Y:S11]  /*dcb0*/  @!UPT UIADD3 URZ, URZ, URZ, URZ ;  /* 0x0000003f3f3ff290 */ /* 0x000ff6000fffe03f */
[----:B------:R-:W-:Y:S01]  /*dcc0*/  @!UPT UIADD3 URZ, URZ, URZ, URZ ;  /* 0x0000003f3f3ff290 */ /* 0x000fe2000fffe03f */
[----:B------:R0:W-:Y:S04]  /*dcd0*/  STL.64 [R1+0x29c8], R26 ;  /* 0x0029c81a01007387 */ /* 0x0001e80000100a00 */
[----:B------:R-:W-:Y:S04]  /*dce0*/  STL.64 [R1+0x29c0], R24 ;  /* 0x0029c01801007387 */ /* 0x000fe80000100a00 */
[----:B------:R-:W3:Y:S04]  /*dcf0*/  LDL.LU R14, [R1+0x1a8] ;  /* 0x0001a800010e7983 */ /* 0x000ee80000300800 */
[----:B------:R-:W3:Y:S04]  /*dd00*/  LDL.LU R15, [R1+0x1ac] ;  /* 0x0001ac00010f7983 */ /* 0x000ee80000300800 */
[----:B---3--:R1:W-:Y:S04]  /*dd10*/  STL.64 [R1+0x29e8], R14 ;  /* 0x0029e80e01007387 */ /* 0x0083e80000100a00 */
[----:B0-----:R-:W3:Y:S04]  /*dd20*/  LDL.LU R26, [R1+0x1b8] ;  /* 0x0001b800011a7983 */ /* 0x001ee80000300800 */
[----:B------:R-:W3:Y:S04]  /*dd30*/  LDL.LU R27, [R1+0x1bc] ;  /* 0x0001bc00011b7983 */ /* 0x000ee80000300800 */
[----:B-1----:R-:W4:Y:S04]  /*dd40*/  LDL.LU R14, [R1+0x198] ;  /* 0x00019800010e7983 */ /* 0x002f280000300800 */
[----:B------:R-:W4:Y:S01]  /*dd50*/  LDL.LU R15, [R1+0x19c] ;  /* 0x00019c00010f7983 */ /* 0x000f220000300800 */
[----:B------:R-:W-:Y:S01]  /*dd60*/  MOV R24, R29 ;  /* 0x0000001d00187202 */ /* 0x000fe20000000f00 */
[----:B------:R-:W-:-:S02]  /*dd70*/  IMAD.MOV.U32 R25, RZ, RZ, R3 ;  /* 0x000000ffff197224 */ /* 0x000fc400078e0003 */
[----:B----4-:R-:W-:Y:S04]  /*dd80*/  STL.64 [R1+0x2a00], R14 ;  /* 0x002a000e01007387 */ /* 0x010fe80000100a00 */
[----:B---3--:R0:W-:Y:S04]  /*dd90*/  STL.64 [R1+0x29e0], R26 ;  /* 0x0029e01a01007387 */ /* 0x0081e80000100a00 */
[----:B------:R-:W3:Y:S04]  /*dda0*/  LDL.LU R29, [R1+0x2b84] ;  /* 0x002b8400011d7983 */ /* 0x000ee80000300800 */
[----:B------:R-:W4:Y:S01]  /*ddb0*/  LDL.LU R3, [R1+0x2b80] ;  /* 0x002b800001037983 */ /* 0x000f220000300800 */
[----:B0-----:R-:W-:Y:S01]  /*ddc0*/  MOV R26, R4 ;  /* 0x00000004001a7202 */ /* 0x001fe20000000f00 */
[----:B------:R-:W-:-:S02]  /*ddd0*/  IMAD.MOV.U32 R27, RZ, RZ, R2 ;  /* 0x000000ffff1b7224 */ /* 0x000fc400078e0002 */
[----:B------:R-:W5:Y:S04]  /*dde0*/  LDL.LU R4, [R1+0x2b7c] ;  /* 0x002b7c0001047983 */ /* 0x000f680000300800 */
[----:B------:R-:W2:Y:S04]  /*ddf0*/  LDL.LU R2, [R1+0x2b78] ;  /* 0x002b780001027983 */ /* 0x000ea80000300800 */
[----:B------:R-:W2:Y:S04]  /*de00*/  LDL.LU R14, [R1+0x178] ;  /* 0x00017800010e7983 */ /* 0x000ea80000300800 */
[----:B------:R-:W2:Y:S04]  /*de10*/  LDL.LU R15, [R1+0x17c] ;  /* 0x00017c00010f7983 */ /* 0x000ea80000300800 */
[----:B--2---:R-:W-:Y:S04]  /*de20*/  STL.64 [R1+0x2a18], R14 ;  /* 0x002a180e01007387 */ /* 0x004fe80000100a00 */
[----:B------:R0:W-:Y:S04]  /*de30*/  STL.64 [R1+0x29f8], R26 ;  /* 0x0029f81a01007387 */ /* 0x0001e80000100a00 */
[----:B------:R1:W-:Y:S01]  /*de40*/  STL.64 [R1+0x29f0], R24 ;  /* 0x0029f01801007387 */ /* 0x0003e20000100a00 */
[----:B0-----:R-:W-:Y:S01]  /*de50*/  MOV R26, R0 ;  /* 0x00000000001a7202 */ /* 0x001fe20000000f00 */
[----:B------:R-:W-:Y:S01]  /*de60*/  IMAD.MOV.U32 R27, RZ, RZ, R28 ;  /* 0x000000ffff1b7224 */ /* 0x000fe200078e001c */
[----:B-1----:R-:W-:Y:S01]  /*de70*/  MOV R24, R6 ;  /* 0x0000000600187202 */ /* 0x002fe20000000f00 */
[----:B------:R-:W-:Y:S01]  /*de80*/  IMAD.MOV.U32 R25, RZ, RZ, R7 ;  /* 0x000000ffff197224 */ /* 0x000fe200078e0007 */
[----:B------:R-:W2:Y:S04]  /*de90*/  LDL.LU R6, [R1+0x2b74] ;  /* 0x002b740001067983 */ /* 0x000ea80000300800 */
        /* <DEDUP_REMOVED lines=37> */
[----:B0-----:R-:W-:Y:S01]  /*e0f0*/  MOV R26, R4 ;  /* 0x00000004001a7202 */ /* 0x001fe20000000f00 */
[----:B------:R-:W-:Y:S01]  /*e100*/  IMAD.MOV.U32 R27, RZ, RZ, R28 ;  /* 0x000000ffff1b7224 */ /* 0x000fe200078e001c */
[----:B----4-:R-:W-:Y:S01]  /*e110*/  MOV R24, R29 ;  /* 0x0000001d00187202 */ /* 0x010fe20000000f00 */
[----:B---3--:R-:W-:Y:S01]  /*e120*/  IMAD.MOV.U32 R25, RZ, RZ, R3 ;  /* 0x000000ffff197224 */ /* 0x008fe200078e0003 */
[----:B------:R-:W2:Y:S04]  /*e130*/  LDL.LU R29, [R1+0x2b44] ;  /* 0x002b4400011d7983 */ /* 0x000ea80000300800 */
[----:B------:R-:W3:Y:S04]  /*e140*/  LDL.LU R3, [R1+0x2b40] ;  /* 0x002b400001037983 */ /* 0x000ee80000300800 */
[----:B------:R-:W4:Y:S04]  /*e150*/  LDL.LU R4, [R1+0x2b3c] ;  /* 0x002b3c0001047983 */ /* 0x000f280000300800 */
[----:B------:R-:W2:Y:S04]  /*e160*/  LDL.LU R28, [R1+0x2b38] ;  /* 0x002b3800011c7983 */ /* 0x000ea80000300800 */
[----:B------:R-:W2:Y:S04]  /*e170*/  LDL.LU R14, [R1+0x128] ;  /* 0x00012800010e7983 */ /* 0x000ea80000300800 */
[----:B------:R-:W2:Y:S04]  /*e180*/  LDL.LU R15, [R1+0x12c] ;  /* 0x00012c00010f7983 */ /* 0x000ea80000300800 */
[----:B--2---:R-:W-:Y:S04]  /*e190*/  STL.64 [R1+0x2a90], R14 ;  /* 0x002a900e01007387 */ /* 0x004fe80000100a00 */
[----:B------:R0:W-:Y:S04]  /*e1a0*/  STL.64 [R1+0x2a58], R26 ;  /* 0x002a581a01007387 */ /* 0x0001e80000100a00 */
[----:B------:R1:W-:Y:S01]  /*e1b0*/  STL.64 [R1+0x2a50], R24 ;  /* 0x002a501801007387 */ /* 0x0003e20000100a00 */
[----:B0-----:R-:W-:Y:S01]  /*e1c0*/  MOV R26, R0 ;  /* 0x00000000001a7202 */ /* 0x001fe20000000f00 */
[----:B-----5:R-:W-:Y:S01]  /*e1d0*/  IMAD.MOV.U32 R27, RZ, RZ, R5 ;  /* 0x000000ffff1b7224 */ /* 0x020fe200078e0005 */
[----:B-1----:R-:W-:Y:S01]  /*e1e0*/  MOV R24, R6 ;  /* 0x0000000600187202 */ /* 0x002fe20000000f00 */
[----:B------:R-:W-:Y:S01]  /*e1f0*/  IMAD.MOV.U32 R25, RZ, RZ, R7 ;  /* 0x000000ffff197224 */ /* 0x000fe200078e0007 */
[----:B------:R-:W2:Y:S04]  /*e200*/  LDL.LU R6, [R1+0x2b34] ;  /* 0x002b340001067983 */ /* 0x000ea80000300800 */
[----:B------:R-:W5:Y:S04]  /*e210*/  LDL.LU R7, [R1+0x2b30] ;  /* 0x002b300001077983 */ /* 0x000f680000300800 */
[----:B------:R-:W2:Y:S04]  /*e220*/  LDL.LU R0, [R1+0x2b2c] ;  /* 0x002b2c0001007983 */ /* 0x000ea80000300800 */
[----:B------:R-:W2:Y:S04]  /*e230*/  LDL.LU R5, [R1+0x2b28] ;  /* 0x002b280001057983 */ /* 0x000ea80000300800 */
[----:B------:R-:W2:Y:S04]  /*e240*/  LDL.LU R14, [R1+0x118] ;  /* 0x00011800010e7983 */ /* 0x000ea80000300800 */
[----:B------:R-:W2:Y:S04]  /*e250*/  LDL.LU R15, [R1+0x11c] ;  /* 0x00011c00010f7983 */ /* 0x000ea80000300800 */
[----:B--2---:R0:W-:Y:S04]  /*e260*/  STL.64 [R1+0x2aa8], R14 ;  /* 0x002aa80e01007387 */ /* 0x0041e80000100a00 */
[----:B0-----:R-:W2:Y:S04]  /*e270*/  LDL.LU R14, [R1+0x108] ;  /* 0x00010800010e7983 */ /* 0x001ea80000300800 */
[----:B------:R-:W2:Y:S01]  /*e280*/  LDL.LU R15, [R1+0x10c] ;  /* 0x00010c00010f7983 */ /* 0x000ea20000300800 */
[----:B------:R-:W-:Y:S03]  /*e290*/  HMMA.16816.F32 R8, R20, R18, R8 ;  /* 0x000000121408723c */ /* 0x000fe60000001808 */
[----:B--2---:R0:W-:Y:S04]  /*e2a0*/  STL.64 [R1+0x2ac0], R14 ;  /* 0x002ac00e01007387 */ /* 0x0041e80000100a00 */
[----:B0-----:R-:W2:Y:S04]  /*e2b0*/  LDL.LU R14, [R1+0xf8] ;  /* 0x0000f800010e7983 */ /* 0x001ea80000300800 */
[----:B------:R-:W2:Y:S04]  /*e2c0*/  LDL.LU R15, [R1+0xfc] ;  /* 0x0000fc00010f7983 */ /* 0x000ea80000300800 */
[----:B------:R-:W3:Y:S04]  /*e2d0*/  LDL.LU R18, [R1+0xe8] ;  /* 0x0000e80001127983 */ /* 0x000ee80000300800 */
[----:B------:R-:W3:Y:S04]  /*e2e0*/  LDL.LU R19, [R1+0xec] ;  /* 0x0000ec0001137983 */ /* 0x000ee80000300800 */
[----:B--2---:R0:W-:Y:S04]  /*e2f0*/  STL.64 [R1+0x2ad8], R14 ;  /* 0x002ad80e01007387 */ /* 0x0041e80000100a00 */
[----:B------:R-:W2:Y:S04]  /*e300*/  LDL.LU R12, [R1] ;  /* 0x00000000010c7983 */ /* 0x000ea80000300800 */
[----:B------:R-:W2:Y:S04]  /*e310*/  LDL.LU R13, [R1+0x4] ;  /* 0x00000400010d7983 */ /* 0x000ea80000300800 */
[----:B0-----:R-:W2:Y:S04]  /*e320*/  LDL.LU R14, [R1+0x8] ;  /* 0x00000800010e7983 */ /* 0x001ea80000300800 */
[----:B------:R-:W2:Y:S04]  /*e330*/  LDL.LU R15, [R1+0xc] ;  /* 0x00000c00010f7983 */ /* 0x000ea80000300800 */
[----:B------:R0:W-:Y:S04]  /*e340*/  STL.64 [R1+0x2a70], R26 ;  /* 0x002a701a01007387 */ /* 0x0001e80000100a00 */
[----:B------:R4:W-:Y:S01]  /*e350*/  STL.64 [R1+0x2a68], R24 ;  /* 0x002a681801007387 */ /* 0x0009e20000100a00 */
[----:B0-----:R-:W-:-:S02]  /*e360*/  MOV R26, R29 ;  /* 0x0000001d001a7202 */ /* 0x001fc40000000f00 */
[----:B----4-:R-:W-:Y:S01]  /*e370*/  MOV R24, R4 ;  /* 0x0000000400187202 */ /* 0x010fe20000000f00 */
[----:B---3--:R-:W-:Y:S01]  /*e380*/  IMAD.MOV.U32 R25, RZ, RZ, R3 ;  /* 0x000000ffff197224 */ /* 0x008fe200078e0003 */
[----:B------:R-:W3:Y:S04]  /*e390*/  LDL.LU R4, [R1+0x2b24] ;  /* 0x002b240001047983 */ /* 0x000ee80000300800 */
[----:B------:R-:W4:Y:S04]  /*e3a0*/  LDL.LU R3, [R1+0x2b20] ;  /* 0x002b200001037983 */ /* 0x000f280000300800 */
[----:B------:R-:W2:Y:S01]  /*e3b0*/  LDL.LU R29, [R1+0x2b1c] ;  /* 0x002b1c00011d7983 */ /* 0x000ea20000300800 */
[----:B------:R-:W-:-:S03]  /*e3c0*/  IMAD.MOV.U32 R27, RZ, RZ, R2 ;  /* 0x000000ffff1b7224 */ /* 0x000fc600078e0002 */
[----:B------:R-:W3:Y:S04]  /*e3d0*/  LDL.LU R2, [R1+0x2b18] ;  /* 0x002b180001027983 */ /* 0x000ee80000300800 */
[----:B------:R0:W-:Y:S04]  /*e3e0*/  STL.64 [R1+0x2a88], R26 ;  /* 0x002a881a01007387 */ /* 0x0001e80000100a00 */
[----:B------:R1:W-:Y:S01]  /*e3f0*/  STL.64 [R1+0x2a80], R24 ;  /* 0x002a801801007387 */ /* 0x0003e20000100a00 */
[----:B0-----:R-:W-:Y:S01]  /*e400*/  MOV R26, R6 ;  /* 0x00000006001a7202 */ /* 0x001fe20000000f00 */
[----:B------:R-:W-:Y:S01]  /*e410*/  IMAD.MOV.U32 R27, RZ, RZ, R28 ;  /* 0x000000ffff1b7224 */ /* 0x000fe200078e001c */
[----:B-1----:R-:W-:Y:S01]  /*e420*/  MOV R24, R0 ;  /* 0x0000000000187202 */ /* 0x002fe20000000f00 */
[----:B-----5:R-:W-:Y:S01]  /*e430*/  IMAD.MOV.U32 R25, RZ, RZ, R7 ;  /* 0x000000ffff197224 */ /* 0x020fe200078e0007 */
[----:B------:R-:W5:Y:S04]  /*e440*/  LDL.LU R0, [R1+0x2b14] ;  /* 0x002b140001007983 */ /* 0x000f680000300800 */
[----:B------:R-:W5:Y:S04]  /*e450*/  LDL.LU R7, [R1+0x2b10] ;  /* 0x002b100001077983 */ /* 0x000f680000300800 */
[----:B------:R-:W5:Y:S04]  /*e460*/  LDL.LU R6, [R1+0x2b0c] ;  /* 0x002b0c0001067983 */ /* 0x000f680000300800 */
[----:B------:R-:W5:Y:S04]  /*e470*/  LDL.LU R28, [R1+0x2b08] ;  /* 0x002b0800011c7983 */ /* 0x000f680000300800 */
[----:B------:R-:W-:Y:S04]  /*e480*/  STL.64 [R1+0x2aa0], R26 ;  /* 0x002aa01a01007387 */ /* 0x000fe80000100a00 */
[----:B------:R4:W-:Y:S02]  /*e490*/  STL.64 [R1+0x2a98], R24 ;  /* 0x002a981801007387 */ /* 0x0009e40000100a00 */
[----:B----4-:R-:W-:Y:S01]  /*e4a0*/  IMAD.MOV.U32 R25, RZ, RZ, R3 ;  /* 0x000000ffff197224 */ /* 0x010fe200078e0003 */
[----:B--2---:R-:W-:-:S02]  /*e4b0*/  MOV R24, R29 ;  /* 0x0000001d00187202 */ /* 0x004fc40000000f00 */
[----:B------:R-:W2:Y:S04]  /*e4c0*/  LDL.LU R29, [R1+0x2b04] ;  /* 0x002b0400011d7983 */ /* 0x000ea80000300800 */
[----:B------:R-:W4:Y:S01]  /*e4d0*/  LDL.LU R3, [R1+0x2b00] ;  /* 0x002b000001037983 */ /* 0x000f220000300800 */
[----:B---3--:R-:W-:Y:S01]  /*e4e0*/  MOV R26, R4 ;  /* 0x00000004001a7202 */ /* 0x008fe20000000f00 */
[----:B------:R-:W-:Y:S02]  /*e4f0*/  IMAD.MOV.U32 R27, RZ, RZ, R5 ;  /* 0x000000ffff1b7224 */ /* 0x000fe400078e0005 */
[----:B------:R-:W3:Y:S04]  /*e500*/  LDL.LU R4, [R1+0x2afc] ;  /* 0x002afc0001047983 */ /* 0x000ee80000300800 */
[----:B------:R-:W3:Y:S04]  /*e510*/  LDL.LU R5, [R1+0x2af8] ;  /* 0x002af80001057983 */ /* 0x000ee80000300800 */
[----:B------:R5:W-:Y:S04]  /*e520*/  STL.64 [R1+0x2ab8], R26 ;  /* 0x002ab81a01007387 */ /* 0x000be80000100a00 */
[----:B------:R0:W-:Y:S01]  /*e530*/  STL.64 [R1+0x2ab0], R24 ;  /* 0x002ab01801007387 */ /* 0x0001e20000100a00 */
[----:B-----5:R-:W-:Y:S01]  /*e540*/  MOV R26, R0 ;  /* 0x00000000001a7202 */ /* 0x020fe20000000f00 */
[----:B------:R-:W-:Y:S01]  /*e550*/  IMAD.MOV.U32 R27, RZ, RZ, R2 ;  /* 0x000000ffff1b7224 */ /* 0x000fe200078e0002 */
[----:B0-----:R-:W-:Y:S01]  /*e560*/  MOV R24, R6 ;  /* 0x0000000600187202 */ /* 0x001fe20000000f00 */
[----:B------:R-:W-:Y:S01]  /*e570*/  IMAD.MOV.U32 R25, RZ, RZ, R7 ;  /* 0x000000ffff197224 */ /* 0x000fe200078e0007 */
[----:B------:R-:W3:Y:S04]  /*e580*/  LDL.LU R6, [R1+0x2af4] ;  /* 0x002af40001067983 */ /* 0x000ee80000300800 */
[----:B------:R-:W3:Y:S04]  /*e590*/  LDL.LU R7, [R1+0x2af0] ;  /* 0x002af00001077983 */ /* 0x000ee80000300800 */
[----:B------:R-:W5:Y:S04]  /*e5a0*/  LDL.LU R0, [R1+0x2aec] ;  /* 0x002aec0001007983 */ /* 0x000f680000300800 */
[----:B------:R-:W3:Y:S04]  /*e5b0*/  LDL.LU R2, [R1+0x2ae8] ;  /* 0x002ae80001027983 */ /* 0x000ee80000300800 */
[----:B------:R-:W-:Y:S04]  /*e5c0*/  STL.64 [R1+0x2ad0], R26 ;  /* 0x002ad01a01007387 */ /* 0x000fe80000100a00 */
[----:B------:R2:W-:Y:S02]  /*e5d0*/  STL.64 [R1+0x2ac8], R24 ;  /* 0x002ac81801007387 */ /* 0x0005e40000100a00 */
[----:B--2---:R-:W-:Y:S01]  /*e5e0*/  IMAD.MOV.U32 R25, RZ, RZ, R29 ;  /* 0x000000ffff197224 */ /* 0x004fe200078e001d */
[----:B----4-:R-:W-:-:S02]  /*e5f0*/  MOV R24, R3 ;  /* 0x0000000300187202 */ /* 0x010fc40000000f00 */
[----:B------:R-:W2:Y:S04]  /*e600*/  LDL.LU R3, [R1+0x2ae4] ;  /* 0x002ae40001037983 */ /* 0x000ea80000300800 */
[----:B------:R-:W4:Y:S01]  /*e610*/  LDL.LU R29, [R1+0x2ae0] ;  /* 0x002ae000011d7983 */ /* 0x000f220000300800 */
[----:B------:R-:W-:Y:S03]  /*e620*/  HMMA.16816.F32 R12, R20, R18, R12 ;  /* 0x00000012140c723c */ /* 0x000fe6000000180c */
[----:B------:R-:W3:Y:S04]  /*e630*/  LDL.LU R26, [R1+0xd8] ;  /* 0x0000d800011a7983 */ /* 0x000ee80000300800 */
[----:B------:R-:W-:Y:S04]  /*e640*/  STL.64 [R1+0x29b8], R10 ;  /* 0x0029b80a01007387 */ /* 0x000fe80000100a00 */
[----:B------:R-:W-:Y:S11]  /*e650*/  STL.64 [R1+0x29b0], R8 ;  /* 0x0029b00801007387 */ /* 0x000ff60000100a00 */
[----:B------:R-:W-:Y:S01]  /*e660*/  @!UPT UIADD3 URZ, URZ, URZ, URZ ;  /* 0x0000003f3f3ff290 */ /* 0x000fe2000fffe03f */
[----:B------:R-:W-:Y:S04]  /*e670*/  STL.64 [R1], R12 ;  /* 0x0000000c01007387 */ /* 0x000fe80000100a00 */
[----:B------:R-:W-:Y:S01]  /*e680*/  STL.64 [R1+0x8], R14 ;  /* 0x0000080e01007387 */ /* 0x000fe20000100a00 */
[----:B------:R-:W-:-:S03]  /*e690*/  MOV R27, R28 ;  /* 0x0000001c001b7202 */ /* 0x000fc60000000f00 */
[----:B--2---:R-:W-:Y:S04]  /*e6a0*/  LDSM.16.MT88.4 R16, [R3+0xc000] ;  /* 0x00c000000310783b */ /* 0x004fe80000004200 */
[----:B----4-:R-:W0:Y:S04]  /*e6b0*/  LDSM.16.M88.4 R12, [R29+0x21080] ;  /* 0x021080001d0c783b */ /* 0x010e280000000200 */
[----:B0-----:R0:W-:Y:S04]  /*e6c0*/  STL.64 [R1+0x1e8], R14 ;  /* 0x0001e80e01007387 */ /* 0x0011e80000100a00 */
[----:B0-----:R-:W2:Y:S01]  /*e6d0*/  LDL.LU.64 R14, [R1+0x2ad8] ;  /* 0x002ad800010e7983 */ /* 0x001ea20000300a00 */
[----:B---3--:R-:W-:Y:S01]  /*e6e0*/  IMAD.MOV.U32 R10, RZ, RZ, R2 ;  /* 0x000000ffff0a7224 */ /* 0x008fe200078e0002 */
[----:B-----5:R-:W-:Y:S01]  /*e6f0*/  MOV R11, R0 ;  /* 0x00000000000b7202 */ /* 0x020fe20000000f00 */
[----:B------:R-:W-:Y:S01]  /*e700*/  IMAD.MOV.U32 R2, RZ, RZ, R12 ;  /* 0x000000ffff027224 */ /* 0x000fe200078e000c */
[----:B------:R-:W-:-:S05]  /*e710*/  MOV R0, R13 ;  /* 0x0000000d00007202 */ /* 0x000fca0000000f00 */
[C---:B------:R-:W-:Y:S01]  /*e720*/  HMMA.16816.F32 R4, R20.reuse, R10, R4 ;  /* 0x0000000a1404723c */ /* 0x040fe20000001804 */
[----:B------:R-:W0:Y:S07]  /*e730*/  LDSM.16.M88.4 R8, [R29+0x20080] ;  /* 0x020080001d08783b */ /* 0x000e2e0000000200 */
[----:B--2---:R-:W-:Y:S01]  /*e740*/  HMMA.16816.F32 R12, R20, R14, R24 ;  /* 0x0000000e140c723c */ /* 0x004fe20000001818 */
[----:B------:R-:W2:Y:S04]  /*e750*/  LDL.LU.64 R26, [R1+0x2ad0] ;  /* 0x002ad000011a7983 */ /* 0x000ea80000300a00 */
[----:B------:R-:W2:Y:S11]  /*e760*/  LDL.LU.64 R24, [R1+0x2ac8] ;  /* 0x002ac80001187983 */ /* 0x000eb60000300a00 */
[----:B------:R-:W-:Y:S07]  /*e770*/  @!UPT UIADD3 URZ, URZ, URZ, URZ ;  /* 0x0000003f3f3ff290 */ /* 0x000fee000fffe03f */
[----:B------:R-:W-:Y:S01]  /*e780*/  STL.64 [R1+0xd0], R12 ;  /* 0x0000d00c01007387 */ /* 0x000fe20000100a00 */
[----:B------:R-:W-:-:S03]  /*e790*/  IMAD.MOV.U32 R28, RZ, RZ, R15 ;  /* 0x000000ffff1c7224 */ /* 0x000fc600078e000f */
[----:B------:R-:W-:Y:S04]  /*e7a0*/  STL [R1+0xd8], R14 ;  /* 0x0000d80e01007387 */ /* 0x000fe80000100800 */
[----:B------:R-:W1:Y:S04]  /*e7b0*/  LDSM.16.M88.4 R12, [R29+0x22080] ;  /* 0x022080001d0c783b */ /* 0x000e680000000200 */
[----:B0-----:R-:W-:Y:S04]  /*e7c0*/  STL.64 [R1+0x1d8], R10 ;  /* 0x0001d80a01007387 */ /* 0x001fe80000100a00 */
[----:B------:R-:W-:Y:S04]  /*e7d0*/  STL [R1+0x2990], R28 ;  /* 0x0029901c01007387 */ /* 0x000fe80000100800 */
[----:B-1----:R0:W-:Y:S04]  /*e7e0*/  STL.64 [R1+0x1c8], R14 ;  /* 0x0001c80e01007387 */ /* 0x0021e80000100a00 */
[----:B0-----:R-:W2:Y:S01]  /*e7f0*/  LDL.LU.64 R14, [R1+0x2ac0] ;  /* 0x002ac000010e7983 */ /* 0x001ea20000300a00 */
[----:B------:R-:W-:Y:S01]  /*e800*/  MOV R11, R12 ;  /* 0x0000000c000b7202 */ /* 0x000fe20000000f00 */
[----:B------:R-:W-:-:S02]  /*e810*/  IMAD.MOV.U32 R10, RZ, RZ, R13 ;  /* 0x000000ffff0a7224 */ /* 0x000fc400078e000d */
[----:B--2---:R-:W-:Y:S01]  /*e820*/  HMMA.16816.F32 R12, R20, R14, R24 ;  /* 0x0000000e140c723c */ /* 0x004fe20000001818 */
[----:B------:R-:W2:Y:S04]  /*e830*/  LDL.LU.64 R26, [R1+0x2ab8] ;  /* 0x002ab800011a7983 */ /* 0x000ea80000300a00 */
[----:B------:R-:W2:Y:S11]  /*e840*/  LDL.LU.64 R24, [R1+0x2ab0] ;  /* 0x002ab00001187983 */ /* 0x000eb60000300a00 */
[----:B------:R-:W-:Y:S07]  /*e850*/  @!UPT UIADD3 URZ, URZ, URZ, URZ ;  /* 0x0000003f3f3ff290 */ /* 0x000fee000fffe03f */
[----:B------:R-:W-:Y:S01]  /*e860*/  STL.64 [R1+0x10], R12 ;  /* 0x0000100c01007387 */ /* 0x000fe20000100a00 */
[----:B------:R-:W-:-:S03]  /*e870*/  MOV R28, R14 ;  /* 0x0000000e001c7202 */ /* 0x000fc60000000f00 */
[----:B------:R0:W-:Y:S04]  /*e880*/  STL [R1+0x1c], R15 ;  /* 0x00001c0f01007387 */ /* 0x0001e80000100800 */
[----:B0-----:R-:W2:Y:S04]  /*e890*/  LDL.LU.64 R14, [R1+0x2aa8] ;  /* 0x002aa800010e7983 */ /* 0x001ea80000300a00 */
        /* <DEDUP_REMOVED lines=8> */
[----:B--2---:R-:W-:Y:S02]  /*e920*/  HMMA.16816.F32 R12, R20, R14, R24 ;  /* 0x0000000e140c723c */ /* 0x004fe40000001818 */
[----:B------:R-:W2:Y:S04]  /*e930*/  LDL.LU.64 R26, [R1+0x2a88] ;  /* 0x002a8800011a7983 */ /* 0x000ea80000300a00 */
[----:B------:R-:W2:Y:S11]  /*e940*/  LDL.LU.64 R24, [R1+0x2a80] ;  /* 0x002a800001187983 */ /* 0x000eb60000300a00 */
[----:B------:R-:W-:Y:S06]  /*e950*/  @!UPT UIADD3 URZ, URZ, URZ, URZ ;  /* 0x0000003f3f3ff290 */ /* 0x000fec000fffe03f */
[----:B------:R-:W-:Y:S01]  /*e960*/  STL.64 [R1+0x80], R12 ;  /* 0x0000800c01007387 */ /* 0x000fe20000100a00 */
[----:B------:R-:W-:-:S03]  /*e970*/  IMAD.MOV.U32 R28, RZ, RZ, R15 ;  /* 0x000000ffff1c7224 */ /* 0x000fc600078e000f */
        /* <DEDUP_REMOVED lines=52> */
[----:B--2---:R-:W-:Y:S02]  /*ecc0*/  HMMA.16816.F32 R20, R20, R26, R12 ;  /* 0x0000001a1414723c */ /* 0x004fe4000000180c */
[----:B------:R-:W2:Y:S04]  /*ecd0*/  LDL.LU.64 R26, [R1+0x29c8] ;  /* 0x0029c800011a7983 */ /* 0x000ea80000300a00 */
[----:B------:R-:W2:Y:S01]  /*ece0*/  LDL.LU.64 R24, [R1+0x29c0] ;  /* 0x0029c00001187983 */ /* 0x000ea20000300a00 */
[----:B------:R-:W-:Y:S01]  /*ecf0*/  MOV R12, R11 ;  /* 0x0000000b000c7202 */ /* 0x000fe20000000f00 */
[----:B------:R-:W-:Y:S11]  /*ed00*/  IMAD.MOV.U32 R13, RZ, RZ, R10 ;  /* 0x000000ffff0d7224 */ /* 0x000ff600078e000a */
[----:B------:R-:W-:Y:S04]  /*ed10*/  @!UPT UIADD3 URZ, URZ, URZ, URZ ;  /* 0x0000003f3f3ff290 */ /* 0x000fe8000fffe03f */
[----:B------:R-:W-:Y:S04]  /*ed20*/  STL.64 [R1+0x28b0], R22 ;  /* 0x0028b01601007387 */ /* 0x000fe80000100a00 */
[----:B------:R0:W-:Y:S04]  /*ed30*/  STL.64 [R1+0x28a8], R20 ;  /* 0x0028a81401007387 */ /* 0x0001e80000100a00 */
[----:B------:R-:W3:Y:S01]  /*ed40*/  LDL.LU.64 R10, [R1+0x29b8] ;  /* 0x0029b800010a7983 */ /* 0x000ee20000300a00 */
[----:B--2---:R-:W-:Y:S03]  /*ed50*/  HMMA.16816.F32 R24, R16, R8, R24 ;  /* 0x000000081018723c */ /* 0x004fe60000001818 */
[----:B------:R-:W3:Y:S01]  /*ed60*/  LDL.LU.64 R8, [R1+0x29b0] ;  /* 0x0029b00001087983 */ /* 0x000ee20000300a00 */
[----:B0-----:R-:W-:Y:S01]  /*ed70*/  MOV R20, R2 ;  /* 0x0000000200147202 */ /* 0x001fe20000000f00 */
[----:B------:R-:W-:-:S03]  /*ed80*/  IMAD.MOV.U32 R21, RZ, RZ, R0 ;  /* 0x000000ffff157224 */ /* 0x000fc600078e0000 */
[C---:B------:R-:W-:Y:S01]  /*ed90*/  HMMA.16816.F32 R4, R16.reuse, R12, R4 ;  /* 0x0000000c1004723c */ /* 0x040fe20000001804 */
[----:B------:R-:W0:Y:S11]  /*eda0*/  LDSM.16.M88.4 R12, [R29+0x25080] ;  /* 0x025080001d0c783b */ /* 0x000e360000000200 */
[----:B------:R-:W-:Y:S03]  /*edb0*/  @!UPT UIADD3 URZ, URZ, URZ, URZ ;  /* 0x0000003f3f3ff290 */ /* 0x000fe6000fffe03f */
[----:B------:R-:W-:Y:S04]  /*edc0*/  STL.64 [R1+0x28a0], R26 ;  /* 0x0028a01a01007387 */ /* 0x000fe80000100a00 */
[----:B------:R-:W-:Y:S04]  /*edd0*/  STL.64 [R1+0x2898], R24 ;  /* 0x0028981801007387 */ /* 0x000fe80000100a00 */
[----:B------:R-:W-:Y:S01]  /*ede0*/  LDSM.16.M88.4 R24, [R29+0x29080] ;  /* 0x029080001d18783b */ /* 0x000fe20000000200 */
[----:B0-----:R-:W-:Y:S01]  /*edf0*/  IMAD.MOV.U32 R28, RZ, RZ, R12 ;  /* 0x000000ffff1c7224 */ /* 0x001fe200078e000c */
[----:B---3--:R-:W-:Y:S02]  /*ee00*/  HMMA.16816.F32 R8, R16, R20, R8 ;  /* 0x000000141008723c */ /* 0x008fe40000001808 */
[----:B------:R-:W0:Y:S11]  /*ee10*/  LDSM.16.M88.4 R20, [R29+0x23080] ;  /* 0x023080001d14783b */ /* 0x000e360000000200 */
[----:B------:R-:W-:Y:S10]  /*ee20*/  @!UPT UIADD3 URZ, URZ, URZ, URZ ;  /* 0x0000003f3f3ff290 */ /* 0x000ff4000fffe03f */
[----:B------:R-:W-:Y:S04]  /*ee30*/  STL.64 [R1+0x2890], R10 ;  /* 0x0028900a01007387 */ /* 0x000fe80000100a00 */
[----:B------:R0:W-:Y:S02]  /*ee40*/  STL.64 [R1+0x2888], R8 ;  /* 0x0028880801007387 */ /* 0x0001e40000100a00 */
[----:B0-----:R-:W-:Y:S01]  /*ee50*/  IMAD.MOV.U32 R8, RZ, RZ, R21 ;  /* 0x000000ffff087224 */ /* 0x001fe200078e0015 */
[----:B------:R-:W-:Y:S01]  /*ee60*/  MOV R9, R20 ;  /* 0x0000001400097202 */ /* 0x000fe20000000f00 */
[----:B------:R-:W-:Y:S04]  /*ee70*/  STL.64 [R1+0xf8], R22 ;  /* 0x0000f81601007387 */ /* 0x000fe80000100a00 */
[----:B------:R-:W-:Y:S04]  /*ee80*/  STL [R1+0x29a0], R8 ;  /* 0x0029a00801007387 */ /* 0x000fe80000100800 */
[----:B------:R-:W-:Y:S04]  /*ee90*/  STL [R1+0x299c], R9 ;  /* 0x00299c0901007387 */ /* 0x000fe80000100800 */
[----:B------:R-:W0:Y:S04]  /*eea0*/  LDSM.16.M88.4 R8, [R29+0x24080] ;  /* 0x024080001d08783b */ /* 0x000e280000000200 */
[----:B------:R-:W-:Y:S04]  /*eeb0*/  STL [R1+0x29a8], R18 ;  /* 0x0029a81201007387 */ /* 0x000fe80000100800 */
[----:B------:R-:W-:Y:S04]  /*eec0*/  STL [R1+0x29a4], R19 ;  /* 0x0029a41301007387 */ /* 0x000fe80000100800 */
[----:B------:R-:W-:Y:S04]  /*eed0*/  STL.64 [R1+0x2880], R6 ;  /* 0x0028800601007387 */ /* 0x000fe80000100a00 */
[----:B------:R-:W-:Y:S04]  /*eee0*/  STL.64 [R1+0x2878], R4 ;  /* 0x0028780401007387 */ /* 0x000fe80000100a00 */
[----:B------:R-:W-:Y:S04]  /*eef0*/  LDSM.16.M88.4 R20, [R29+0x2a080] ;  /* 0x02a080001d14783b */ /* 0x000fe80000000200 */
[----:B0-----:R0:W-:Y:S04]  /*ef00*/  STL.64 [R1+0x108], R10 ;  /* 0x0001080a01007387 */ /* 0x0011e80000100a00 */
[----:B------:R-:W-:Y:S01]  /*ef10*/  STL.64 [R1+0x118], R14 ;  /* 0x0001180e01007387 */ /* 0x000fe20000100a00 */
[----:B0-----:R-:W-:-:S03]  /*ef20*/  MOV R10, R13 ;  /* 0x0000000d000a7202 */ /* 0x001fc60000000f00 */
[----:B------:R-:W0:Y:S01]  /*ef30*/  LDSM.16.M88.4 R12, [R29+0x26080] ;  /* 0x026080001d0c783b */ /* 0x000e220000000200 */
[----:B------:R-:W-:Y:S01]  /*ef40*/  MOV R5, R8 ;  /* 0x0000000800057202 */ /* 0x000fe20000000f00 */
[----:B------:R-:W-:Y:S01]  /*ef50*/  IMAD.MOV.U32 R4, RZ, RZ, R9 ;  /* 0x000000ffff047224 */ /* 0x000fe200078e0009 */
[----:B0-----:R-:W-:Y:S01]  /*ef60*/  MOV R8, R12 ;  /* 0x0000000c00087202 */ /* 0x001fe20000000f00 */
[----:B------:R-:W-:Y:S01]  /*ef70*/  STL.64 [R1+0x128], R14 ;  /* 0x0001280e01007387 */ /* 0x000fe20000100a00 */
[----:B------:R-:W-:-:S03]  /*ef80*/  IMAD.MOV.U32 R9, RZ, RZ, R13 ;  /* 0x000000ffff097224 */ /* 0x000fc600078e000d */
[----:B------:R-:W0:Y:S02]  /*ef90*/  LDSM.16.M88.4 R12, [R29+0x27080] ;  /* 0x027080001d0c783b */ /* 0x000e240000000200 */
[----:B0-----:R-:W-:Y:S02]  /*efa0*/  MOV R2, R12 ;  /* 0x0000000c00027202 */ /* 0x001fe40000000f00 */
[----:B------:R-:W-:Y:S01]  /*efb0*/  STL.64 [R1+0x138], R14 ;  /* 0x0001380e01007387 */ /* 0x000fe20000100a00 */
[----:B------:R-:W-:-:S03]  /*efc0*/  IMAD.MOV.U32 R0, RZ, RZ, R13 ;  /* 0x000000ffff007224 */ /* 0x000fc600078e000d */
[----:B------:R-:W0:Y:S02]  /*efd0*/  LDSM.16.M88.4 R12, [R29+0x28080] ;  /* 0x028080001d0c783b */ /* 0x000e240000000200 */
[----:B0-----:R-:W-:Y:S02]  /*efe0*/  MOV R18, R12 ;  /* 0x0000000c00127202 */ /* 0x001fe40000000f00 */
[----:B------:R-:W-:Y:S01]  /*eff0*/  STL.64 [R1+0x148], R14 ;  /* 0x0001480e01007387 */ /* 0x000fe20000100a00 */
[----:B------:R-:W-:-:S03]  /*f000*/  IMAD.MOV.U32 R19, RZ, RZ, R13 ;  /* 0x000000ffff137224 */ /* 0x000fc600078e000d */
[----:B------:R-:W0:Y:S04]  /*f010*/  LDSM.16.M88.4 R12, [R29+0x2b080] ;  /* 0x02b080001d0c783b */ /* 0x000e280000000200 */
[----:B------:R-:W-:Y:S04]  /*f020*/  STL.64 [R1+0x150], R24 ;  /* 0x0001501801007387 */ /* 0x000fe80000100a00 */
[----:B------:R-:W-:Y:S04]  /*f030*/  STL.64 [R1+0x158], R26 ;  /* 0x0001581a01007387 */ /* 0x000fe80000100a00 */
[----:B------:R-:W-:Y:S04]  /*f040*/  STL.64 [R1+0x160], R20 ;  /* 0x0001601401007387 */ /* 0x000fe80000100a00 */
[----:B------:R-:W-:Y:S04]  /*f050*/  STL.64 [R1+0x168], R22 ;  /* 0x0001681601007387 */ /* 0x000fe80000100a00 */
[----:B------:R-:W1:Y:S04]  /*f060*/  LDSM.16.M88.4 R20, [R29+0x2c080] ;  /* 0x02c080001d14783b */ /* 0x000e680000000200 */
[----:B------:R-:W-:Y:S01]  /*f070*/  LDSM.16.M88.4 R24, [R29+0x2f080] ;  /* 0x02f080001d18783b */ /* 0x000fe20000000200 */
[----:B0-----:R-:W-:-:S03]  /*f080*/  MOV R7, R12 ;  /* 0x0000000c00077202 */ /* 0x001fc60000000f00 */
[----:B------:R-:W-:Y:S01]  /*f090*/  STL.64 [R1+0x178], R14 ;  /* 0x0001780e01007387 */ /* 0x000fe20000100a00 */
[----:B------:R-:W-:-:S03]  /*f0a0*/  IMAD.MOV.U32 R6, RZ, RZ, R13 ;  /* 0x000000ffff067224 */ /* 0x000fc600078e000d */
[----:B------:R-:W0:Y:S04]  /*f0b0*/  LDSM.16.M88.4 R12, [R29+0x2d080] ;  /* 0x02d080001d0c783b */ /* 0x000e280000000200 */
[----:B------:R2:W-:Y:S04]  /*f0c0*/  STL.64 [R1+0x2988], R6 ;  /* 0x0029880601007387 */ /* 0x0005e80000100a00 */
[----:B-1----:R-:W-:Y:S01]  /*f0d0*/  STL.64 [R1+0x180], R20 ;  /* 0x0001801401007387 */ /* 0x002fe20000100a00 */
[----:B--2---:R-:W-:-:S03]  /*f0e0*/  MOV R7, R10 ;  /* 0x0000000a00077202 */ /* 0x004fc60000000f00 */
[----:B------:R-:W-:Y:S04]  /*f0f0*/  STL.64 [R1+0x188], R22 ;  /* 0x0001881601007387 */ /* 0x000fe80000100a00 */
[----:B------:R-:W-:Y:S01]  /*f100*/  LDSM.16.M88.4 R20, [R29+0x2e080] ;  /* 0x02e080001d14783b */ /* 0x000fe20000000200 */
[----:B0-----:R-:W-:-:S03]  /*f110*/  IMAD.MOV.U32 R11, RZ, RZ, R12 ;  /* 0x000000ffff0b7224 */ /* 0x001fc600078e000c */
[----:B------:R-:W-:Y:S01]  /*f120*/  STL.64 [R1+0x198], R14 ;  /* 0x0001980e01007387 */ /* 0x000fe20000100a00 */
[----:B------:R-:W-:-:S03]  /*f130*/  MOV R10, R13 ;  /* 0x0000000d000a7202 */ /* 0x000fc60000000f00 */
[----:B------:R-:W0:Y:S04]  /*f140*/  LDSM.16.MT88.4 R12, [R3+0xe000] ;  /* 0x00e00000030c783b */ /* 0x000e280000004200 */
[----:B------:R-:W-:Y:S04]  /*f150*/  STL [R1+0x2530], R29 ;  /* 0x0025301d01007387 */ /* 0x000fe80000100800 */
[----:B0-----:R-:W-:Y:S04]  /*f160*/  STL.64 [R1+0x28c0], R14 ;  /* 0x0028c00e01007387 */ /* 0x001fe80000100a00 */
[----:B------:R0:W-:Y:S02]  /*f170*/  STL.64 [R1+0x28b8], R12 ;  /* 0x0028b80c01007387 */ /* 0x0001e40000100a00 */
[----:B0-----:R-:W-:Y:S01]  /*f180*/  IMAD.MOV.U32 R12, RZ, RZ, R18 ;  /* 0x000000ffff0c7224 */ /* 0x001fe200078e0012 */
[----:B------:R-:W-:Y:S01]  /*f190*/  MOV R13, R19 ;  /* 0x00000013000d7202 */ /* 0x000fe20000000f00 */
[----:B------:R-:W2:Y:S04]  /*f1a0*/  LDL.LU R18, [R1+0x29a8] ;  /* 0x0029a80001127983 */ /* 0x000ea80000300800 */
[----:B------:R-:W2:Y:S04]  /*f1b0*/  LDL.LU R19, [R1+0x29a4] ;  /* 0x0029a40001137983 */ /* 0x000ea80000300800 */
[----:B------:R-:W-:Y:S04]  /*f1c0*/  STL.64 [R1+0x2928], R12 ;  /* 0x0029280c01007387 */ /* 0x000fe80000100a00 */
[----:B------:R-:W-:Y:S04]  /*f1d0*/  STL.64 [R1+0x1a8], R22 ;  /* 0x0001a81601007387 */ /* 0x000fe80000100a00 */
[----:B------:R0:W-:Y:S04]  /*f1e0*/  STL.64 [R1+0x28c8], R20 ;  /* 0x0028c81401007387 */ /* 0x0001e80000100a00 */
[----:B0-----:R-:W3:Y:S04]  /*f1f0*/  LDL.LU R20, [R1+0xa0] ;  /* 0x0000a00001147983 */ /* 0x001ee80000300800 */
[----:B------:R-:W3:Y:S04]  /*f200*/  LDL.LU R21, [R1+0xa4] ;  /* 0x0000a40001157983 */ /* 0x000ee80000300800 */
[----:B------:R-:W4:Y:S04]  /*f210*/  LDL.LU R22, [R1+0xa8] ;  /* 0x0000a80001167983 */ /* 0x000f280000300800 */
[----:B------:R-:W4:Y:S04]  /*f220*/  LDL.LU R23, [R1+0xac] ;  /* 0x0000ac0001177983 */ /* 0x000f280000300800 */
[----:B----4-:R-:W-:Y:S04]  /*f230*/  STL.64 [R1+0x2938], R22 ;  /* 0x0029381601007387 */ /* 0x010fe80000100a00 */
[----:B---3--:R0:W-:Y:S02]  /*f240*/  STL.64 [R1+0x2930], R20 ;  /* 0x0029301401007387 */ /* 0x0081e40000100a00 */
[----:B0-----:R-:W-:Y:S01]  /*f250*/  IMAD.MOV.U32 R20, RZ, RZ, R8 ;  /* 0x000000ffff147224 */ /* 0x001fe200078e0008 */
[----:B------:R-:W-:Y:S01]  /*f260*/  MOV R21, R9 ;  /* 0x0000000900157202 */ /* 0x000fe20000000f00 */
[----:B------:R-:W3:Y:S04]  /*f270*/  LDL.LU R8, [R1+0x29a0] ;  /* 0x0029a00001087983 */ /* 0x000ee80000300800 */
[----:B------:R-:W4:Y:S04]  /*f280*/  LDL.LU R9, [R1+0x299c] ;  /* 0x00299c0001097983 */ /* 0x000f280000300800 */
[----:B------:R0:W-:Y:S02]  /*f290*/  STL.64 [R1+0x2950], R20 ;  /* 0x0029501401007387 */ /* 0x0001e40000100a00 */
[----:B0-----:R-:W-:Y:S01]  /*f2a0*/  IMAD.MOV.U32 R20, RZ, RZ, R28 ;  /* 0x000000ffff147224 */ /* 0x001fe200078e001c */
[----:B------:R-:W-:Y:S01]  /*f2b0*/  MOV R21, R7 ;  /* 0x0000000700157202 */ /* 0x000fe20000000f00 */
[----:B------:R-:W5:Y:S04]  /*f2c0*/  LDL.LU R28, [R1+0x2998] ;  /* 0x00299800011c7983 */ /* 0x000f680000300800 */
[----:B------:R0:W-:Y:S02]  /*f2d0*/  STL.64 [R1+0x2968], R20 ;  /* 0x0029681401007387 */ /* 0x0001e40000100a00 */
[----:B0-----:R-:W-:Y:S01]  /*f2e0*/  IMAD.MOV.U32 R20, RZ, RZ, R5 ;  /* 0x000000ffff147224 */ /* 0x001fe200078e0005 */
[----:B------:R-:W-:-:S02]  /*f2f0*/  MOV R21, R4 ;  /* 0x0000000400157202 */ /* 0x000fc40000000f00 */
[----:B------:R-:W2:Y:S04]  /*f300*/  LDL.LU R4, [R1] ;  /* 0x0000000001047983 */ /* 0x000ea80000300800 */
[----:B------:R-:W2:Y:S04]  /*f310*/  LDL.LU R5, [R1+0x4] ;  /* 0x0000040001057983 */ /* 0x000ea80000300800 */
[----:B------:R-:W2:Y:S04]  /*f320*/  LDL.LU R6, [R1+0x8] ;  /* 0x0000080001067983 */ /* 0x000ea80000300800 */
[----:B------:R-:W2:Y:S04]  /*f330*/  LDL.LU R7, [R1+0xc] ;  /* 0x00000c0001077983 */ /* 0x000ea80000300800 */
[----:B------:R-:W-:Y:S04]  /*f340*/  STL.64 [R1+0x2980], R20 ;  /* 0x0029801401007387 */ /* 0x000fe80000100a00 */
[----:B------:R-:W2:Y:S04]  /*f350*/  LDL.LU R12, [R1+0x80] ;  /* 0x00008000010c7983 */ /* 0x000ea80000300800 */
[----:B------:R-:W2:Y:S04]  /*f360*/  LDL.LU R13, [R1+0x84] ;  /* 0x00008400010d7983 */ /* 0x000ea80000300800 */
[----:B------:R-:W2:Y:S01]  /*f370*/  LDL.LU R14, [R1+0x88] ;  /* 0x00008800010e7983 */ /* 0x000ea20000300800 */
[----:B-----5:R-:W-:-:S03]  /*f380*/  IMAD.MOV.U32 R15, RZ, RZ, R28 ;  /* 0x000000ffff0f7224 */ /* 0x020fc600078e001c */
[----:B------:R-:W5:Y:S04]  /*f390*/  LDL.LU R28, [R1+0x2994] ;  /* 0x00299400011c7983 */ /* 0x000f680000300800 */
[----:B--2---:R-:W-:Y:S04]  /*f3a0*/  STL.64 [R1+0x2948], R14 ;  /* 0x0029480e01007387 */ /* 0x004fe80000100a00 */
[----:B------:R0:W-:Y:S04]  /*f3b0*/  STL.64 [R1+0x2940], R12 ;  /* 0x0029400c01007387 */ /* 0x0001e80000100a00 */
[----:B0-----:R-:W2:Y:S04]  /*f3c0*/  LDL.LU R12, [R1+0x70] ;  /* 0x00007000010c7983 */ /* 0x001ea80000300800 */
[----:B------:R-:W2:Y:S04]  /*f3d0*/  LDL.LU R13, [R1+0x74] ;  /* 0x00007400010d7983 */ /* 0x000ea80000300800 */
[----:B------:R-:W2:Y:S04]  /*f3e0*/  LDL.LU R14, [R1+0x78] ;  /* 0x00007800010e7983 */ /* 0x000ea80000300800 */
[----:B------:R-:W2:Y:S01]  /*f3f0*/  LDL.LU R15, [R1+0x7c] ;  /* 0x00007c00010f7983 */ /* 0x000ea20000300800 */
[----:B----4-:R-:W-:Y:S01]  /*f400*/  IMAD.MOV.U32 R20, RZ, RZ, R9 ;  /* 0x000000ffff147224 */ /* 0x010fe200078e0009 */
[----:B---3--:R-:W-:-:S07]  /*f410*/  MOV R21, R8 ;  /* 0x0000000800157202 */ /* 0x008fce0000000f00 */
[----:B------:R-:W-:Y:S01]  /*f420*/  HMMA.16816.F32 R20, R16, R20, R4 ;  /* 0x000000141014723c */ /* 0x000fe20000001804 */
[----:B--2---:R5:W-:Y:S04]  /*f430*/  STL.64 [R1+0x2960], R14 ;  /* 0x0029600e01007387 */ /* 0x004be80000100a00 */
[----:B------:R0:W-:Y:S01]  /*f440*/  STL.64 [R1+0x2958], R12 ;  /* 0x0029580c01007387 */ /* 0x0001e20000100a00 */
[----:B-----5:R-:W-:-:S03]  /*f450*/  MOV R14, R28 ;  /* 0x0000001c000e7202 */ /* 0x020fc60000000f00 */
[----:B0-----:R-:W2:Y:S04]  /*f460*/  LDL.LU R12, [R1+0x10] ;  /* 0x00001000010c7983 */ /* 0x001ea80000300800 */
[----:B------:R-:W2:Y:S04]  /*f470*/  LDL.LU R13, [R1+0x14] ;  /* 0x00001400010d7983 */ /* 0x000ea80000300800 */
[----:B------:R-:W3:Y:S04]  /*f480*/  LDL.LU R28, [R1+0x2990] ;  /* 0x00299000011c7983 */ /* 0x000ee80000300800 */
[----:B------:R-:W4:Y:S03]  /*f490*/  LDL.LU R15, [R1+0x1c] ;  /* 0x00001c00010f7983 */ /* 0x000f260000300800 */
[----:B------:R-:W-:Y:S01]  /*f4a0*/  MOV R9, R20 ;  /* 0x0000001400097202 */ /* 0x000fe20000000f00 */
[----:B------:R-:W-:Y:S01]  /*f4b0*/  IMAD.MOV.U32 R8, RZ, RZ, R21 ;  /* 0x000000ffff087224 */ /* 0x000fe200078e0015 */
[----:B----4-:R-:W-:Y:S04]  /*f4c0*/  STL.64 [R1+0x2978], R14 ;  /* 0x0029780e01007387 */ /* 0x010fe80000100a00 */
[----:B--2---:R0:W-:Y:S04]  /*f4d0*/  STL.64 [R1+0x2970], R12 ;  /* 0x0029700c01007387 */ /* 0x0041e80000100a00 */
[----:B0-----:R-:W2:Y:S04]  /*f4e0*/  LDL.LU R12, [R1+0xd0] ;  /* 0x0000d000010c7983 */ /* 0x001ea80000300800 */
[----:B------:R-:W2:Y:S04]  /*f4f0*/  LDL.LU R13, [R1+0xd4] ;  /* 0x0000d400010d7983 */ /* 0x000ea80000300800 */
[----:B------:R-:W2:Y:S04]  /*f500*/  LDL.LU R14, [R1+0xd8] ;  /* 0x0000d800010e7983 */ /* 0x000ea80000300800 */
[----:B------:R-:W-:Y:S04]  /*f510*/  STL [R1+0x2814], R3 ;  /* 0x0028140301007387 */ /* 0x000fe80000100800 */
[----:B------:R-:W-:Y:S04]  /*f520*/  STL.64 [R1+0x1b8], R26 ;  /* 0x0001b81a01007387 */ /* 0x000fe80000100a00 */
[----:B------:R-:W-:Y:S04]  /*f530*/  STL.64 [R1+0x28d0], R24 ;  /* 0x0028d01801007387 */ /* 0x000fe80000100a00 */
[----:B------:R-:W4:Y:S04]  /*f540*/  LDL.LU.64 R6, [R1+0x2988] ;  /* 0x0029880001067983 */ /* 0x000f280000300a00 */
[----:B------:R-:W2:Y:S01]  /*f550*/  LDL.LU.64 R20, [R1+0x2980] ;  /* 0x0029800001147983 */ /* 0x000ea20000300a00 */
[----:B---3--:R-:W-:Y:S01]  /*f560*/  IMAD.MOV.U32 R15, RZ, RZ, R28 ;  /* 0x000000ffff0f7224 */ /* 0x008fe200078e001c */
[----:B------:R-:W-:Y:S01]  /*f570*/  MOV R5, R22 ;  /* 0x0000001600057202 */ /* 0x000fe20000000f00 */
[----:B------:R-:W-:Y:S01]  /*f580*/  IMAD.MOV.U32 R4, RZ, RZ, R23 ;  /* 0x000000ffff047224 */ /* 0x000fe200078e0017 */
[----:B------:R-:W-:Y:S04]  /*f590*/  STL.64 [R1+0x2900], R8 ;  /* 0x0029000801007387 */ /* 0x000fe80000100a00 */
[----:B------:R-:W-:Y:S01]  /*f5a0*/  STL.64 [R1+0x28f0], R4 ;  /* 0x0028f00401007387 */ /* 0x000fe20000100a00 */
[----:B--2---:R-:W-:Y:S03]  /*f5b0*/  HMMA.16816.F32 R20, R16, R20, R12 ;  /* 0x000000141014723c */ /* 0x004fe6000000180c */
[----:B------:R-:W2:Y:S04]  /*f5c0*/  LDL.LU.64 R14, [R1+0x2978] ;  /* 0x00297800010e7983 */ /* 0x000ea80000300a00 */
[----:B------:R-:W2:Y:S11]  /*f5d0*/  LDL.LU.64 R12, [R1+0x2970] ;  /* 0x00297000010c7983 */ /* 0x000eb60000300a00 */
[----:B------:R-:W-:Y:S05]  /*f5e0*/  @!UPT UIADD3 URZ, URZ, URZ, URZ ;  /* 0x0000003f3f3ff290 */ /* 0x000fea000fffe03f */
[----:B------:R0:W-:Y:S01]  /*f5f0*/  STL [R1+0xd0], R20 ;  /* 0x0000d01401007387 */ /* 0x0001e20000100800 */
[----:B------:R-:W-:-:S03]  /*f600*/  MOV R29, R21 ;  /* 0x00000015001d7202 */ /* 0x000fc60000000f00 */
[----:B0-----:R-:W2:Y:S01]  /*f610*/  LDL.LU.64 R20, [R1+0x2968] ;  /* 0x0029680001147983 */ /* 0x001ea20000300a00 */
[----:B------:R-:W-:Y:S01]  /*f620*/  MOV R24, R2 ;  /* 0x0000000200187202 */ /* 0x000fe20000000f00 */
[----:B------:R-:W-:Y:S01]  /*f630*/  IMAD.MOV.U32 R25, RZ, RZ, R0 ;  /* 0x000000ffff197224 */ /* 0x000fe200078e0000 */
[----:B------:R-:W-:Y:S01]  /*f640*/  MOV R0, R23 ;  /* 0x0000001700007202 */ /* 0x000fe20000000f00 */
[----:B------:R-:W-:-:S04]  /*f650*/  IMAD.MOV.U32 R2, RZ, RZ, R22 ;  /* 0x000000ffff027224 */ /* 0x000fc800078e0016 */
[----:B------:R-:W-:Y:S04]  /*f660*/  STL [R1+0x2820], R0 ;  /* 0x0028200001007387 */ /* 0x000fe80000100800 */
[----:B------:R-:W-:Y:S04]  /*f670*/  STL [R1+0x281c], R2 ;  /* 0x00281c0201007387 */ /* 0x000fe80000100800 */
[----:B------:R-:W-:Y:S01]  /*f680*/  STL [R1+0x2818], R29 ;  /* 0x0028181d01007387 */ /* 0x000fe20000100800 */
[----:B--2---:R-:W-:Y:S03]  /*f690*/  HMMA.16816.F32 R20, R16, R20, R12 ;  /* 0x000000141014723c */ /* 0x004fe6000000180c */
[----:B------:R-:W2:Y:S04]  /*f6a0*/  LDL.LU.64 R14, [R1+0x2960] ;  /* 0x00296000010e7983 */ /* 0x000ea80000300a00 */
[----:B------:R-:W2:Y:S11]  /*f6b0*/  LDL.LU.64 R12, [R1+0x2958] ;  /* 0x00295800010c7983 */ /* 0x000eb60000300a00 */
[----:B------:R-:W-:Y:S05]  /*f6c0*/  @!UPT UIADD3 URZ, URZ, URZ, URZ ;  /* 0x0000003f3f3ff290 */ /* 0x000fea000fffe03f */
[----:B------:R0:W-:Y:S01]  /*f6d0*/  STL [R1+0x10], R20 ;  /* 0x0000101401007387 */ /* 0x0001e20000100800 */
[----:B------:R-:W-:-:S03]  /*f6e0*/  IMAD.MOV.U32 R3, RZ, RZ, R21 ;  /* 0x000000ffff037224 */ /* 0x000fc600078e0015 */
[----:B------:R2:W-:Y:S04]  /*f6f0*/  STL [R1+0x1c], R23 ;  /* 0x00001c1701007387 */ /* 0x0005e80000100800 */
[----:B0-----:R-:W2:Y:S01]  /*f700*/  LDL.LU.64 R20, [R1+0x2950] ;  /* 0x0029500001147983 */ /* 0x001ea20000300a00 */
[----:B------:R-:W-:-:S05]  /*f710*/  MOV R28, R22 ;  /* 0x00000016001c7202 */ /* 0x000fca0000000f00 */
[----:B------:R-:W-:Y:S04]  /*f720*/  STL [R1+0x2828], R28 ;  /* 0x0028281c01007387 */ /* 0x000fe80000100800 */
[----:B------:R-:W-:Y:S01]  /*f730*/  STL [R1+0x2824], R3 ;  /* 0x0028240301007387 */ /* 0x000fe20000100800 */
[C---:B--2---:R-:W-:Y:S03]  /*f740*/  HMMA.16816.F32 R20, R16.reuse, R20, R12 ;  /* 0x000000141014723c */ /* 0x044fe6000000180c */
[----:B------:R-:W2:Y:S04]  /*f750*/  LDL.LU.64 R14, [R1+0x2948] ;  /* 0x00294800010e7983 */ /* 0x000ea80000300a00 */
[----:B------:R-:W2:Y:S11]  /*f760*/  LDL.LU.64 R12, [R1+0x2940] ;  /* 0x00294000010c7983 */ /* 0x000eb60000300a00 */
[----:B------:R-:W-:Y:S06]  /*f770*/  @!UPT UIADD3 URZ, URZ, URZ, URZ ;  /* 0x0000003f3f3ff290 */ /* 0x000fec000fffe03f */
[----:B------:R-:W-:Y:S01]  /*f780*/  IMAD.MOV.U32 R29, RZ, RZ, R23 ;  /* 0x000000ffff1d7224 */ /* 0x000fe200078e0017 */
[----:B------:R-:W-:Y:S01]  /*f790*/  MOV R2, R22 ;  /* 0x0000001600027202 */ /* 0x000fe20000000f00 */
[----:B------:R-:W-:Y:S01]  /*f7a0*/  IMAD.MOV.U32 R0, RZ, RZ, R21 ;  /* 0x000000ffff007224 */ /* 0x000fe200078e0015 */
[----:B------:R0:W-:Y:S04]  /*f7b0*/  STL [R1+0x30], R20 ;  /* 0x0000301401007387 */ /* 0x0001e80000100800 */
[----:B------:R-:W3:Y:S04]  /*f7c0*/  LDL.LU.64 R22, [R1+0x2938] ;  /* 0x0029380001167983 */ /* 0x000ee80000300a00 */
[----:B0-----:R-:W3:Y:S04]  /*f7d0*/  LDL.LU.64 R20, [R1+0x2930] ;  /* 0x0029300001147983 */ /* 0x001ee80000300a00 */
[----:B------:R0:W-:Y:S04]  /*f7e0*/  STL [R1+0x2834], R29 ;  /* 0x0028341d01007387 */ /* 0x0001e80000100800 */
[----:B------:R1:W-:Y:S04]  /*f7f0*/  STL [R1+0x2830], R2 ;  /* 0x0028300201007387 */ /* 0x0003e80000100800 */
[----:B------:R5:W-:Y:S01]  /*f800*/  STL [R1+0x282c], R0 ;  /* 0x00282c0001007387 */ /* 0x000be20000100800 */
[C---:B--2---:R-:W-:Y:S03]  /*f810*/  HMMA.16816.F32 R24, R16.reuse, R24, R12 ;  /* 0x000000181018723c */ /* 0x044fe6000000180c */
[----:B------:R-:W3:Y:S11]  /*f820*/  LDL.LU.64 R12, [R1+0x2928] ;  /* 0x00292800010c7983 */ /* 0x000ef60000300a00 */
[----:B------:R-:W-:Y:S10]  /*f830*/  @!UPT UIADD3 URZ, URZ, URZ, URZ ;  /* 0x0000003f3f3ff290 */ /* 0x000ff4000fffe03f */
[----:B------:R-:W-:Y:S01]  /*f840*/  IMAD.MOV.U32 R3, RZ, RZ, R27 ;  /* 0x000000ffff037224 */ /* 0x000fe200078e001b */
[----:B------:R-:W-:Y:S01]  /*f850*/  MOV R28, R26 ;  /* 0x0000001a001c7202 */ /* 0x000fe20000000f00 */
[----:B------:R-:W-:Y:S04]  /*f860*/  STL.64 [R1+0x90], R24 ;  /* 0x0000901801007387 */ /* 0x000fe80000100a00 */
[----:B------:R-:W-:Y:S04]  /*f870*/  STL [R1+0x283c], R3 ;  /* 0x00283c0301007387 */ /* 0x000fe80000100800 */
[----:B------:R-:W-:Y:S01]  /*f880*/  STL [R1+0x2838], R28 ;  /* 0x0028381c01007387 */ /* 0x000fe20000100800 */
[----:B---3--:R-:W-:Y:S11]  /*f890*/  HMMA.16816.F32 R12, R16, R12, R20 ;  /* 0x0000000c100c723c */ /* 0x008ff60000001814 */
[----:B------:R-:W-:Y:S11]  /*f8a0*/  @!UPT UIADD3 URZ, URZ, URZ, URZ ;  /* 0x0000003f3f3ff290 */ /* 0x000ff6000fffe03f */
[----:B------:R-:W-:Y:S01]  /*f8b0*/  @!UPT UIADD3 URZ, URZ, URZ, URZ ;  /* 0x0000003f3f3ff290 */ /* 0x000fe2000fffe03f */
[----:B------:R2:W-:Y:S01]  /*f8c0*/  STL [R1+0xa0], R12 ;  /* 0x0000a00c01007387 */ /* 0x0005e20000100800 */
[----:B0-----:R-:W-:Y:S01]  /*f8d0*/  MOV R29, R13 ;  /* 0x0000000d001d7202 */ /* 0x001fe20000000f00 */
[----:B-1----:R-:W-:Y:S01]  /*f8e0*/  IMAD.MOV.U32 R2, RZ, RZ, R14 ;  /* 0x000000ffff027224 */ /* 0x002fe200078e000e */
[----:B-----5:R-:W-:Y:S01]  /*f8f0*/  MOV R0, R15 ;  /* 0x0000000f00007202 */ /* 0x020fe20000000f00 */
[----:B--2---:R-:W2:Y:S04]  /*f900*/  LDL.LU R12, [R1+0x20] ;  /* 0x00002000010c7983 */ /* 0x004ea80000300800 */
[----:B------:R-:W2:Y:S04]  /*f910*/  LDL.LU R13, [R1+0x24] ;  /* 0x00002400010d7983 */ /* 0x000ea80000300800 */
[----:B------:R-:W3:Y:S04]  /*f920*/  LDL.LU R14, [R1+0x28] ;  /* 0x00002800010e7983 */ /* 0x000ee80000300800 */
[----:B------:R-:W3:Y:S04]  /*f930*/  LDL.LU R15, [R1+0x2c] ;  /* 0x00002c00010f7983 */ /* 0x000ee80000300800 */
[----:B------:R-:W5:Y:S04]  /*f940*/  LDL.LU R8, [R1+0x160] ;  /* 0x0001600001087983 */ /* 0x000f680000300800 */
[----:B------:R-:W5:Y:S01]  /*f950*/  LDL.LU R9, [R1+0x164] ;  /* 0x0001640001097983 */ /* 0x000f620000300800 */
[----:B----4-:R-:W-:Y:S01]  /*f960*/  IMAD.MOV.U32 R4, RZ, RZ, R7 ;  /* 0x000000ffff047224 */ /* 0x010fe200078e0007 */
[----:B------:R-:W-:-:S02]  /*f970*/  MOV R5, R6 ;  /* 0x0000000600057202 */ /* 0x000fc40000000f00 */
[----:B-----5:R0:W-:Y:S04]  /*f980*/  STL.64 [R1+0x2910], R8 ;  /* 0x0029100801007387 */ /* 0x0201e80000100a00 */
[----:B0-----:R-:W4:Y:S04]  /*f990*/  LDL.LU R8, [R1+0x150] ;  /* 0x0001500001087983 */ /* 0x001f280000300800 */
[----:B------:R-:W4:Y:S04]  /*f9a0*/  LDL.LU R9, [R1+0x154] ;  /* 0x0001540001097983 */ /* 0x000f280000300800 */
[----:B------:R0:W-:Y:S04]  /*f9b0*/  STL.64 [R1+0x2908], R4 ;  /* 0x0029080401007387 */ /* 0x0001e80000100a00 */
[----:B0-----:R-:W5:Y:S04]  /*f9c0*/  LDL.LU R4, [R1+0xc0] ;  /* 0x0000c00001047983 */ /* 0x001f680000300800 */
[----:B------:R-:W5:Y:S04]  /*f9d0*/  LDL.LU R5, [R1+0xc4] ;  /* 0x0000c40001057983 */ /* 0x000f680000300800 */
[----:B------:R-:W2:Y:S04]  /*f9e0*/  LDL.LU R6, [R1+0xc8] ;  /* 0x0000c80001067983 */ /* 0x000ea80000300800 */
[----:B------:R-:W2:Y:S04]  /*f9f0*/  LDL.LU R7, [R1+0xcc] ;  /* 0x0000cc0001077983 */ /* 0x000ea80000300800 */
[----:B--2---:R-:W-:Y:S04]  /*fa00*/  STL.64 [R1+0x2920], R6 ;  /* 0x0029200601007387 */ /* 0x004fe80000100a00 */
[----:B-----5:R0:W-:Y:S04]  /*fa10*/  STL.64 [R1+0x2918], R4 ;  /* 0x0029180401007387 */ /* 0x0201e80000100a00 */
[----:B0-----:R-:W4:Y:S04]  /*fa20*/  LDL.LU R4, [R1+0xb0] ;  /* 0x0000b00001047983 */ /* 0x001f280000300800 */
[----:B------:R-:W4:Y:S04]  /*fa30*/  LDL.LU R5, [R1+0xb4] ;  /* 0x0000b40001057983 */ /* 0x000f280000300800 */
[----:B------:R-:W4:Y:S04]  /*fa40*/  LDL.LU R6, [R1+0xb8] ;  /* 0x0000b80001067983 */ /* 0x000f280000300800 */
[----:B------:R-:W4:Y:S04]  /*fa50*/  LDL.LU R7, [R1+0xbc] ;  /* 0x0000bc0001077983 */ /* 0x000f280000300800 */
[----:B---3--:R-:W-:Y:S04]  /*fa60*/  STL.64 [R1+0x28e0], R14 ;  /* 0x0028e00e01007387 */ /* 0x008fe80000100a00 */
[----:B------:R0:W-:Y:S04]  /*fa70*/  STL.64 [R1+0x28d8], R12 ;  /* 0x0028d80c01007387 */ /* 0x0001e80000100a00 */
[----:B0-----:R-:W2:Y:S04]  /*fa80*/  LDL.LU R12, [R1+0x180] ;  /* 0x00018000010c7983 */ /* 0x001ea80000300800 */
[----:B------:R-:W2:Y:S01]  /*fa90*/  LDL.LU R13, [R1+0x184] ;  /* 0x00018400010d7983 */ /* 0x000ea20000300800 */
[----:B------:R-:W-:Y:S01]  /*faa0*/  IMAD.MOV.U32 R20, RZ, RZ, R11 ;  /* 0x000000ffff147224 */ /* 0x000fe200078e000b */
[----:B------:R-:W-:-:S02]  /*fab0*/  MOV R21, R10 ;  /* 0x0000000a00157202 */ /* 0x000fc40000000f00 */
[----:B----4-:R-:W-:Y:S01]  /*fac0*/  HMMA.16816.F32 R8, R16, R8, R4 ;  /* 0x000000081008723c */ /* 0x010fe20000001804 */
[----:B--2---:R0:W-:Y:S04]  /*fad0*/  STL.64 [R1+0x28f8], R12 ;  /* 0x0028f80c01007387 */ /* 0x0041e80000100a00 */
[----:B0-----:R-:W2:Y:S04]  /*fae0*/  LDL.LU R12, [R1+0x60] ;  /* 0x00006000010c7983 */ /* 0x001ea80000300800 */
[----:B------:R-:W2:Y:S04]  /*faf0*/  LDL.LU R13, [R1+0x64] ;  /* 0x00006400010d7983 */ /* 0x000ea80000300800 */
[----:B------:R-:W2:Y:S04]  /*fb00*/  LDL.LU R14, [R1+0x68] ;  /* 0x00006800010e7983 */ /* 0x000ea80000300800 */
[----:B------:R-:W2:Y:S04]  /*fb10*/  LDL.LU R15, [R1+0x6c] ;  /* 0x00006c00010f7983 */ /* 0x000ea80000300800 */
[----:B------:R0:W-:Y:S04]  /*fb20*/  STL.64 [R1+0x28e8], R20 ;  /* 0x0028e81401007387 */ /* 0x0001e80000100a00 */
[----:B0-----:R-:W3:Y:S04]  /*fb30*/  LDL.LU R20, [R1+0x50] ;  /* 0x0000500001147983 */ /* 0x001ee80000300800 */
[----:B------:R-:W3:Y:S04]  /*fb40*/  LDL.LU R21, [R1+0x54] ;  /* 0x0000540001157983 */ /* 0x000ee80000300800 */
[----:B------:R-:W3:Y:S04]  /*fb50*/  LDL.LU R22, [R1+0x58] ;  /* 0x0000580001167983 */ /* 0x000ee80000300800 */
[----:B------:R-:W3:Y:S04]  /*fb60*/  LDL.LU R23, [R1+0x5c] ;  /* 0x00005c0001177983 */ /* 0x000ee80000300800 */
[----:B------:R-:W4:Y:S04]  /*fb70*/  LDL.LU R24, [R1+0x40] ;  /* 0x0000400001187983 */ /* 0x000f280000300800 */
[----:B------:R-:W4:Y:S04]  /*fb80*/  LDL.LU R25, [R1+0x44] ;  /* 0x0000440001197983 */ /* 0x000f280000300800 */
[----:B------:R-:W4:Y:S04]  /*fb90*/  LDL.LU R26, [R1+0x48] ;  /* 0x00004800011a7983 */ /* 0x000f280000300800 */
[----:B------:R-:W4:Y:S04]  /*fba0*/  LDL.LU R27, [R1+0x4c] ;  /* 0x00004c00011b7983 */ /* 0x000f280000300800 */
[----:B------:R-:W-:Y:S04]  /*fbb0*/  STL [R1+0x2848], R0 ;  /* 0x0028480001007387 */ /* 0x000fe80000100800 */
[----:B------:R-:W-:Y:S04]  /*fbc0*/  STL [R1+0x2844], R2 ;  /* 0x0028440201007387 */ /* 0x000fe80000100800 */
[----:B------:R-:W-:Y:S04]  /*fbd0*/  STL [R1+0x2840], R29 ;  /* 0x0028401d01007387 */ /* 0x000fe80000100800 */
[----:B------:R-:W5:Y:S04]  /*fbe0*/  LDL.LU.64 R6, [R1+0x2920] ;  /* 0x0029200001067983 */ /* 0x000f680000300a00 */
[----:B------:R-:W5:Y:S04]  /*fbf0*/  LDL.LU.64 R4, [R1+0x2918] ;  /* 0x0029180001047983 */ /* 0x000f680000300a00 */
[----:B------:R0:W-:Y:S04]  /*fc00*/  STL.64 [R1+0xb0], R8 ;  /* 0x0000b00801007387 */ /* 0x0001e80000100a00 */
[----:B0-----:R-:W5:Y:S01]  /*fc10*/  LDL.LU.64 R8, [R1+0x2910] ;  /* 0x0029100001087983 */ /* 0x001f620000300a00 */
[----:B------:R-:W-:Y:S01]  /*fc20*/  MOV R28, R11 ;  /* 0x0000000b001c7202 */ /* 0x000fe20000000f00 */
[----:B------:R-:W-:-:S04]  /*fc30*/  IMAD.MOV.U32 R3, RZ, RZ, R10 ;  /* 0x000000ffff037224 */ /* 0x000fc800078e000a */
[----:B------:R-:W-:Y:S04]  /*fc40*/  STL [R1+0x2850], R28 ;  /* 0x0028501c01007387 */ /* 0x000fe80000100800 */
[----:B------:R-:W-:Y:S01]  /*fc50*/  STL [R1+0x284c], R3 ;  /* 0x00284c0301007387 */ /* 0x000fe20000100800 */
[C---:B-----5:R-:W-:Y:S03]  /*fc60*/  HMMA.16816.F32 R8, R16.reuse, R8, R4 ;  /* 0x000000081008723c */ /* 0x060fe60000001804 */
[----:B------:R-:W2:Y:S11]  /*fc70*/  LDL.LU.64 R4, [R1+0x2908] ;  /* 0x0029080001047983 */ /* 0x000eb60000300a00 */
[----:B------:R-:W-:Y:S09]  /*fc80*/  @!UPT UIADD3 URZ, URZ, URZ, URZ ;  /* 0x0000003f3f3ff290 */ /* 0x000ff2000fffe03f */
[----:B------:R0:W-:Y:S01]  /*fc90*/  STL [R1+0xe0], R8 ;  /* 0x0000e00801007387 */ /* 0x0001e20000100800 */
[----:B------:R-:W-:Y:S01]  /*fca0*/  IMAD.MOV.U32 R29, RZ, RZ, R11 ;  /* 0x000000ffff1d7224 */ /* 0x000fe200078e000b */
[----:B------:R-:W-:Y:S01]  /*fcb0*/  MOV R2, R10 ;  /* 0x0000000a00027202 */ /* 0x000fe20000000f00 */
[----:B------:R-:W-:Y:S02]  /*fcc0*/  IMAD.MOV.U32 R0, RZ, RZ, R9 ;  /* 0x000000ffff007224 */ /* 0x000fe400078e0009 */
[----:B0-----:R-:W5:Y:S04]  /*fcd0*/  LDL.LU.64 R8, [R1+0x2900] ;  /* 0x0029000001087983 */ /* 0x001f680000300a00 */
[----:B------:R-:W3:Y:S04]  /*fce0*/  LDL.LU R10, [R1+0x1d8] ;  /* 0x0001d800010a7983 */ /* 0x000ee80000300800 */
[----:B------:R-:W3:Y:S04]  /*fcf0*/  LDL.LU R11, [R1+0x1dc] ;  /* 0x0001dc00010b7983 */ /* 0x000ee80000300800 */
[----:B------:R-:W-:Y:S04]  /*fd00*/  STL [R1+0x285c], R29 ;  /* 0x00285c1d01007387 */ /* 0x000fe80000100800 */
[----:B------:R-:W-:Y:S04]  /*fd10*/  STL [R1+0x2858], R2 ;  /* 0x0028580201007387 */ /* 0x000fe80000100800 */
[----:B------:R-:W-:Y:S01]  /*fd20*/  STL [R1+0x2854], R0 ;  /* 0x0028540001007387 */ /* 0x000fe20000100800 */
[C---:B--2---:R-:W-:Y:S03]  /*fd30*/  HMMA.16816.F32 R4, R16.reuse, R4, R12 ;  /* 0x000000041004723c */ /* 0x044fe6000000180c */
[----:B------:R-:W3:Y:S11]  /*fd40*/  LDL.LU.64 R12, [R1+0x28f8] ;  /* 0x0028f800010c7983 */ /* 0x000ef60000300a00 */
[----:B------:R-:W-:Y:S09]  /*fd50*/  @!UPT UIADD3 URZ, URZ, URZ, URZ ;  /* 0x0000003f3f3ff290 */ /* 0x000ff2000fffe03f */
[----:B------:R0:W-:Y:S01]  /*fd60*/  STL.64 [R1+0x80], R4 ;  /* 0x0000800401007387 */ /* 0x0001e20000100a00 */
[----:B------:R-:W-:Y:S01]  /*fd70*/  IMAD.MOV.U32 R3, RZ, RZ, R7 ;  /* 0x000000ffff037224 */ /* 0x000fe200078e0007 */
[----:B------:R-:W-:Y:S02]  /*fd80*/  MOV R28, R6 ;  /* 0x00000006001c7202 */ /* 0x000fe40000000f00 */
[----:B0-----:R-:W2:Y:S04]  /*fd90*/  LDL.LU.64 R4, [R1+0x28f0] ;  /* 0x0028f00001047983 */ /* 0x001ea80000300a00 */
[----:B------:R-:W2:Y:S04]  /*fda0*/  LDL.LU R6, [R1+0x1e8] ;  /* 0x0001e80001067983 */ /* 0x000ea80000300800 */
[----:B------:R-:W2:Y:S04]  /*fdb0*/  LDL.LU R7, [R1+0x1ec] ;  /* 0x0001ec0001077983 */ /* 0x000ea80000300800 */
[----:B------:R-:W-:Y:S04]  /*fdc0*/  STL [R1+0x2864], R3 ;  /* 0x0028640301007387 */ /* 0x000fe80000100800 */
[----:B------:R-:W-:Y:S01]  /*fdd0*/  STL [R1+0x2860], R28 ;  /* 0x0028601c01007387 */ /* 0x000fe20000100800 */
[C---:B---3--:R-:W-:Y:S03]  /*fde0*/  HMMA.16816.F32 R12, R16.reuse, R12, R20 ;  /* 0x0000000c100c723c */ /* 0x048fe60000001814 */
[----:B------:R-:W4:Y:S11]  /*fdf0*/  LDL.LU.64 R20, [R1+0x28e8] ;  /* 0x0028e80001147983 */ /* 0x000f360000300a00 */
[----:B------:R-:W-:Y:S10]  /*fe00*/  @!UPT UIADD3 URZ, URZ, URZ, URZ ;  /* 0x0000003f3f3ff290 */ /* 0x000ff4000fffe03f */
[----:B------:R-:W-:Y:S01]  /*fe10*/  MOV R0, R15 ;  /* 0x0000000f00007202 */ /* 0x000fe20000000f00 */
[----:B------:R-:W-:Y:S01]  /*fe20*/  IMAD.MOV.U32 R2, RZ, RZ, R14 ;  /* 0x000000ffff027224 */ /* 0x000fe200078e000e */
[----:B------:R-:W-:Y:S01]  /*fe30*/  MOV R29, R13 ;  /* 0x0000000d001d7202 */ /* 0x000fe20000000f00 */
[----:B------:R0:W-:Y:S04]  /*fe40*/  STL [R1+0x70], R12 ;  /* 0x0000700c01007387 */ /* 0x0001e80000100800 */
[----:B------:R-:W3:Y:S04]  /*fe50*/  LDL.LU.64 R14, [R1+0x28e0] ;  /* 0x0028e000010e7983 */ /* 0x000ee80000300a00 */
[----:B0-----:R-:W3:Y:S04]  /*fe60*/  LDL.LU.64 R12, [R1+0x28d8] ;  /* 0x0028d800010c7983 */ /* 0x001ee80000300a00 */
[----:B------:R-:W-:Y:S04]  /*fe70*/  STL [R1+0x2870], R0 ;  /* 0x0028700001007387 */ /* 0x000fe80000100800 */
[----:B------:R-:W-:Y:S04]  /*fe80*/  STL [R1+0x286c], R2 ;  /* 0x00286c0201007387 */ /* 0x000fe80000100800 */
[----:B------:R-:W-:Y:S01]  /*fe90*/  STL [R1+0x2868], R29 ;  /* 0x0028681d01007387 */ /* 0x000fe20000100800 */
[C---:B----4-:R-:W-:Y:S03]  /*fea0*/  HMMA.16816.F32 R20, R16.reuse, R20, R24 ;  /* 0x000000141014723c */ /* 0x050fe60000001818 */
[----:B------:R-:W4:Y:S11]  /*feb0*/  LDL.LU.64 R24, [R1+0x28d0] ;  /* 0x0028d00001187983 */ /* 0x000f360000300a00 */
[----:B------:R-:W-:Y:S09]  /*fec0*/  @!UPT UIADD3 URZ, URZ, URZ, URZ ;  /* 0x0000003f3f3ff290 */ /* 0x000ff2000fffe03f */
[----:B------:R0:W-:Y:S04]  /*fed0*/  STL.64 [R1+0x60], R20 ;  /* 0x0000601401007387 */ /* 0x0001e80000100a00 */
[----:B0-----:R-:W3:Y:S01]  /*fee0*/  LDL.LU.64 R20, [R1+0x28c8] ;  /* 0x0028c80001147983 */ /* 0x001ee20000300a00 */
[----:B------:R-:W-:Y:S01]  /*fef0*/  IMAD.MOV.U32 R3, RZ, RZ, R22 ;  /* 0x000000ffff037224 */ /* 0x000fe200078e0016 */
[----:B------:R-:W-:Y:S02]  /*ff00*/  MOV R28, R23 ;  /* 0x00000017001c7202 */ /* 0x000fe40000000f00 */
[C---:B---3--:R-:W-:Y:S01]  /*ff10*/  HMMA.16816.F32 R20, R16.reuse, R20, R12 ;  /* 0x000000141014723c */ /* 0x048fe2000000180c */
[----:B------:R-:W3:Y:S04]  /*ff20*/  LDL.LU.64 R14, [R1+0x28c0] ;  /* 0x0028c000010e7983 */ /* 0x000ee80000300a00 */
[----:B------:R-:W3:Y:S11]  /*ff30*/  LDL.LU.64 R12, [R1+0x28b8] ;  /* 0x0028b800010c7983 */ /* 0x000ef60000300a00 */
[----:B------:R-:W-:Y:S07]  /*ff40*/  @!UPT UIADD3 URZ, URZ, URZ, URZ ;  /* 0x0000003f3f3ff290 */ /* 0x000fee000fffe03f */
[----:B------:R0:W-:Y:S01]  /*ff50*/  STL [R1+0x40], R20 ;  /* 0x0000401401007387 */ /* 0x0001e20000100800 */
[----:B------:R-:W-:Y:S01]  /*ff60*/  MOV R2, R22 ;  /* 0x0000001600027202 */ /* 0x000fe20000000f00 */
[----:B------:R-:W-:Y:S02]  /*ff70*/  IMAD.MOV.U32 R29, RZ, RZ, R23 ;  /* 0x000000ffff1d7224 */ /* 0x000fe400078e0017 */
[----:B------:R-:W-:Y:S01]  /*ff80*/  IMAD.MOV.U32 R0, RZ, RZ, R21 ;  /* 0x000000ffff007224 */ /* 0x000fe200078e0015 */
[----:B------:R-:W4:Y:S04]  /*ff90*/  LDL.LU.64 R22, [R1+0x28b0] ;  /* 0x0028b00001167983 */ /* 0x000f280000300a00 */
[----:B0-----:R-:W4:Y:S04]  /*ffa0*/  LDL.LU.64 R20, [R1+0x28a8] ;  /* 0x0028a80001147983 */ /* 0x001f280000300a00 */
[----:B------:R-:W3:Y:S01]  /*ffb0*/  LDL.LU.64 R26, [R1+0x28a0] ;  /* 0x0028a000011a7983 */ /* 0x000ee20000300a00 */
[----:B----4-:R-:W-:Y:S03]  /*ffc0*/  HMMA.16816.F32 R16, R16, R24, R20 ;  /* 0x000000181010723c */ /* 0x010fe60000001814 */
[----:B------:R-:W3:Y:S04]  /*ffd0*/  LDL.LU.64 R24, [R1+0x2898] ;  /* 0x0028980001187983 */ /* 0x000ee80000300a00 */
[----:B------:R-:W4:Y:S04]  /*ffe0*/  LDL.LU R22, [R1+0xf8] ;  /* 0x0000f80001167983 */ /* 0x000f280000300800 */
[----:B------:R-:W4:Y:S11]  /*fff0*/  LDL.LU R23, [R1+0xfc] ;  /* 0x0000fc0001177983 */ /* 0x000f360000300800 */
[----:B------:R-:W-:Y:S01]  /*10000*/  @!UPT UIADD3 URZ, URZ, URZ, URZ ;  /* 0x0000003f3f3ff290 */ /* 0x000fe2000fffe03f */
[----:B------:R-:W-:Y:S04]  /*10010*/  STL.64 [R1+0x2700], R18 ;  /* 0x0027001201007387 */ /* 0x000fe80000100a00 */
[----:B------:R5:W-:Y:S02]  /*10020*/  STL.64 [R1+0x26f8], R16 ;  /* 0x0026f81001007387 */ /* 0x000be40000100a00 */
[----:B-----5:R-:W-:Y:S01]  /*10030*/  MOV R16, R9 ;  /* 0x0000000900107202 */ /* 0x020fe20000000f00 */
[----:B------:R-:W-:Y:S01]  /*10040*/  IMAD.MOV.U32 R17, RZ, RZ, R8 ;  /* 0x000000ffff117224 */ /* 0x000fe200078e0008 */
[C---:B---3--:R-:W-:Y:S01]  /*10050*/  HMMA.16816.F32 R24, R12.reuse, R10, R24 ;  /* 0x0000000a0c18723c */ /* 0x048fe20000001818 */
[----:B------:R-:W3:Y:S04]  /*10060*/  LDL.LU.64 R10, [R1+0x2890] ;  /* 0x00289000010a7983 */ /* 0x000ee80000300a00 */
[----:B------:R-:W3:Y:S01]  /*10070*/  LDL.LU.64 R8, [R1+0x2888] ;  /* 0x0028880001087983 */ /* 0x000ee20000300a00 */
[----:B--2---:R-:W-:Y:S01]  /*10080*/  MOV R18, R5 ;  /* 0x0000000500127202 */ /* 0x004fe20000000f00 */
[----:B------:R-:W-:Y:S11]  /*10090*/  IMAD.MOV.U32 R19, RZ, RZ, R4 ;  /* 0x000000ffff137224 */ /* 0x000ff600078e0004 */
[----:B------:R-:W-:Y:S05]  /*100a0*/  @!UPT UIADD3 URZ, URZ, URZ, URZ ;  /* 0x0000003f3f3ff290 */ /* 0x000fea000fffe03f */
[----:B------:R0:W-:Y:S04]  /*100b0*/  STL.64 [R1+0x26f0], R26 ;  /* 0x0026f01a01007387 */ /* 0x0001e80000100a00 */
[----:B------:R-:W-:Y:S04]  /*100c0*/  STL.64 [R1+0x26e8], R24 ;  /* 0x0026e81801007387 */ /* 0x000fe80000100a00 */
[----:B0-----:R-:W2:Y:S04]  /*100d0*/  LDL.LU R26, [R1+0x1c8] ;  /* 0x0001c800011a7983 */ /* 0x001ea80000300800 */
[----:B------:R-:W2:Y:S01]  /*100e0*/  LDL.LU R27, [R1+0x1cc] ;  /* 0x0001cc00011b7983 */ /* 0x000ea20000300800 */
[C---:B---3--:R-:W-:Y:S03]  /*100f0*/  HMMA.16816.F32 R8, R12.reuse, R6, R8 ;  /* 0x000000060c08723c */ /* 0x048fe60000001808 */
[----:B------:R-:W2:Y:S04]  /*10100*/  LDL.LU.64 R6, [R1+0x2880] ;  /* 0x0028800001067983 */ /* 0x000ea80000300a00 */
[----:B------:R-:W2:Y:S01]  /*10110*/  LDL.LU.64 R4, [R1+0x2878] ;  /* 0x0028780001047983 */ /* 0x000ea20000300a00 */
[C---:B----4-:R-:W-:Y:S11]  /*10120*/  HMMA.16816.F32 R16, R12.reuse, R22, R16 ;  /* 0x000000160c10723c */ /* 0x050ff60000001810 */
[----:B------:R-:W-:Y:S04]  /*10130*/  @!UPT UIADD3 URZ, URZ, URZ, URZ ;  /* 0x0000003f3f3ff290 */ /* 0x000fe8000fffe03f */
[----:B------:R-:W-:Y:S01]  /*10140*/  STL [R1+0x26e4], R11 ;  /* 0x0026e40b01007387 */ /* 0x000fe20000100800 */
[----:B--2---:R-:W-:Y:S11]  /*10150*/  HMMA.16816.F32 R4, R12, R26, R4 ;  /* 0x0000001a0c04723c */ /* 0x004ff60000001804 */
[----:B------:R-:W-:Y:S11]  /*10160*/  @!UPT UIADD3 URZ, URZ, URZ, URZ ;  /* 0x0000003f3f3ff290 */ /* 0x000ff6000fffe03f */
[----:B------:R-:W-:Y:S01]  /*10170*/  @!UPT UIADD3 URZ, URZ, URZ, URZ ;  /* 0x0000003f3f3ff290 */ /* 0x000fe2000fffe03f */
[----:B------:R-:W-:Y:S04]  /*10180*/  STL [R1+0x26e0], R5 ;  /* 0x0026e00501007387 */ /* 0x000fe80000100800 */
[----:B------:R-:W-:Y:S04]  /*10190*/  STL [R1+0x26dc], R6 ;  /* 0x0026dc0601007387 */ /* 0x000fe80000100800 */
[----:B------:R-:W-:Y:S04]  /*101a0*/  STL [R1+0x26d8], R7 ;  /* 0x0026d80701007387 */ /* 0x000fe80000100800 */
[----:B------:R-:W-:Y:S04]  /*101b0*/  STL.64 [R1+0x2808], R14 ;  /* 0x0028080e01007387 */ /* 0x000fe80000100a00 */
[----:B------:R-:W-:Y:S04]  /*101c0*/  STL.64 [R1+0x2800], R12 ;  /* 0x0028000c01007387 */ /* 0x000fe80000100a00 */
[----:B------:R-:W-:Y:S04]  /*101d0*/  STL.64 [R1], R16 ;  /* 0x0000001001007387 */ /* 0x000fe80000100a00 */
[----:B------:R0:W-:Y:S04]  /*101e0*/  STL.64 [R1+0x8], R18 ;  /* 0x0000081201007387 */ /* 0x0001e80000100a00 */
[----:B0-----:R-:W2:Y:S04]  /*101f0*/  LDL.LU R18, [R1+0x1a8] ;  /* 0x0001a80001127983 */ /* 0x001ea80000300800 */
[----:B------:R-:W2:Y:S04]  /*10200*/  LDL.LU R19, [R1+0x1ac] ;  /* 0x0001ac0001137983 */ /* 0x000ea80000300800 */
[----:B--2---:R0:W-:Y:S04]  /*10210*/  STL.64 [R1+0x2710], R18 ;  /* 0x0027101201007387 */ /* 0x0041e80000100a00 */
[----:B------:R-:W2:Y:S04]  /*10220*/  LDL.LU R26, [R1+0x1b8] ;  /* 0x0001b800011a7983 */ /* 0x000ea80000300800 */
[----:B------:R-:W2:Y:S04]  /*10230*/  LDL.LU R27, [R1+0x1bc] ;  /* 0x0001bc00011b7983 */ /* 0x000ea80000300800 */
[----:B0-----:R-:W3:Y:S04]  /*10240*/  LDL.LU R18, [R1+0x198] ;  /* 0x0001980001127983 */ /* 0x001ee80000300800 */
[----:B------:R-:W3:Y:S01]  /*10250*/  LDL.LU R19, [R1+0x19c] ;  /* 0x00019c0001137983 */ /* 0x000ee20000300800 */
[----:B------:R-:W-:-:S03]  /*10260*/  MOV R25, R0 ;  /* 0x0000000000197202 */ /* 0x000fc60000000f00 */
[----:B---3--:R-:W-:Y:S04]  /*10270*/  STL.64 [R1+0x2728], R18 ;  /* 0x0027281201007387 */ /* 0x008fe80000100a00 */
[----:B--2---:R0:W-:Y:S04]  /*10280*/  STL.64 [R1+0x2708], R26 ;  /* 0x0027081a01007387 */ /* 0x0041e80000100a00 */
[----:B------:R-:W2:Y:S04]  /*10290*/  LDL.LU R24, [R1+0x40] ;  /* 0x0000400001187983 */ /* 0x000ea80000300800 */
[----:B------:R-:W3:Y:S01]  /*102a0*/  LDL.LU R0, [R1+0x2870] ;  /* 0x0028700001007983 */ /* 0x000ee20000300800 */
[----:B0-----:R-:W-:Y:S01]  /*102b0*/  IMAD.MOV.U32 R26, RZ, RZ, R2 ;  /* 0x000000ffff1a7224 */ /* 0x001fe200078e0002 */
[----:B------:R-:W-:-:S02]  /*102c0*/  MOV R27, R29 ;  /* 0x0000001d001b7202 */ /* 0x000fc40000000f00 */
[----:B------:R-:W4:Y:S04]  /*102d0*/  LDL.LU R2, [R1+0x286c] ;  /* 0x00286c0001027983 */ /* 0x000f280000300800 */
[----:B------:R-:W5:Y:S04]  /*102e0*/  LDL.LU R29, [R1+0x2868] ;  /* 0x00286800011d7983 */ /* 0x000f680000300800 */
[----:B------:R-:W2:Y:S04]  /*102f0*/  LDL.LU R18, [R1+0x188] ;  /* 0x0001880001127983 */ /* 0x000ea80000300800 */
[----:B------:R-:W2:Y:S04]  /*10300*/  LDL.LU R19, [R1+0x18c] ;  /* 0x00018c0001137983 */ /* 0x000ea80000300800 */
[----:B--2---:R-:W-:Y:S04]  /*10310*/  STL.64 [R1+0x2740], R18 ;  /* 0x0027401201007387 */ /* 0x004fe80000100a00 */
[----:B------:R0:W-:Y:S04]  /*10320*/  STL.64 [R1+0x2720], R26 ;  /* 0x0027201a01007387 */ /* 0x0001e80000100a00 */
[----:B------:R1:W-:Y:S01]  /*10330*/  STL.64 [R1+0x2718], R24 ;  /* 0x0027181801007387 */ /* 0x0003e20000100a00 */
[----:B0-----:R-:W-:Y:S01]  /*10340*/  IMAD.MOV.U32 R26, RZ, RZ, R3 ;  /* 0x000000ffff1a7224 */ /* 0x001fe200078e0003 */
[----:B------:R-:W-:-:S02]  /*10350*/  MOV R27, R28 ;  /* 0x0000001c001b7202 */ /* 0x000fc40000000f00 */
        /* <DEDUP_REMOVED lines=9> */
[----:B----4-:R-:W-:Y:S01]  /*103f0*/  MOV R26, R2 ;  /* 0x00000002001a7202 */ /* 0x010fe20000000f00 */
[----:B---3--:R-:W-:-:S02]  /*10400*/  IMAD.MOV.U32 R27, RZ, RZ, R0 ;  /* 0x000000ffff1b7224 */ /* 0x008fc400078e0000 */
[----:B0-----:R-:W2:Y:S01]  /*10410*/  LDL.LU R24, [R1+0x70] ;  /* 0x0000700001187983 */ /* 0x001ea20000300800 */
[----:B-----5:R-:W-:-:S03]  /*10420*/  IMAD.MOV.U32 R25, RZ, RZ, R29 ;  /* 0x000000ffff197224 */ /* 0x020fc600078e001d */
        /* <DEDUP_REMOVED lines=12> */
[----:B------:R-:W-:-:S02]  /*104f0*/  IMAD.MOV.U32 R27, RZ, RZ, R3 ;  /* 0x000000ffff1b7224 */ /* 0x000fc400078e0003 */
        /* <DEDUP_REMOVED lines=9> */
[----:B----4-:R-:W-:Y:S01]  /*10590*/  IMAD.MOV.U32 R26, RZ, RZ, R2 ;  /* 0x000000ffff1a7224 */ /* 0x010fe200078e0002 */
[----:B---3--:R-:W-:-:S02]  /*105a0*/  MOV R27, R29 ;  /* 0x0000001d001b7202 */ /* 0x008fc40000000f00 */
[----:B0-----:R-:W2:Y:S01]  /*105b0*/  LDL.LU R24, [R1+0xe0] ;  /* 0x0000e00001187983 */ /* 0x001ea20000300800 */
[----:B-----5:R-:W-:-:S03]  /*105c0*/  MOV R25, R0 ;  /* 0x0000000000197202 */ /* 0x020fc60000000f00 */
        /* <DEDUP_REMOVED lines=22> */
[----:B------:R-:W-:Y:S04]  /*10730*/  STL.64 [R1+0x2798], R26 ;  /* 0x0027981a01007387 */ /* 0x000fe80000100a00 */
[----:B------:R0:W-:Y:S04]  /*10740*/  STL.64 [R1+0x2790], R24 ;  /* 0x0027901801007387 */ /* 0x0001e80000100a00 */
[----:B0-----:R-:W2:Y:S01]  /*10750*/  LDL.LU R24, [R1+0xa0] ;  /* 0x0000a00001187983 */ /* 0x001ea20000300800 */
[----:B----4-:R-:W-:Y:S01]  /*10760*/  MOV R26, R2 ;  /* 0x00000002001a7202 */ /* 0x010fe20000000f00 */
[----:B---3--:R-:W-:-:S02]  /*10770*/  IMAD.MOV.U32 R27, RZ, RZ, R0 ;  /* 0x000000ffff1b7224 */ /* 0x008fc400078e0000 */
[----:B-----5:R-:W-:Y:S02]  /*10780*/  IMAD.MOV.U32 R25, RZ, RZ, R29 ;  /* 0x000000ffff197224 */ /* 0x020fe400078e001d */
[----:B------:R-:W3:Y:S04]  /*10790*/  LDL.LU R29, [R1+0x2834] ;  /* 0x00283400011d7983 */ /* 0x000ee80000300800 */
[----:B------:R-:W4:Y:S04]  /*107a0*/  LDL.LU R2, [R1+0x2830] ;  /* 0x0028300001027983 */ /* 0x000f280000300800 */
[----:B------:R-:W5:Y:S04]  /*107b0*/  LDL.LU R0, [R1+0x282c] ;  /* 0x00282c0001007983 */ /* 0x000f680000300800 */
[----:B------:R-:W-:Y:S04]  /*107c0*/  STL.64 [R1+0x27b0], R26 ;  /* 0x0027b01a01007387 */ /* 0x000fe80000100a00 */
[----:B--2---:R0:W-:Y:S04]  /*107d0*/  STL.64 [R1+0x27a8], R24 ;  /* 0x0027a81801007387 */ /* 0x0041e80000100a00 */
[----:B0-----:R-:W2:Y:S04]  /*107e0*/  LDL.LU R24, [R1+0x90] ;  /* 0x0000900001187983 */ /* 0x001ea80000300800 */
[----:B------:R-:W2:Y:S01]  /*107f0*/  LDL.LU R25, [R1+0x94] ;  /* 0x0000940001197983 */ /* 0x000ea20000300800 */
[----:B------:R-:W-:Y:S01]  /*10800*/  MOV R26, R28 ;  /* 0x0000001c001a7202 */ /* 0x000fe20000000f00 */
[----:B------:R-:W-:-:S02]  /*10810*/  IMAD.MOV.U32 R27, RZ, RZ, R3 ;  /* 0x000000ffff1b7224 */ /* 0x000fc400078e0003 */
[----:B------:R-:W3:Y:S04]  /*10820*/  LDL.LU R28, [R1+0x2828] ;  /* 0x00282800011c7983 */ /* 0x000ee80000300800 */
[----:B------:R-:W3:Y:S04]  /*10830*/  LDL.LU R3, [R1+0x2824] ;  /* 0x0028240001037983 */ /* 0x000ee80000300800 */
[----:B------:R-:W-:Y:S04]  /*10840*/  STL.64 [R1+0x27c8], R26 ;  /* 0x0027c81a01007387 */ /* 0x000fe80000100a00 */
[----:B--2---:R0:W-:Y:S04]  /*10850*/  STL.64 [R1+0x27c0], R24 ;  /* 0x0027c01801007387 */ /* 0x0041e80000100a00 */
[----:B0-----:R-:W2:Y:S01]  /*10860*/  LDL.LU R24, [R1+0x30] ;  /* 0x0000300001187983 */ /* 0x001ea20000300800 */
[----:B----4-:R-:W-:Y:S01]  /*10870*/  IMAD.MOV.U32 R26, RZ, RZ, R2 ;  /* 0x000000ffff1a7224 */ /* 0x010fe200078e0002 */
[----:B---3--:R-:W-:-:S02]  /*10880*/  MOV R27, R29 ;  /* 0x0000001d001b7202 */ /* 0x008fc40000000f00 */
[----:B-----5:R-:W-:Y:S02]  /*10890*/  MOV R25, R0 ;  /* 0x0000000000197202 */ /* 0x020fe40000000f00 */
[----:B------:R-:W3:Y:S04]  /*108a0*/  LDL.LU R0, [R1+0x2820] ;  /* 0x0028200001007983 */ /* 0x000ee80000300800 */
[----:B------:R-:W4:Y:S04]  /*108b0*/  LDL.LU R2, [R1+0x281c] ;  /* 0x00281c0001027983 */ /* 0x000f280000300800 */
[----:B------:R-:W5:Y:S04]  /*108c0*/  LDL.LU R29, [R1+0x2818] ;  /* 0x00281800011d7983 */ /* 0x000f680000300800 */
[----:B------:R0:W-:Y:S02]  /*108d0*/  STL.64 [R1+0x27e0], R26 ;  /* 0x0027e01a01007387 */ /* 0x0001e40000100a00 */
[----:B0-----:R-:W-:-:S02]  /*108e0*/  MOV R26, R28 ;  /* 0x0000001c001a7202 */ /* 0x001fc40000000f00 */
[----:B--2---:R0:W-:Y:S04]  /*108f0*/  STL.64 [R1+0x27d8], R24 ;  /* 0x0027d81801007387 */ /* 0x0041e80000100a00 */
[----:B0-----:R-:W2:Y:S01]  /*10900*/  LDL.LU R24, [R1+0x10] ;  /* 0x0000100001187983 */ /* 0x001ea20000300800 */
[----:B------:R-:W-:-:S03]  /*10910*/  IMAD.MOV.U32 R25, RZ, RZ, R3 ;  /* 0x000000ffff197224 */ /* 0x000fc600078e0003 */
[----:B------:R-:W2:Y:S04]  /*10920*/  LDL.LU R3, [R1+0x2814] ;  /* 0x0028140001037983 */ /* 0x000ea80000300800 */
[----:B------:R-:W3:Y:S04]  /*10930*/  LDL.LU R28, [R1+0x2810] ;  /* 0x00281000011c7983 */ /* 0x000ee80000300800 */
[----:B------:R-:W4:Y:S04]  /*10940*/  LDL.LU R27, [R1+0x1c] ;  /* 0x00001c00011b7983 */ /* 0x000f280000300800 */
[----:B--2---:R-:W-:Y:S04]  /*10950*/  LDSM.16.MT88.4 R20, [R3+0x10000] ;  /* 0x010000000314783b */ /* 0x004fe80000004200 */
[----:B---3--:R-:W0:Y:S04]  /*10960*/  LDSM.16.M88.4 R12, [R28+0x20100] ;  /* 0x020100001c0c783b */ /* 0x008e280000000200 */
[----:B----4-:R-:W-:Y:S04]  /*10970*/  STL.64 [R1+0x27f8], R26 ;  /* 0x0027f81a01007387 */ /* 0x010fe80000100a00 */
[----:B------:R1:W-:Y:S04]  /*10980*/  STL.64 [R1+0x27f0], R24 ;  /* 0x0027f01801007387 */ /* 0x0003e80000100a00 */
[----:B-1----:R-:W2:Y:S04]  /*10990*/  LDL.LU R24, [R1+0xd0] ;  /* 0x0000d00001187983 */ /* 0x002ea80000300800 */
[----:B------:R-:W-:Y:S01]  /*109a0*/  STL [R1+0x26d4], R3 ;  /* 0x0026d40301007387 */ /* 0x000fe20000100800 */
[----:B0-----:R-:W-:-:S03]  /*109b0*/  MOV R11, R12 ;  /* 0x0000000c000b7202 */ /* 0x001fc60000000f00 */
[----:B------:R-:W-:Y:S01]  /*109c0*/  STL.64 [R1+0x1e8], R14 ;  /* 0x0001e80e01007387 */ /* 0x000fe20000100a00 */
[----:B------:R-:W-:-:S03]  /*109d0*/  IMAD.MOV.U32 R5, RZ, RZ, R13 ;  /* 0x000000ffff057224 */ /* 0x000fc600078e000d */
[----:B------:R-:W0:Y:S04]  /*109e0*/  LDSM.16.M88.4 R12, [R28+0x21100] ;  /* 0x021100001c0c783b */ /* 0x000e280000000200 */
[----:B0-----:R0:W-:Y:S01]  /*109f0*/  STL.64 [R1+0x1f8], R14 ;  /* 0x0001f80e01007387 */ /* 0x0011e20000100a00 */
[----:B------:R-:W-:Y:S01]  /*10a00*/  MOV R6, R12 ;  /* 0x0000000c00067202 */ /* 0x000fe20000000f00 */
[----:B------:R-:W-:Y:S02]  /*10a10*/  IMAD.MOV.U32 R7, RZ, RZ, R13 ;  /* 0x000000ffff077224 */ /* 0x000fe400078e000d */
[----:B0-----:R-:W2:Y:S04]  /*10a20*/  LDL.LU.64 R14, [R1+0x2808] ;  /* 0x00280800010e7983 */ /* 0x001ea80000300a00 */
[----:B------:R-:W2:Y:S01]  /*10a30*/  LDL.LU.64 R12, [R1+0x2800] ;  /* 0x00280000010c7983 */ /* 0x000ea20000300a00 */
[----:B-----5:R-:W-:Y:S01]  /*10a40*/  IMAD.MOV.U32 R25, RZ, RZ, R29 ;  /* 0x000000ffff197224 */ /* 0x020fe200078e001d */
[----:B------:R-:W-:Y:S01]  /*10a50*/  MOV R26, R2 ;  /* 0x00000002001a7202 */ /* 0x000fe20000000f00 */
[----:B------:R-:W-:-:S07]  /*10a60*/  IMAD.MOV.U32 R27, RZ, RZ, R0 ;  /* 0x000000ffff1b7224 */ /* 0x000fce00078e0000 */
        /* <DEDUP_REMOVED lines=8> */
[----:B------:R-:W-:Y:S04]  /*10af0*/  STL [R1+0x2698], R29 ;  /* 0x0026981d01007387 */ /* 0x000fe80000100800 */
[----:B0-----:R0:W-:Y:S04]  /*10b00*/  STL.64 [R1+0x1d8], R18 ;  /* 0x0001d81201007387 */ /* 0x0011e80000100a00 */
[----:B0-----:R-:W2:Y:S01]  /*10b10*/  LDL.LU.64 R18, [R1+0x27e8] ;  /* 0x0027e80001127983 */ /* 0x001ea20000300a00 */
[----:B------:R-:W-:Y:S01]  /*10b20*/  IMAD.MOV.U32 R2, RZ, RZ, R16 ;  /* 0x000000ffff027224 */ /* 0x000fe200078e0010 */
[----:B------:R-:W-:-:S02]  /*10b30*/  MOV R0, R17 ;  /* 0x0000001100007202 */ /* 0x000fc40000000f00 */
[----:B--2---:R-:W-:Y:S01]  /*10b40*/  HMMA.16816.F32 R16, R12, R18, R24 ;  /* 0x000000120c10723c */ /* 0x004fe20000001818 */
[----:B------:R-:W2:Y:S04]  /*10b50*/  LDL.LU.64 R26, [R1+0x27e0] ;  /* 0x0027e000011a7983 */ /* 0x000ea80000300a00 */
[----:B------:R-:W2:Y:S11]  /*10b60*/  LDL.LU.64 R24, [R1+0x27d8] ;  /* 0x0027d80001187983 */ /* 0x000eb60000300a00 */
[----:B------:R-:W-:Y:S07]  /*10b70*/  @!UPT UIADD3 URZ, URZ, URZ, URZ ;  /* 0x0000003f3f3ff290 */ /* 0x000fee000fffe03f */
        /* <DEDUP_REMOVED lines=68> */
[----:B------:R0:W-:Y:S01]  /*10fc0*/  STL.64 [R1+0x70], R16 ;  /* 0x0000701001007387 */ /* 0x0001e20000100a00 */
[----:B------:R-:W-:Y:S01]  /*10fd0*/  MOV R3, R18 ;  /* 0x0000001200037202 */ /* 0x000fe20000000f00 */
[----:B------:R-:W-:Y:S02]  /*10fe0*/  IMAD.MOV.U32 R29, RZ, RZ, R19 ;  /* 0x000000ffff1d7224 */ /* 0x000fe400078e0013 */
[----:B------:R-:W2:Y:S04]  /*10ff0*/  LDL.LU.64 R18, [R1+0x2700] ;  /* 0x0027000001127983 */ /* 0x000ea80000300a00 */
[----:B0-----:R-:W2:Y:S02]  /*11000*/  LDL.LU.64 R16, [R1+0x26f8] ;  /* 0x0026f80001107983 */ /* 0x001ea40000300a00 */
[----:B--2---:R-:W-:Y:S02]  /*11010*/  HMMA.16816.F32 R12, R12, R26, R16 ;  /* 0x0000001a0c0c723c */ /* 0x004fe40000001810 */
[----:B------:R-:W2:Y:S04]  /*11020*/  LDL.LU.64 R26, [R1+0x26f0] ;  /* 0x0026f000011a7983 */ /* 0x000ea80000300a00 */
[----:B------:R-:W2:Y:S01]  /*11030*/  LDL.LU.64 R24, [R1+0x26e8] ;  /* 0x0026e80001187983 */ /* 0x000ea20000300a00 */
[----:B------:R-:W-:-:S03]  /*11040*/  MOV R16, R11 ;  /* 0x0000000b00107202 */ /* 0x000fc60000000f00 */
[----:B------:R-:W3:Y:S01]  /*11050*/  LDL.LU R11, [R1+0x26e4] ;  /* 0x0026e400010b7983 */ /* 0x000ee20000300800 */
[----:B------:R-:W-:Y:S11]  /*11060*/  IMAD.MOV.U32 R17, RZ, RZ, R5 ;  /* 0x000000ffff117224 */ /* 0x000ff600078e0005 */
[----:B------:R-:W-:Y:S01]  /*11070*/  @!UPT UIADD3 URZ, URZ, URZ, URZ ;  /* 0x0000003f3f3ff290 */ /* 0x000fe2000fffe03f */
[----:B------:R0:W-:Y:S04]  /*11080*/  STL.64 [R1+0x10], R12 ;  /* 0x0000100c01007387 */ /* 0x0001e80000100a00 */
[----:B------:R-:W-:Y:S04]  /*11090*/  STL.64 [R1+0x18], R14 ;  /* 0x0000180e01007387 */ /* 0x000fe80000100a00 */
[----:B------:R-:W4:Y:S01]  /*110a0*/  LDL.LU R5, [R1+0x26e0] ;  /* 0x0026e00001057983 */ /* 0x000f220000300800 */
[----:B0-----:R-:W-:Y:S01]  /*110b0*/  MOV R12, R6 ;  /* 0x00000006000c7202 */ /* 0x001fe20000000f00 */
[----:B------:R-:W-:-:S02]  /*110c0*/  IMAD.MOV.U32 R13, RZ, RZ, R7 ;  /* 0x000000ffff0d7224 */ /* 0x000fc400078e0007 */
[----:B------:R-:W4:Y:S04]  /*110d0*/  LDL.LU R6, [R1+0x26dc] ;  /* 0x0026dc0001067983 */ /* 0x000f280000300800 */
[----:B------:R-:W4:Y:S01]  /*110e0*/  LDL.LU R7, [R1+0x26d8] ;  /* 0x0026d80001077983 */ /* 0x000f220000300800 */
[C---:B---3--:R-:W-:Y:S03]  /*110f0*/  HMMA.16816.F32 R8, R20.reuse, R12, R8 ;  /* 0x0000000c1408723c */ /* 0x048fe60000001808 */
[----:B------:R-:W0:Y:S05]  /*11100*/  LDSM.16.M88.4 R12, [R28+0x23100] ;  /* 0x023100001c0c783b */ /* 0x000e2a0000000200 */
[----:B--2---:R-:W-:Y:S07]  /*11110*/  HMMA.16816.F32 R16, R20, R16, R24 ;  /* 0x000000101410723c */ /* 0x004fee0000001818 */
[----:B------:R-:W-:Y:S01]  /*11120*/  MOV R24, R2 ;  /* 0x0000000200187202 */ /* 0x000fe20000000f00 */
[----:B------:R-:W-:-:S07]  /*11130*/  IMAD.MOV.U32 R25, RZ, RZ, R0 ;  /* 0x000000ffff197224 */ /* 0x000fce00078e0000 */
[----:B----4-:R-:W-:Y:S08]  /*11140*/  HMMA.16816.F32 R4, R20, R24, R4 ;  /* 0x000000181404723c */ /* 0x010ff00000001804 */
[----:B------:R-:W-:Y:S04]  /*11150*/  STL.64 [R1+0x2570], R18 ;  /* 0x0025701201007387 */ /* 0x000fe80000100a00 */
[----:B------:R-:W-:Y:S01]  /*11160*/  STL.64 [R1+0x2568], R16 ;  /* 0x0025681001007387 */ /* 0x000fe20000100a00 */
[----:B0-----:R-:W-:Y:S01]  /*11170*/  IMAD.MOV.U32 R0, RZ, RZ, R15 ;  /* 0x000000ffff007224 */ /* 0x001fe200078e000f */
[----:B------:R-:W-:-:S02]  /*11180*/  MOV R2, R14 ;  /* 0x0000000e00027202 */ /* 0x000fc40000000f00 */
[----:B------:R-:W-:Y:S04]  /*11190*/  STL.64 [R1+0x2560], R10 ;  /* 0x0025600a01007387 */ /* 0x000fe80000100a00 */
[----:B------:R-:W-:Y:S04]  /*111a0*/  STL.64 [R1+0x2558], R8 ;  /* 0x0025580801007387 */ /* 0x000fe80000100a00 */
[----:B------:R-:W-:Y:S04]  /*111b0*/  STL [R1+0x26b4], R0 ;  /* 0x0026b40001007387 */ /* 0x000fe80000100800 */
[----:B------:R-:W-:Y:S04]  /*111c0*/  STL [R1+0x26b0], R2 ;  /* 0x0026b00201007387 */ /* 0x000fe80000100800 */
[----:B------:R-:W-:Y:S04]  /*111d0*/  STL [R1+0x26ac], R12 ;  /* 0x0026ac0c01007387 */ /* 0x000fe80000100800 */
[----:B------:R-:W-:Y:S04]  /*111e0*/  STL [R1+0x26a4], R13 ;  /* 0x0026a40d01007387 */ /* 0x000fe80000100800 */
[----:B------:R-:W-:Y:S04]  /*111f0*/  STL [R1+0x26c4], R20 ;  /* 0x0026c41401007387 */ /* 0x000fe80000100800 */
[----:B------:R-:W-:Y:S04]  /*11200*/  STL [R1+0x26c0], R21 ;  /* 0x0026c01501007387 */ /* 0x000fe80000100800 */
[----:B------:R-:W-:Y:S04]  /*11210*/  STL [R1+0x26bc], R22 ;  /* 0x0026bc1601007387 */ /* 0x000fe80000100800 */
[----:B------:R-:W-:Y:S04]  /*11220*/  STL [R1+0x26b8], R23 ;  /* 0x0026b81701007387 */ /* 0x000fe80000100800 */
[----:B------:R0:W-:Y:S04]  /*11230*/  STL.64 [R1+0x2550], R6 ;  /* 0x0025500601007387 */ /* 0x0001e80000100a00 */
[----:B------:R1:W-:Y:S04]  /*11240*/  STL.64 [R1+0x2548], R4 ;  /* 0x0025480401007387 */ /* 0x0003e80000100a00 */
[----:B------:R-:W-:Y:S04]  /*11250*/  LDSM.16.M88.4 R16, [R28+0x2f100] ;  /* 0x02f100001c10783b */ /* 0x000fe80000000200 */
[----:B0-----:R-:W2:Y:S04]  /*11260*/  LDL.LU R6, [R1+0x1f8] ;  /* 0x0001f80001067983 */ /* 0x001ea80000300800 */
[----:B------:R-:W2:Y:S04]  /*11270*/  LDL.LU R7, [R1+0x1fc] ;  /* 0x0001fc0001077983 */ /* 0x000ea80000300800 */
[----:B--2---:R0:W-:Y:S04]  /*11280*/  STL.64 [R1+0x2578], R6 ;  /* 0x0025780601007387 */ /* 0x0041e80000100a00 */
[----:B------:R-:W2:Y:S04]  /*11290*/  LDL.LU R10, [R1+0x1e8] ;  /* 0x0001e800010a7983 */ /* 0x000ea80000300800 */
[----:B------:R-:W2:Y:S04]  /*112a0*/  LDL.LU R11, [R1+0x1ec] ;  /* 0x0001ec00010b7983 */ /* 0x000ea80000300800 */
[----:B--2---:R-:W-:Y:S04]  /*112b0*/  STL.64 [R1+0x2580], R10 ;  /* 0x0025800a01007387 */ /* 0x004fe80000100a00 */
[----:B-1----:R-:W2:Y:S04]  /*112c0*/  LDL.LU R4, [R1+0x10] ;  /* 0x0000100001047983 */ /* 0x002ea80000300800 */
[----:B------:R-:W2:Y:S04]  /*112d0*/  LDL.LU R5, [R1+0x14] ;  /* 0x0000140001057983 */ /* 0x000ea80000300800 */
[----:B0-----:R-:W3:Y:S04]  /*112e0*/  LDL.LU R6, [R1+0x18] ;  /* 0x0000180001067983 */ /* 0x001ee80000300800 */
[----:B------:R-:W3:Y:S04]  /*112f0*/  LDL.LU R7, [R1+0x1c] ;  /* 0x00001c0001077983 */ /* 0x000ee80000300800 */
[----:B------:R-:W0:Y:S04]  /*11300*/  LDSM.16.M88.4 R8, [R28+0x24100] ;  /* 0x024100001c08783b */ /* 0x000e280000000200 */
[----:B---3--:R-:W-:Y:S04]  /*11310*/  STL.64 [R1+0x2590], R6 ;  /* 0x0025900601007387 */ /* 0x008fe80000100a00 */
[----:B--2---:R1:W-:Y:S04]  /*11320*/  STL.64 [R1+0x2588], R4 ;  /* 0x0025880401007387 */ /* 0x0043e80000100a00 */
[----:B-1----:R-:W2:Y:S04]  /*11330*/  LDL.LU R4, [R1+0x70] ;  /* 0x0000700001047983 */ /* 0x002ea80000300800 */
[----:B------:R-:W2:Y:S01]  /*11340*/  LDL.LU R5, [R1+0x74] ;  /* 0x0000740001057983 */ /* 0x000ea20000300800 */
[----:B------:R-:W-:Y:S01]  /*11350*/  MOV R6, R3 ;  /* 0x0000000300067202 */ /* 0x000fe20000000f00 */
[----:B------:R-:W-:-:S02]  /*11360*/  IMAD.MOV.U32 R7, RZ, RZ, R29 ;  /* 0x000000ffff077224 */ /* 0x000fc400078e001d */
[----:B------:R-:W3:Y:S04]  /*11370*/  LDL.LU R3, [R1+0x26d4] ;  /* 0x0026d40001037983 */ /* 0x000ee80000300800 */
[----:B------:R-:W-:Y:S01]  /*11380*/  STL.64 [R1+0x25a0], R6 ;  /* 0x0025a00601007387 */ /* 0x000fe20000100a00 */
[----:B0-----:R-:W-:Y:S01]  /*11390*/  IMAD.MOV.U32 R14, RZ, RZ, R9 ;  /* 0x000000ffff0e7224 */ /* 0x001fe200078e0009 */
[----:B------:R-:W-:Y:S02]  /*113a0*/  MOV R15, R8 ;  /* 0x00000008000f7202 */ /* 0x000fe40000000f00 */
[----:B--2---:R-:W-:Y:S04]  /*113b0*/  STL.64 [R1+0x2598], R4 ;  /* 0x0025980401007387 */ /* 0x004fe80000100a00 */
[----:B------:R-:W0:Y:S04]  /*113c0*/  LDSM.16.M88.4 R4, [R28+0x25100] ;  /* 0x025100001c04783b */ /* 0x000e280000000200 */
[----:B------:R-:W-:Y:S04]  /*113d0*/  STL.64 [R1+0x118], R10 ;  /* 0x0001180a01007387 */ /* 0x000fe80000100a00 */
[----:B------:R-:W-:Y:S04]  /*113e0*/  STL [R1+0x26cc], R14 ;  /* 0x0026cc0e01007387 */ /* 0x000fe80000100800 */
[----:B------:R-:W-:Y:S04]  /*113f0*/  STL [R1+0x26c8], R15 ;  /* 0x0026c80f01007387 */ /* 0x000fe80000100800 */
[----:B------:R-:W-:Y:S01]  /*11400*/  LDSM.16.M88.4 R8, [R28+0x2e100] ;  /* 0x02e100001c08783b */ /* 0x000fe20000000200 */
[----:B0-----:R-:W-:-:S03]  /*11410*/  MOV R29, R4 ;  /* 0x00000004001d7202 */ /* 0x001fc60000000f00 */
[----:B------:R-:W-:Y:S01]  /*11420*/  STL.64 [R1+0x128], R6 ;  /* 0x0001280601007387 */ /* 0x000fe20000100a00 */
[----:B------:R-:W-:-:S03]  /*11430*/  IMAD.MOV.U32 R13, RZ, RZ, R5 ;  /* 0x000000ffff0d7224 */ /* 0x000fc600078e0005 */
[----:B------:R-:W0:Y:S04]  /*11440*/  LDSM.16.M88.4 R4, [R28+0x26100] ;  /* 0x026100001c04783b */ /* 0x000e280000000200 */
[----:B------:R-:W-:Y:S01]  /*11450*/  STL [R1+0x26d0], R29 ;  /* 0x0026d01d01007387 */ /* 0x000fe20000100800 */
[----:B0-----:R-:W-:-:S03]  /*11460*/  MOV R2, R4 ;  /* 0x0000000400027202 */ /* 0x001fc60000000f00 */
        /* <DEDUP_REMOVED lines=27> */
[----:B------:R-:W-:Y:S04]  /*11620*/  STL [R1+0x22d8], R28 ;  /* 0x0022d81c01007387 */ /* 0x000fe80000100800 */
[----:B0-----:R-:W-:Y:S04]  /*11630*/  STL.64 [R1+0x1a8], R6 ;  /* 0x0001a80601007387 */ /* 0x001fe80000100a00 */
[----:B------:R0:W-:Y:S02]  /*11640*/  STL.64 [R1+0x25b8], R4 ;  /* 0x0025b80401007387 */ /* 0x0001e40000100a00 */
[----:B0-----:R-:W-:Y:S01]  /*11650*/  MOV R4, R27 ;  /* 0x0000001b00047202 */ /* 0x001fe20000000f00 */
[----:B------:R-:W-:-:S05]  /*11660*/  IMAD.MOV.U32 R5, RZ, RZ, R26 ;  /* 0x000000ffff057224 */ /* 0x000fca00078e001a */
[----:B------:R0:W-:Y:S02]  /*11670*/  STL.64 [R1+0x25d0], R4 ;  /* 0x0025d00401007387 */ /* 0x0001e40000100a00 */
[----:B0-----:R-:W-:Y:S01]  /*11680*/  MOV R4, R25 ;  /* 0x0000001900047202 */ /* 0x001fe20000000f00 */
[----:B------:R-:W-:Y:S02]  /*11690*/  IMAD.MOV.U32 R5, RZ, RZ, R24 ;  /* 0x000000ffff057224 */ /* 0x000fe400078e0018 */
[----:B---3--:R-:W0:Y:S04]  /*116a0*/  LDSM.16.MT88.4 R24, [R3+0x12000] ;  /* 0x012000000318783b */ /* 0x008e280000004200 */
[----:B------:R-:W-:Y:S04]  /*116b0*/  STL.64 [R1+0x25e8], R4 ;  /* 0x0025e80401007387 */ /* 0x000fe80000100a00 */
[----:B0-----:R-:W-:Y:S04]  /*116c0*/  STL.64 [R1+0x25b0], R26 ;  /* 0x0025b01a01007387 */ /* 0x001fe80000100a00 */
[----:B------:R0:W-:Y:S04]  /*116d0*/  STL.64 [R1+0x25a8], R24 ;  /* 0x0025a81801007387 */ /* 0x0001e80000100a00 */
[----:B0-----:R-:W2:Y:S04]  /*116e0*/  LDL.LU R24, [R1+0x90] ;  /* 0x0000900001187983 */ /* 0x001ea80000300800 */
[----:B------:R-:W2:Y:S04]  /*116f0*/  LDL.LU R25, [R1+0x94] ;  /* 0x0000940001197983 */ /* 0x000ea80000300800 */
[----:B------:R-:W3:Y:S04]  /*11700*/  LDL.LU R26, [R1+0x98] ;  /* 0x00009800011a7983 */ /* 0x000ee80000300800 */
[----:B------:R-:W3:Y:S01]  /*11710*/  LDL.LU R27, [R1+0x9c] ;  /* 0x00009c00011b7983 */ /* 0x000ee20000300800 */
[----:B------:R-:W-:Y:S01]  /*11720*/  MOV R4, R29 ;  /* 0x0000001d00047202 */ /* 0x000fe20000000f00 */
[----:B------:R-:W-:-:S02]  /*11730*/  IMAD.MOV.U32 R5, RZ, RZ, R14 ;  /* 0x000000ffff057224 */ /* 0x000fc400078e000e */
[----:B------:R-:W4:Y:S04]  /*11740*/  LDL.LU R29, [R1+0x26d0] ;  /* 0x0026d000011d7983 */ /* 0x000f280000300800 */
[----:B------:R-:W5:Y:S04]  /*11750*/  LDL.LU R14, [R1+0x26cc] ;  /* 0x0026cc00010e7983 */ /* 0x000f680000300800 */
[----:B------:R0:W-:Y:S02]  /*11760*/  STL.64 [R1+0x2600], R4 ;  /* 0x0026000401007387 */ /* 0x0001e40000100a00 */
[----:B0-----:R-:W-:Y:S01]  /*11770*/  MOV R4, R15 ;  /* 0x0000000f00047202 */ /* 0x001fe20000000f00 */
[----:B------:R-:W-:Y:S01]  /*11780*/  IMAD.MOV.U32 R5, RZ, RZ, R20 ;  /* 0x000000ffff057224 */ /* 0x000fe200078e0014 */
[----:B------:R-:W4:Y:S04]  /*11790*/  LDL.LU R15, [R1+0x26c8] ;  /* 0x0026c800010f7983 */ /* 0x000f280000300800 */
[----:B------:R-:W4:Y:S04]  /*117a0*/  LDL.LU R20, [R1+0x26c4] ;  /* 0x0026c40001147983 */ /* 0x000f280000300800 */
[----:B------:R-:W-:Y:S04]  /*117b0*/  STL.64 [R1+0x2618], R4 ;  /* 0x0026180401007387 */ /* 0x000fe80000100a00 */
[----:B---3--:R-:W-:Y:S04]  /*117c0*/  STL.64 [R1+0x25c8], R26 ;  /* 0x0025c81a01007387 */ /* 0x008fe80000100a00 */
[----:B--2---:R0:W-:Y:S04]  /*117d0*/  STL.64 [R1+0x25c0], R24 ;  /* 0x0025c01801007387 */ /* 0x0041e80000100a00 */
[----:B0-----:R-:W2:Y:S04]  /*117e0*/  LDL.LU R24, [R1+0xa0] ;  /* 0x0000a00001187983 */ /* 0x001ea80000300800 */
[----:B------:R-:W2:Y:S04]  /*117f0*/  LDL.LU R25, [R1+0xa4] ;  /* 0x0000a40001197983 */ /* 0x000ea80000300800 */
[----:B------:R-:W3:Y:S04]  /*11800*/  LDL.LU R26, [R1+0xa8] ;  /* 0x0000a800011a7983 */ /* 0x000ee80000300800 */
[----:B------:R-:W3:Y:S01]  /*11810*/  LDL.LU R27, [R1+0xac] ;  /* 0x0000ac00011b7983 */ /* 0x000ee20000300800 */
[----:B------:R-:W-:Y:S01]  /*11820*/  MOV R4, R21 ;  /* 0x0000001500047202 */ /* 0x000fe20000000f00 */
[----:B------:R-:W-:-:S02]  /*11830*/  IMAD.MOV.U32 R5, RZ, RZ, R22 ;  /* 0x000000ffff057224 */ /* 0x000fc400078e0016 */
[----:B------:R-:W2:Y:S04]  /*11840*/  LDL.LU R21, [R1+0x26c0] ;  /* 0x0026c00001157983 */ /* 0x000ea80000300800 */
        /* <DEDUP_REMOVED lines=22> */
[----:B------:R-:W5:Y:S04]  /*119b0*/  LDL.LU R12, [R1+0x26ac] ;  /* 0x0026ac00010c7983 */ /* 0x000f680000300800 */
[----:B------:R4:W-:Y:S02]  /*119c0*/  STL.64 [R1+0x2660], R4 ;  /* 0x0026600401007387 */ /* 0x0009e40000100a00 */
[----:B----4-:R-:W-:Y:S01]  /*119d0*/  MOV R4, R29 ;  /* 0x0000001d00047202 */ /* 0x010fe20000000f00 */
        /* <DEDUP_REMOVED lines=8> */
[----:B------:R-:W3:Y:S01]  /*11a60*/  LDL.LU R26, [R1+0xd8] ;  /* 0x0000d800011a7983 */ /* 0x000ee20000300800 */
[----:B------:R-:W-:Y:S01]  /*11a70*/  IMAD.MOV.U32 R4, RZ, RZ, R15 ;  /* 0x000000ffff047224 */ /* 0x000fe200078e000f */
[----:B-----5:R-:W-:-:S02]  /*11a80*/  MOV R5, R14 ;  /* 0x0000000e00057202 */ /* 0x020fc40000000f00 */
[----:B----4-:R-:W-:Y:S02]  /*11a90*/  MOV R27, R29 ;  /* 0x0000001d001b7202 */ /* 0x010fe40000000f00 */
[----:B------:R-:W4:Y:S04]  /*11aa0*/  LDL.LU R29, [R1+0x26a0] ;  /* 0x0026a000011d7983 */ /* 0x000f280000300800 */
[----:B------:R0:W-:Y:S04]  /*11ab0*/  STL.64 [R1+0x2690], R4 ;  /* 0x0026900401007387 */ /* 0x0001e80000100a00 */
[----:B0-----:R-:W5:Y:S04]  /*11ac0*/  LDL.LU R4, [R1] ;  /* 0x0000000001047983 */ /* 0x001f680000300800 */
[----:B------:R-:W5:Y:S04]  /*11ad0*/  LDL.LU R5, [R1+0x4] ;  /* 0x0000040001057983 */ /* 0x000f680000300800 */
[----:B------:R-:W5:Y:S04]  /*11ae0*/  LDL.LU R6, [R1+0x8] ;  /* 0x0000080001067983 */ /* 0x000f680000300800 */
[----:B------:R-:W5:Y:S04]  /*11af0*/  LDL.LU R7, [R1+0xc] ;  /* 0x00000c0001077983 */ /* 0x000f680000300800 */
[----:B---3--:R-:W-:Y:S04]  /*11b00*/  STL.64 [R1+0x2628], R26 ;  /* 0x0026281a01007387 */ /* 0x008fe80000100a00 */
[----:B--2---:R0:W-:Y:S04]  /*11b10*/  STL.64 [R1+0x2620], R24 ;  /* 0x0026201801007387 */ /* 0x0041e80000100a00 */
[----:B0-----:R-:W2:Y:S04]  /*11b20*/  LDL.LU R24, [R1+0xc0] ;  /* 0x0000c00001187983 */ /* 0x001ea80000300800 */
[----:B------:R-:W2:Y:S04]  /*11b30*/  LDL.LU R25, [R1+0xc4] ;  /* 0x0000c40001197983 */ /* 0x000ea80000300800 */
[----:B------:R-:W3:Y:S04]  /*11b40*/  LDL.LU R26, [R1+0xc8] ;  /* 0x0000c800011a7983 */ /* 0x000ee80000300800 */
[----:B------:R-:W3:Y:S04]  /*11b50*/  LDL.LU R27, [R1+0xcc] ;  /* 0x0000cc00011b7983 */ /* 0x000ee80000300800 */
[----:B---3--:R-:W-:Y:S04]  /*11b60*/  STL.64 [R1+0x2640], R26 ;  /* 0x0026401a01007387 */ /* 0x008fe80000100a00 */
[----:B--2---:R0:W-:Y:S04]  /*11b70*/  STL.64 [R1+0x2638], R24 ;  /* 0x0026381801007387 */ /* 0x0041e80000100a00 */
[----:B0-----:R-:W2:Y:S04]  /*11b80*/  LDL.LU R24, [R1+0x50] ;  /* 0x0000500001187983 */ /* 0x001ea80000300800 */
[----:B------:R-:W2:Y:S04]  /*11b90*/  LDL.LU R25, [R1+0x54] ;  /* 0x0000540001197983 */ /* 0x000ea80000300800 */
[----:B------:R-:W3:Y:S01]  /*11ba0*/  LDL.LU R26, [R1+0x58] ;  /* 0x00005800011a7983 */ /* 0x000ee20000300800 */
[----:B----4-:R-:W-:-:S03]  /*11bb0*/  IMAD.MOV.U32 R27, RZ, RZ, R29 ;  /* 0x000000ffff1b7224 */ /* 0x010fc600078e001d */
[----:B------:R-:W4:Y:S04]  /*11bc0*/  LDL.LU R29, [R1+0x269c] ;  /* 0x00269c00011d7983 */ /* 0x000f280000300800 */
[----:B---3--:R-:W-:Y:S04]  /*11bd0*/  STL.64 [R1+0x2658], R26 ;  /* 0x0026581a01007387 */ /* 0x008fe80000100a00 */
[----:B--2---:R0:W-:Y:S04]  /*11be0*/  STL.64 [R1+0x2650], R24 ;  /* 0x0026501801007387 */ /* 0x0041e80000100a00 */
[----:B0-----:R-:W2:Y:S04]  /*11bf0*/  LDL.LU R24, [R1+0x30] ;  /* 0x0000300001187983 */ /* 0x001ea80000300800 */
[----:B------:R-:W2:Y:S04]  /*11c00*/  LDL.LU R25, [R1+0x34] ;  /* 0x0000340001197983 */ /* 0x000ea80000300800 */
[----:B------:R-:W3:Y:S04]  /*11c10*/  LDL.LU R26, [R1+0x38] ;  /* 0x00003800011a7983 */ /* 0x000ee80000300800 */
[----:B------:R-:W3:Y:S04]  /*11c20*/  LDL.LU R27, [R1+0x3c] ;  /* 0x00003c00011b7983 */ /* 0x000ee80000300800 */
[----:B---3--:R4:W-:Y:S04]  /*11c30*/  STL.64 [R1+0x2670], R26 ;  /* 0x0026701a01007387 */ /* 0x0089e80000100a00 */
[----:B--2---:R0:W-:Y:S01]  /*11c40*/  STL.64 [R1+0x2668], R24 ;  /* 0x0026681801007387 */ /* 0x0041e20000100a00 */
[----:B----4-:R-:W-:-:S03]  /*11c50*/  MOV R26, R29 ;  /* 0x0000001d001a7202 */ /* 0x010fc60000000f00 */
[----:B0-----:R-:W2:Y:S04]  /*11c60*/  LDL.LU R24, [R1+0x20] ;  /* 0x0000200001187983 */ /* 0x001ea80000300800 */
[----:B------:R-:W2:Y:S04]  /*11c70*/  LDL.LU R25, [R1+0x24] ;  /* 0x0000240001197983 */ /* 0x000ea80000300800 */
[----:B------:R-:W3:Y:S04]  /*11c80*/  LDL.LU R29, [R1+0x2698] ;  /* 0x00269800011d7983 */ /* 0x000ee80000300800 */
[----:B------:R-:W4:Y:S01]  /*11c90*/  LDL.LU R27, [R1+0x2c] ;  /* 0x00002c00011b7983 */ /* 0x000f220000300800 */
[----:B-----5:R-:W-:Y:S03]  /*11ca0*/  HMMA.16816.F32 R12, R20, R12, R4 ;  /* 0x0000000c140c723c */ /* 0x020fe60000001804 */
[----:B----4-:R-:W-:Y:S04]  /*11cb0*/  STL.64 [R1+0x2688], R26 ;  /* 0x0026881a01007387 */ /* 0x010fe80000100a00 */
[----:B--2---:R0:W-:Y:S04]  /*11cc0*/  STL.64 [R1+0x2680], R24 ;  /* 0x0026801801007387 */ /* 0x0041e80000100a00 */
[----:B0-----:R-:W2:Y:S04]  /*11cd0*/  LDL.LU R24, [R1+0xf0] ;  /* 0x0000f00001187983 */ /* 0x001ea80000300800 */
[----:B------:R-:W2:Y:S04]  /*11ce0*/  LDL.LU R25, [R1+0xf4] ;  /* 0x0000f40001197983 */ /* 0x000ea80000300800 */
[----:B------:R-:W2:Y:S04]  /*11cf0*/  LDL.LU R26, [R1+0xf8] ;  /* 0x0000f800011a7983 */ /* 0x000ea80000300800 */
[----:B------:R-:W-:Y:S04]  /*11d00*/  STL.64 [R1+0x1b8], R10 ;  /* 0x0001b80a01007387 */ /* 0x000fe80000100a00 */
[----:B------:R-:W-:Y:S04]  /*11d10*/  STL [R1+0x2534], R3 ;  /* 0x0025340301007387 */ /* 0x000fe80000100800 */
[----:B------:R-:W-:Y:S04]  /*11d20*/  STL.64 [R1+0x1c8], R18 ;  /* 0x0001c81201007387 */ /* 0x000fe80000100a00 */
[----:B------:R-:W2:Y:S01]  /*11d30*/  LDL.LU.64 R4, [R1+0x2690] ;  /* 0x0026900001047983 */ /* 0x000ea20000300a00 */
[----:B---3--:R-:W-:-:S03]  /*11d40*/  IMAD.MOV.U32 R27, RZ, RZ, R29 ;  /* 0x000000ffff1b7224 */ /* 0x008fc600078e001d */
        /* <DEDUP_REMOVED lines=9> */
[----:B------:R-:W-:-:S05]  /*11de0*/  MOV R29, R6 ;  /* 0x00000006001d7202 */ /* 0x000fca0000000f00 */
[----:B------:R-:W-:Y:S01]  /*11df0*/  STL [R1+0x2538], R29 ;  /* 0x0025381d01007387 */ /* 0x000fe20000100800 */
[C---:B--2---:R-:W-:Y:S03]  /*11e00*/  HMMA.16816.F32 R4, R20.reuse, R4, R24 ;  /* 0x000000041404723c */ /* 0x044fe60000001818 */
[----:B------:R-:W2:Y:S04]  /*11e10*/  LDL.LU.64 R26, [R1+0x2670] ;  /* 0x00267000011a7983 */ /* 0x000ea80000300a00 */
[----:B------:R-:W2:Y:S11]  /*11e20*/  LDL.LU.64 R24, [R1+0x2668] ;  /* 0x0026680001187983 */ /* 0x000eb60000300a00 */
[----:B------:R-:W-:Y:S05]  /*11e30*/  @!UPT UIADD3 URZ, URZ, URZ, URZ ;  /* 0x0000003f3f3ff290 */ /* 0x000fea000fffe03f */
[----:B------:R2:W-:Y:S01]  /*11e40*/  STL.64 [R1+0x8], R6 ;  /* 0x0000080601007387 */ /* 0x0005e20000100a00 */
[----:B------:R-:W-:Y:S01]  /*11e50*/  IMAD.MOV.U32 R14, RZ, RZ, R4 ;  /* 0x000000ffff0e7224 */ /* 0x000fe200078e0004 */
[----:B------:R-:W-:Y:S02]  /*11e60*/  MOV R15, R5 ;  /* 0x00000005000f7202 */ /* 0x000fe40000000f00 */
[----:B------:R-:W2:Y:S02]  /*11e70*/  LDL.LU.64 R4, [R1+0x2660] ;  /* 0x0026600001047983 */ /* 0x000ea40000300a00 */
[----:B--2---:R-:W-:Y:S02]  /*11e80*/  HMMA.16816.F32 R4, R20, R4, R24 ;  /* 0x000000041404723c */ /* 0x004fe40000001818 */
[----:B------:R-:W2:Y:S04]  /*11e90*/  LDL.LU.64 R26, [R1+0x2658] ;  /* 0x00265800011a7983 */ /* 0x000ea80000300a00 */
[----:B------:R-:W2:Y:S11]  /*11ea0*/  LDL.LU.64 R24, [R1+0x2650] ;  /* 0x0026500001187983 */ /* 0x000eb60000300a00 */
[----:B------:R-:W-:Y:S06]  /*11eb0*/  @!UPT UIADD3 URZ, URZ, URZ, URZ ;  /* 0x0000003f3f3ff290 */ /* 0x000fec000fffe03f */
[----:B------:R0:W-:Y:S01]  /*11ec0*/  STL [R1+0x40], R4 ;  /* 0x0000400401007387 */ /* 0x0001e20000100800 */
[----:B------:R-:W-:-:S03]  /*11ed0*/  IMAD.MOV.U32 R29, RZ, RZ, R5 ;  /* 0x000000ffff1d7224 */ /* 0x000fc600078e0005 */
[----:B------:R2:W-:Y:S04]  /*11ee0*/  STL [R1+0x48], R6 ;  /* 0x0000480601007387 */ /* 0x0005e80000100800 */
[----:B0-----:R-:W2:Y:S01]  /*11ef0*/  LDL.LU.64 R4, [R1+0x2648] ;  /* 0x0026480001047983 */ /* 0x001ea20000300a00 */
[----:B------:R-:W-:Y:S02]  /*11f00*/  MOV R3, R7 ;  /* 0x0000000700037202 */ /* 0x000fe40000000f00 */
[C---:B--2---:R-:W-:Y:S01]  /*11f10*/  HMMA.16816.F32 R4, R20.reuse, R4, R24 ;  /* 0x000000041404723c */ /* 0x044fe20000001818 */
[----:B------:R-:W2:Y:S04]  /*11f20*/  LDL.LU.64 R26, [R1+0x2640] ;  /* 0x00264000011a7983 */ /* 0x000ea80000300a00 */
[----:B------:R-:W2:Y:S11]  /*11f30*/  LDL.LU.64 R24, [R1+0x2638] ;  /* 0x0026380001187983 */ /* 0x000eb60000300a00 */
[----:B------:R-:W-:Y:S07]  /*11f40*/  @!UPT UIADD3 URZ, URZ, URZ, URZ ;  /* 0x0000003f3f3ff290 */ /* 0x000fee000fffe03f */
[----:B------:R0:W-:Y:S04]  /*11f50*/  STL.64 [R1+0x60], R4 ;  /* 0x0000600401007387 */ /* 0x0001e80000100a00 */
[----:B------:R2:W-:Y:S04]  /*11f60*/  STL.64 [R1+0x68], R6 ;  /* 0x0000680601007387 */ /* 0x0005e80000100a00 */
[----:B0-----:R-:W2:Y:S02]  /*11f70*/  LDL.LU.64 R4, [R1+0x2630] ;  /* 0x0026300001047983 */ /* 0x001ea40000300a00 */
[C---:B--2---:R-:W-:Y:S02]  /*11f80*/  HMMA.16816.F32 R4, R20.reuse, R4, R24 ;  /* 0x000000041404723c */ /* 0x044fe40000001818 */
[----:B------:R-:W2:Y:S04]  /*11f90*/  LDL.LU.64 R26, [R1+0x2628] ;  /* 0x00262800011a7983 */ /* 0x000ea80000300a00 */
[----:B------:R-:W2:Y:S11]  /*11fa0*/  LDL.LU.64 R24, [R1+0x2620] ;  /* 0x0026200001187983 */ /* 0x000eb60000300a00 */
[----:B------:R-:W-:Y:S06]  /*11fb0*/  @!UPT UIADD3 URZ, URZ, URZ, URZ ;  /* 0x0000003f3f3ff290 */ /* 0x000fec000fffe03f */
        /* <DEDUP_REMOVED lines=37> */
[----:B0-----:R-:W3:Y:S04]  /*12210*/  LDL.LU.64 R6, [R1+0x25a0] ;  /* 0x0025a00001067983 */ /* 0x001ee80000300a00 */
[----:B------:R-:W3:Y:S02]  /*12220*/  LDL.LU.64 R4, [R1+0x2598] ;  /* 0x0025980001047983 */ /* 0x000ee40000300a00 */
[C---:B---3--:R-:W-:Y:S02]  /*12230*/  HMMA.16816.F32 R8, R20.reuse, R8, R4 ;  /* 0x000000081408723c */ /* 0x048fe40000001804 */
[----:B------:R-:W3:Y:S04]  /*12240*/  LDL.LU.64 R6, [R1+0x2590] ;  /* 0x0025900001067983 */ /* 0x000ee80000300a00 */
[----:B------:R-:W3:Y:S11]  /*12250*/  LDL.LU.64 R4, [R1+0x2588] ;  /* 0x0025880001047983 */ /* 0x000ef60000300a00 */
[----:B------:R-:W-:Y:S06]  /*12260*/  @!UPT UIADD3 URZ, URZ, URZ, URZ ;  /* 0x0000003f3f3ff290 */ /* 0x000fec000fffe03f */
[----:B------:R-:W-:Y:S04]  /*12270*/  STL.64 [R1+0x90], R8 ;  /* 0x0000900801007387 */ /* 0x000fe80000100a00 */
[----:B------:R0:W-:Y:S04]  /*12280*/  STL.64 [R1+0x98], R10 ;  /* 0x0000980a01007387 */ /* 0x0001e80000100a00 */
[----:B0-----:R-:W2:Y:S01]  /*12290*/  LDL.LU.64 R10, [R1+0x2580] ;  /* 0x00258000010a7983 */ /* 0x001ea20000300a00 */
[----:B---3--:R-:W-:Y:S03]  /*122a0*/  HMMA.16816.F32 R16, R20, R16, R4 ;  /* 0x000000101410723c */ /* 0x008fe60000001804 */
[----:B------:R-:W3:Y:S11]  /*122b0*/  LDL.LU.64 R6, [R1+0x2578] ;  /* 0x0025780001067983 */ /* 0x000ef60000300a00 */
[----:B------:R-:W-:Y:S09]  /*122c0*/  @!UPT UIADD3 URZ, URZ, URZ, URZ ;  /* 0x0000003f3f3ff290 */ /* 0x000ff2000fffe03f */
[----:B------:R0:W-:Y:S01]  /*122d0*/  STL.64 [R1+0x70], R16 ;  /* 0x0000701001007387 */ /* 0x0001e20000100a00 */
[----:B------:R-:W-:Y:S01]  /*122e0*/  IMAD.MOV.U32 R23, RZ, RZ, R18 ;  /* 0x000000ffff177224 */ /* 0x000fe200078e0012 */
[----:B------:R-:W-:Y:S02]  /*122f0*/  MOV R22, R19 ;  /* 0x0000001300167202 */ /* 0x000fe40000000f00 */
[----:B------:R-:W2:Y:S04]  /*12300*/  LDL.LU.64 R18, [R1+0x2570] ;  /* 0x0025700001127983 */ /* 0x000ea80000300a00 */
[----:B0-----:R-:W2:Y:S02]  /*12310*/  LDL.LU.64 R16, [R1+0x2568] ;  /* 0x0025680001107983 */ /* 0x001ea40000300a00 */
[C---:B--2---:R-:W-:Y:S02]  /*12320*/  HMMA.16816.F32 R16, R24.reuse, R10, R16 ;  /* 0x0000000a1810723c */ /* 0x044fe40000001810 */
[----:B------:R-:W3:Y:S04]  /*12330*/  LDL.LU.64 R10, [R1+0x2560] ;  /* 0x00256000010a7983 */ /* 0x000ee80000300a00 */
[----:B------:R-:W3:Y:S11]  /*12340*/  LDL.LU.64 R8, [R1+0x2558] ;  /* 0x0025580001087983 */ /* 0x000ef60000300a00 */
[----:B------:R-:W-:Y:S06]  /*12350*/  @!UPT UIADD3 URZ, URZ, URZ, URZ ;  /* 0x0000003f3f3ff290 */ /* 0x000fec000fffe03f */
[----:B------:R-:W-:Y:S04]  /*12360*/  STL.64 [R1+0x50], R16 ;  /* 0x0000501001007387 */ /* 0x000fe80000100a00 */
[----:B------:R0:W-:Y:S02]  /*12370*/  STL.64 [R1+0x58], R18 ;  /* 0x0000581201007387 */ /* 0x0001e40000100a00 */
[----:B0-----:R-:W-:Y:S01]  /*12380*/  IMAD.MOV.U32 R18, RZ, RZ, R2 ;  /* 0x000000ffff127224 */ /* 0x001fe200078e0002 */
[----:B------:R-:W-:Y:S01]  /*12390*/  MOV R19, R0 ;  /* 0x0000000000137202 */ /* 0x000fe20000000f00 */
[C---:B---3--:R-:W-:Y:S01]  /*123a0*/  HMMA.16816.F32 R8, R24.reuse, R6, R8 ;  /* 0x000000061808723c */ /* 0x048fe20000001808 */
[----:B------:R-:W2:Y:S04]  /*123b0*/  LDL.LU.64 R6, [R1+0x2550] ;  /* 0x0025500001067983 */ /* 0x000ea80000300a00 */
[----:B------:R-:W2:Y:S11]  /*123c0*/  LDL.LU.64 R4, [R1+0x2548] ;  /* 0x0025480001047983 */ /* 0x000eb60000300a00 */
[----:B------:R-:W-:Y:S07]  /*123d0*/  @!UPT UIADD3 URZ, URZ, URZ, URZ ;  /* 0x0000003f3f3ff290 */ /* 0x000fee000fffe03f */
[----:B------:R2:W-:Y:S01]  /*123e0*/  STL [R1+0x30], R8 ;  /* 0x0000300801007387 */ /* 0x0005e20000100800 */
[----:B------:R-:W-:Y:S01]  /*123f0*/  MOV R2, R10 ;  /* 0x0000000a00027202 */ /* 0x000fe20000000f00 */
[----:B------:R-:W-:Y:S02]  /*12400*/  IMAD.MOV.U32 R0, RZ, RZ, R11 ;  /* 0x000000ffff007224 */ /* 0x000fe400078e000b */
[----:B------:R-:W2:Y:S04]  /*12410*/  LDL.LU R10, [R1+0x1d8] ;  /* 0x0001d800010a7983 */ /* 0x000ea80000300800 */
[----:B------:R-:W2:Y:S01]  /*12420*/  LDL.LU R11, [R1+0x1dc] ;  /* 0x0001dc00010b7983 */ /* 0x000ea20000300800 */
[----:B------:R-:W-:Y:S02]  /*12430*/  IMAD.MOV.U32 R28, RZ, RZ, R9 ;  /* 0x000000ffff1c7224 */ /* 0x000fe400078e0009 */
[----:B--2---:R-:W-:Y:S01]  /*12440*/  HMMA.16816.F32 R8, R24, R10, R4 ;  /* 0x0000000a1808723c */ /* 0x004fe20000001804 */
[----:B------:R-:W2:Y:S11]  /*12450*/  LDL.LU R6, [R1+0x138] ;  /* 0x0001380001067983 */ /* 0x000eb60000300800 */
[----:B------:R-:W-:Y:S11]  /*12460*/  @!UPT UIADD3 URZ, URZ, URZ, URZ ;  /* 0x0000003f3f3ff290 */ /* 0x000ff6000fffe03f */
[----:B------:R-:W-:Y:S04]  /*12470*/  STL.64 [R1+0x20], R8 ;  /* 0x0000200801007387 */ /* 0x000fe80000100a00 */
[----:B------:R-:W-:Y:S04]  /*12480*/  STL.64 [R1+0x28], R10 ;  /* 0x0000280a01007387 */ /* 0x000fe80000100a00 */
[----:B------:R-:W2:Y:S01]  /*12490*/  LDL.LU R7, [R1+0x13c] ;  /* 0x00013c0001077983 */ /* 0x000ea20000300800 */
[----:B------:R-:W-:Y:S01]  /*124a0*/  MOV R4, R14 ;  /* 0x0000000e00047202 */ /* 0x000fe20000000f00 */
[----:B------:R-:W-:-:S02]  /*124b0*/  IMAD.MOV.U32 R5, RZ, RZ, R15 ;  /* 0x000000ffff057224 */ /* 0x000fc400078e000f */
[----:B--2---:R0:W-:Y:S04]  /*124c0*/  STL.64 [R1+0x2500], R6 ;  /* 0x0025000601007387 */ /* 0x0041e80000100a00 */
[----:B------:R-:W2:Y:S04]  /*124d0*/  LDL.LU R14, [R1+0x2540] ;  /* 0x00254000010e7983 */ /* 0x000ea80000300800 */
[----:B------:R-:W2:Y:S04]  /*124e0*/  LDL.LU R15, [R1+0x253c] ;  /* 0x00253c00010f7983 */ /* 0x000ea80000300800 */
[----:B0-----:R-:W3:Y:S04]  /*124f0*/  LDL.LU R6, [R1+0x8] ;  /* 0x0000080001067983 */ /* 0x001ee80000300800 */
[----:B------:R-:W3:Y:S04]  /*12500*/  LDL.LU R7, [R1+0xc] ;  /* 0x00000c0001077983 */ /* 0x000ee80000300800 */
[----:B---3--:R0:W-:Y:S04]  /*12510*/  STL.64 [R1+0x2510], R6 ;  /* 0x0025100601007387 */ /* 0x0081e80000100a00 */
[----:B------:R-:W-:Y:S04]  /*12520*/  STL.64 [R1+0x2508], R4 ;  /* 0x0025080401007387 */ /* 0x000fe80000100a00 */
[----:B0-----:R-:W3:Y:S04]  /*12530*/  LDL.LU R6, [R1+0x118] ;  /* 0x0001180001067983 */ /* 0x001ee80000300800 */
[----:B------:R-:W3:Y:S04]  /*12540*/  LDL.LU R7, [R1+0x11c] ;  /* 0x00011c0001077983 */ /* 0x000ee80000300800 */
[----:B---3--:R2:W-:Y:S02]  /*12550*/  STL.64 [R1+0x2528], R6 ;  /* 0x0025280601007387 */ /* 0x0085e40000100a00 */
[----:B--2---:R-:W-:Y:S02]  /*12560*/  HMMA.16816.F32 R4, R24, R18, R12 ;  /* 0x000000121804723c */ /* 0x004fe4000000180c */
[----:B------:R-:W2:Y:S05]  /*12570*/  LDL.LU R12, [R1+0x40] ;  /* 0x00004000010c7983 */ /* 0x000eaa0000300800 */
[----:B------:R-:W-:Y:S11]  /*12580*/  MOV R13, R29 ;  /* 0x0000001d000d7202 */ /* 0x000ff60000000f00 */
[----:B------:R-:W-:Y:S05]  /*12590*/  @!UPT UIADD3 URZ, URZ, URZ, URZ ;  /* 0x0000003f3f3ff290 */ /* 0x000fea000fffe03f */
[----:B------:R-:W-:Y:S04]  /*125a0*/  STL.64 [R1+0x10], R4 ;  /* 0x0000100401007387 */ /* 0x000fe80000100a00 */
[----:B------:R-:W-:Y:S04]  /*125b0*/  STL.64 [R1+0x18], R6 ;  /* 0x0000180601007387 */ /* 0x000fe80000100a00 */
[----:B------:R-:W3:Y:S04]  /*125c0*/  LDL.LU R29, [R1+0x2538] ;  /* 0x00253800011d7983 */ /* 0x000ee80000300800 */
[----:B------:R-:W4:Y:S01]  /*125d0*/  LDL.LU R14, [R1+0x48] ;  /* 0x00004800010e7983 */ /* 0x000f220000300800 */
[----:B------:R-:W-:-:S03]  /*125e0*/  IMAD.MOV.U32 R15, RZ, RZ, R3 ;  /* 0x000000ffff0f7224 */ /* 0x000fc600078e0003 */
[----:B------:R-:W5:Y:S04]  /*125f0*/  LDL.LU R3, [R1+0x2534] ;  /* 0x0025340001037983 */ /* 0x000f680000300800 */
[----:B----4-:R3:W-:Y:S04]  /*12600*/  STL.64 [R1+0x2520], R14 ;  /* 0x0025200e01007387 */ /* 0x0107e80000100a00 */
[----:B--2---:R0:W-:Y:S04]  /*12610*/  STL.64 [R1+0x2518], R12 ;  /* 0x0025180c01007387 */ /* 0x0041e80000100a00 */
[----:B-----5:R-:W1:Y:S01]  /*12620*/  LDSM.16.MT88.4 R16, [R3+0x14000] ;  /* 0x014000000310783b */ /* 0x020e620000004200 */
[----:B---3--:R-:W-:-:S03]  /*12630*/  MOV R14, R29 ;  /* 0x0000001d000e7202 */ /* 0x008fc60000000f00 */
[----:B0-----:R-:W2:Y:S04]  /*12640*/  LDL.LU R12, [R1+0xf0] ;  /* 0x0000f000010c7983 */ /* 0x001ea80000300800 */
[----:B------:R-:W2:Y:S04]  /*12650*/  LDL.LU R13, [R1+0xf4] ;  /* 0x0000f400010d7983 */ /* 0x000ea80000300800 */
[----:B------:R-:W3:Y:S04]  /*12660*/  LDL.LU R29, [R1+0x2530] ;  /* 0x00253000011d7983 */ /* 0x000ee80000300800 */
[----:B------:R-:W2:Y:S04]  /*12670*/  LDL.LU R15, [R1+0xfc] ;  /* 0x0000fc00010f7983 */ /* 0x000ea80000300800 */
[----:B-1----:R0:W-:Y:S04]  /*12680*/  STL.64 [R1+0x2458], R18 ;  /* 0x0024581201007387 */ /* 0x0021e80000100a00 */
[----:B------:R-:W-:Y:S04]  /*12690*/  STL.64 [R1+0x2450], R16 ;  /* 0x0024501001007387 */ /* 0x000fe80000100a00 */
[----:B0-----:R-:W4:Y:S04]  /*126a0*/  LDL.LU R18, [R1+0x128] ;  /* 0x0001280001127983 */ /* 0x001f280000300800 */
[----:B------:R-:W4:Y:S04]  /*126b0*/  LDL.LU R19, [R1+0x12c] ;  /* 0x00012c0001137983 */ /* 0x000f280000300800 */
[----:B------:R-:W-:Y:S04]  /*126c0*/  STL [R1+0x2428], R3 ;  /* 0x0024280301007387 */ /* 0x000fe80000100800 */
[----:B---3--:R-:W0:Y:S02]  /*126d0*/  LDSM.16.M88.4 R4, [R29+0x20100] ;  /* 0x020100001d04783b */ /* 0x008e240000000200 */
[----:B0-----:R-:W-:-:S02]  /*126e0*/  IMAD.MOV.U32 R9, RZ, RZ, R4 ;  /* 0x000000ffff097224 */ /* 0x001fc400078e0004 */
[----:B------:R-:W-:Y:S01]  /*126f0*/  STL.64 [R1+0x248], R6 ;  /* 0x0002480601007387 */ /* 0x000fe20000100a00 */
[----:B------:R-:W-:-:S03]  /*12700*/  MOV R8, R5 ;  /* 0x0000000500087202 */ /* 0x000fc60000000f00 */
[----:B------:R-:W0:Y:S04]  /*12710*/  LDSM.16.M88.4 R4, [R29+0x21100] ;  /* 0x021100001d04783b */ /* 0x000e280000000200 */
        /* <DEDUP_REMOVED lines=10> */
[----:B------:R-:W-:Y:S04]  /*127c0*/  STL [R1+0xf8], R6 ;  /* 0x0000f80601007387 */ /* 0x000fe80000100800 */
[----:B------:R-:W0:Y:S04]  /*127d0*/  LDSM.16.M88.4 R4, [R29+0x22100] ;  /* 0x022100001d04783b */ /* 0x000e280000000200 */
[----:B------:R-:W-:Y:S04]  /*127e0*/  STL [R1+0x242c], R3 ;  /* 0x00242c0301007387 */ /* 0x000fe80000100800 */
[----:B0-----:R0:W-:Y:S01]  /*127f0*/  STL.64 [R1+0x238], R6 ;  /* 0x0002380601007387 */ /* 0x0011e20000100a00 */
[----:B------:R-:W-:Y:S01]  /*12800*/  MOV R11, R4 ;  /* 0x00000004000b7202 */ /* 0x000fe20000000f00 */
[----:B------:R-:W-:-:S02]  /*12810*/  IMAD.MOV.U32 R10, RZ, RZ, R5 ;  /* 0x000000ffff0a7224 */ /* 0x000fc400078e0005 */
[----:B0-----:R-:W4:Y:S04]  /*12820*/  LDL.LU.64 R6, [R1+0x2510] ;  /* 0x0025100001067983 */ /* 0x001f280000300a00 */
[----:B------:R-:W4:Y:S02]  /*12830*/  LDL.LU.64 R4, [R1+0x2508] ;  /* 0x0025080001047983 */ /* 0x000f240000300a00 */
[----:B----4-:R-:W-:Y:S02]  /*12840*/  HMMA.16816.F32 R16, R24, R18, R4 ;  /* 0x000000121810723c */ /* 0x010fe40000001804 */
[----:B------:R-:W2:Y:S11]  /*12850*/  LDL.LU.64 R6, [R1+0x2500] ;  /* 0x0025000001067983 */ /* 0x000eb60000300a00 */
[----:B------:R-:W-:Y:S10]  /*12860*/  @!UPT UIADD3 URZ, URZ, URZ, URZ ;  /* 0x0000003f3f3ff290 */ /* 0x000ff4000fffe03f */
[----:B------:R-:W-:Y:S01]  /*12870*/  STL.64 [R1], R16 ;  /* 0x0000001001007387 */ /* 0x000fe20000100a00 */
[----:B------:R-:W-:-:S03]  /*12880*/  MOV R3, R18 ;  /* 0x0000001200037202 */ /* 0x000fc60000000f00 */
[----:B------:R0:W-:Y:S04]  /*12890*/  STL [R1+0xc], R19 ;  /* 0x00000c1301007387 */ /* 0x0001e80000100800 */
[----:B------:R-:W3:Y:S04]  /*128a0*/  LDL.LU R18, [R1+0x1c8] ;  /* 0x0001c80001127983 */ /* 0x000ee80000300800 */
[----:B0-----:R-:W3:Y:S01]  /*128b0*/  LDL.LU R19, [R1+0x1cc] ;  /* 0x0001cc0001137983 */ /* 0x001ee20000300800 */
[----:B--2---:R-:W-:Y:S03]  /*128c0*/  HMMA.16816.F32 R4, R24, R6, R12 ;  /* 0x000000061804723c */ /* 0x004fe6000000180c */
[----:B---3--:R-:W-:Y:S11]  /*128d0*/  STL.64 [R1+0x2468], R18 ;  /* 0x0024681201007387 */ /* 0x008ff60000100a00 */
[----:B------:R-:W-:Y:S09]  /*128e0*/  @!UPT UIADD3 URZ, URZ, URZ, URZ ;  /* 0x0000003f3f3ff290 */ /* 0x000ff2000fffe03f */
[----:B------:R-:W-:Y:S04]  /*128f0*/  STL.64 [R1+0x23e8], R6 ;  /* 0x0023e80601007387 */ /* 0x000fe80000100a00 */
[----:B------:R0:W-:Y:S02]  /*12900*/  STL.64 [R1+0x23e0], R4 ;  /* 0x0023e00401007387 */ /* 0x0001e40000100a00 */
[----:B0-----:R-:W-:Y:S01]  /*12910*/  IMAD.MOV.U32 R4, RZ, RZ, R11 ;  /* 0x000000ffff047224 */ /* 0x001fe200078e000b */
[----:B------:R-:W-:-:S05]  /*12920*/  MOV R5, R10 ;  /* 0x0000000a00057202 */ /* 0x000fca0000000f00 */
[----:B------:R0:W-:Y:S04]  /*12930*/  STL.64 [R1+0x2438], R4 ;  /* 0x0024380401007387 */ /* 0x0001e80000100a00 */
[----:B------:R-:W2:Y:S04]  /*12940*/  LDL.LU R18, [R1+0x1b8] ;  /* 0x0001b80001127983 */ /* 0x000ea80000300800 */
[----:B------:R-:W2:Y:S01]  /*12950*/  LDL.LU R19, [R1+0x1bc] ;  /* 0x0001bc0001137983 */ /* 0x000ea20000300800 */
[----:B0-----:R-:W-:Y:S01]  /*12960*/  IMAD.MOV.U32 R4, RZ, RZ, R9 ;  /* 0x000000ffff047224 */ /* 0x001fe200078e0009 */
[----:B------:R-:W-:-:S02]  /*12970*/  MOV R5, R8 ;  /* 0x0000000800057202 */ /* 0x000fc40000000f00 */
[----:B--2---:R-:W-:Y:S04]  /*12980*/  STL.64 [R1+0x2480], R18 ;  /* 0x0024801201007387 */ /* 0x004fe80000100a00 */
[----:B------:R0:W-:Y:S04]  /*12990*/  STL.64 [R1+0x2460], R4 ;  /* 0x0024600401007387 */ /* 0x0001e80000100a00 */
[----:B0-----:R-:W2:Y:S04]  /*129a0*/  LDL.LU R4, [R1+0x70] ;  /* 0x0000700001047983 */ /* 0x001ea80000300800 */
[----:B------:R-:W2:Y:S04]  /*129b0*/  LDL.LU R5, [R1+0x74] ;  /* 0x0000740001057983 */ /* 0x000ea80000300800 */
[----:B------:R-:W3:Y:S04]  /*129c0*/  LDL.LU R18, [R1+0x1a8] ;  /* 0x0001a80001127983 */ /* 0x000ee80000300800 */
[----:B------:R-:W3:Y:S01]  /*129d0*/  LDL.LU R19, [R1+0x1ac] ;  /* 0x0001ac0001137983 */ /* 0x000ee20000300800 */
[----:B------:R-:W-:Y:S01]  /*129e0*/  IMAD.MOV.U32 R6, RZ, RZ, R23 ;  /* 0x000000ffff067224 */ /* 0x000fe200078e0017 */
[----:B------:R-:W-:-:S02]  /*129f0*/  MOV R7, R22 ;  /* 0x0000001600077202 */ /* 0x000fc40000000f00 */
[----:B---3--:R0:W-:Y:S04]  /*12a00*/  STL.64 [R1+0x2498], R18 ;  /* 0x0024981201007387 */ /* 0x0081e80000100a00 */
[----:B0-----:R-:W3:Y:S04]  /*12a10*/  LDL.LU R18, [R1+0x198] ;  /* 0x0001980001127983 */ /* 0x001ee80000300800 */
[----:B------:R-:W3:Y:S04]  /*12a20*/  LDL.LU R19, [R1+0x19c] ;  /* 0x00019c0001137983 */ /* 0x000ee80000300800 */
[----:B---3--:R-:W-:Y:S04]  /*12a30*/  STL.64 [R1+0x24b0], R18 ;  /* 0x0024b01201007387 */ /* 0x008fe80000100a00 */
[----:B------:R-:W-:Y:S04]  /*12a40*/  STL.64 [R1+0x2478], R6 ;  /* 0x0024780601007387 */ /* 0x000fe80000100a00 */
[----:B--2---:R0:W-:Y:S04]  /*12a50*/  STL.64 [R1+0x2470], R4 ;  /* 0x0024700401007387 */ /* 0x0041e80000100a00 */
[----:B0-----:R-:W2:Y:S04]  /*12a60*/  LDL.LU R4, [R1+0x90] ;  /* 0x0000900001047983 */ /* 0x001ea80000300800 */
[----:B------:R-:W2:Y:S04]  /*12a70*/  LDL.LU R5, [R1+0x94] ;  /* 0x0000940001057983 */ /* 0x000ea80000300800 */
[----:B------:R-:W3:Y:S04]  /*12a80*/  LDL.LU R6, [R1+0x98] ;  /* 0x0000980001067983 */ /* 0x000ee80000300800 */
[----:B------:R-:W3:Y:S04]  /*12a90*/  LDL.LU R7, [R1+0x9c] ;  /* 0x00009c0001077983 */ /* 0x000ee80000300800 */
[----:B------:R-:W4:Y:S04]  /*12aa0*/  LDL.LU R18, [R1+0x188] ;  /* 0x0001880001127983 */ /* 0x000f280000300800 */
[----:B------:R-:W4:Y:S04]  /*12ab0*/  LDL.LU R19, [R1+0x18c] ;  /* 0x00018c0001137983 */ /* 0x000f280000300800 */
[----:B----4-:R-:W-:Y:S04]  /*12ac0*/  STL.64 [R1+0x24c8], R18 ;  /* 0x0024c81201007387 */ /* 0x010fe80000100a00 */
[----:B---3--:R-:W-:Y:S04]  /*12ad0*/  STL.64 [R1+0x2490], R6 ;  /* 0x0024900601007387 */ /* 0x008fe80000100a00 */
[----:B--2---:R0:W-:Y:S04]  /*12ae0*/  STL.64 [R1+0x2488], R4 ;  /* 0x0024880401007387 */ /* 0x0041e80000100a00 */
[----:B0-----:R-:W2:Y:S04]  /*12af0*/  LDL.LU R4, [R1+0xa0] ;  /* 0x0000a00001047983 */ /* 0x001ea80000300800 */
[----:B------:R-:W2:Y:S04]  /*12b00*/  LDL.LU R5, [R1+0xa4] ;  /* 0x0000a40001057983 */ /* 0x000ea80000300800 */
[----:B------:R-:W3:Y:S04]  /*12b10*/  LDL.LU R6, [R1+0xa8] ;  /* 0x0000a80001067983 */ /* 0x000ee80000300800 */
[----:B------:R-:W3:Y:S04]  /*12b20*/  LDL.LU R7, [R1+0xac] ;  /* 0x0000ac0001077983 */ /* 0x000ee80000300800 */
[----:B------:R-:W4:Y:S04]  /*12b30*/  LDL.LU R18, [R1+0x178] ;  /* 0x0001780001127983 */ /* 0x000f280000300800 */
[----:B------:R-:W4:Y:S04]  /*12b40*/  LDL.LU R19, [R1+0x17c] ;  /* 0x00017c0001137983 */ /* 0x000f280000300800 */
[----:B------:R-:W5:Y:S04]  /*12b50*/  LDL.LU R10, [R1+0x148] ;  /* 0x00014800010a7983 */ /* 0x000f680000300800 */
[----:B------:R-:W5:Y:S04]  /*12b60*/  LDL.LU R11, [R1+0x14c] ;  /* 0x00014c00010b7983 */ /* 0x000f680000300800 */
        /* <DEDUP_REMOVED lines=9> */
[----:B----4-:R0:W-:Y:S04]  /*12c00*/  STL.64 [R1+0x24f8], R14 ;  /* 0x0024f80e01007387 */ /* 0x0101e80000100a00 */
[----:B------:R-:W5:Y:S04]  /*12c10*/  LDL.LU R12, [R1+0x60] ;  /* 0x00006000010c7983 */ /* 0x000f680000300800 */
[----:B------:R-:W5:Y:S04]  /*12c20*/  LDL.LU R13, [R1+0x64] ;  /* 0x00006400010d7983 */ /* 0x000f680000300800 */
[----:B0-----:R-:W5:Y:S04]  /*12c30*/  LDL.LU R14, [R1+0x68] ;  /* 0x00006800010e7983 */ /* 0x001f680000300800 */
[----:B------:R-:W5:Y:S04]  /*12c40*/  LDL.LU R15, [R1+0x6c] ;  /* 0x00006c00010f7983 */ /* 0x000f680000300800 */
[----:B------:R-:W4:Y:S04]  /*12c50*/  LDL.LU R22, [R1+0x168] ;  /* 0x0001680001167983 */ /* 0x000f280000300800 */
[----:B------:R-:W4:Y:S04]  /*12c60*/  LDL.LU R23, [R1+0x16c] ;  /* 0x00016c0001177983 */ /* 0x000f280000300800 */
[----:B----4-:R-:W-:Y:S04]  /*12c70*/  STL.64 [R1+0x24f0], R22 ;  /* 0x0024f01601007387 */ /* 0x010fe80000100a00 */
[----:B------:R0:W-:Y:S04]  /*12c80*/  STL.64 [R1+0x24e8], R20 ;  /* 0x0024e81401007387 */ /* 0x0001e80000100a00 */
[----:B0-----:R-:W4:Y:S04]  /*12c90*/  LDL.LU R20, [R1+0x80] ;  /* 0x0000800001147983 */ /* 0x001f280000300800 */
[----:B------:R-:W4:Y:S04]  /*12ca0*/  LDL.LU R21, [R1+0x84] ;  /* 0x0000840001157983 */ /* 0x000f280000300800 */
[----:B------:R-:W4:Y:S04]  /*12cb0*/  LDL.LU R22, [R1+0x88] ;  /* 0x0000880001167983 */ /* 0x000f280000300800 */
[----:B------:R-:W4:Y:S04]  /*12cc0*/  LDL.LU R23, [R1+0x8c] ;  /* 0x00008c0001177983 */ /* 0x000f280000300800 */
[----:B------:R-:W4:Y:S04]  /*12cd0*/  LDL.LU R16, [R1+0xd0] ;  /* 0x0000d00001107983 */ /* 0x000f280000300800 */
[----:B------:R-:W4:Y:S04]  /*12ce0*/  LDL.LU R17, [R1+0xd4] ;  /* 0x0000d40001117983 */ /* 0x000f280000300800 */
[----:B------:R-:W4:Y:S04]  /*12cf0*/  LDL.LU R18, [R1+0xd8] ;  /* 0x0000d80001127983 */ /* 0x000f280000300800 */
[----:B------:R-:W4:Y:S04]  /*12d00*/  LDL.LU R19, [R1+0xdc] ;  /* 0x0000dc0001137983 */ /* 0x000f280000300800 */
[----:B---3--:R-:W-:Y:S04]  /*12d10*/  STL.64 [R1+0x24c0], R6 ;  /* 0x0024c00601007387 */ /* 0x008fe80000100a00 */
[----:B--2---:R0:W-:Y:S04]  /*12d20*/  STL.64 [R1+0x24b8], R4 ;  /* 0x0024b80401007387 */ /* 0x0041e80000100a00 */
[----:B0-----:R-:W2:Y:S04]  /*12d30*/  LDL.LU R4, [R1+0xc0] ;  /* 0x0000c00001047983 */ /* 0x001ea80000300800 */
[----:B------:R-:W2:Y:S04]  /*12d40*/  LDL.LU R5, [R1+0xc4] ;  /* 0x0000c40001057983 */ /* 0x000ea80000300800 */
[----:B------:R-:W3:Y:S04]  /*12d50*/  LDL.LU R6, [R1+0xc8] ;  /* 0x0000c80001067983 */ /* 0x000ee80000300800 */
[----:B------:R-:W3:Y:S01]  /*12d60*/  LDL.LU R7, [R1+0xcc] ;  /* 0x0000cc0001077983 */ /* 0x000ee20000300800 */
[C---:B-----5:R-:W-:Y:S03]  /*12d70*/  HMMA.16816.F32 R8, R24.reuse, R10, R12 ;  /* 0x0000000a1808723c */ /* 0x060fe6000000180c */
[----:B---3--:R-:W-:Y:S04]  /*12d80*/  STL.64 [R1+0x24d8], R6 ;  /* 0x0024d80601007387 */ /* 0x008fe80000100a00 */
[----:B--2---:R0:W-:Y:S04]  /*12d90*/  STL.64 [R1+0x24d0], R4 ;  /* 0x0024d00401007387 */ /* 0x0041e80000100a00 */
[----:B0-----:R-:W2:Y:S04]  /*12da0*/  LDL.LU R4, [R1+0xe0] ;  /* 0x0000e00001047983 */ /* 0x001ea80000300800 */
[----:B------:R-:W2:Y:S04]  /*12db0*/  LDL.LU R5, [R1+0xe4] ;  /* 0x0000e40001057983 */ /* 0x000ea80000300800 */
[----:B------:R-:W2:Y:S04]  /*12dc0*/  LDL.LU R6, [R1+0xe8] ;  /* 0x0000e80001067983 */ /* 0x000ea80000300800 */
[----:B------:R-:W2:Y:S04]  /*12dd0*/  LDL.LU R7, [R1+0xec] ;  /* 0x0000ec0001077983 */ /* 0x000ea80000300800 */
[----:B------:R-:W4:Y:S04]  /*12de0*/  LDL.LU.64 R14, [R1+0x24f8] ;  /* 0x0024f800010e7983 */ /* 0x000f280000300a00 */
[----:B------:R-:W-:Y:S04]  /*12df0*/  STL.64 [R1+0x23d8], R10 ;  /* 0x0023d80a01007387 */ /* 0x000fe80000100a00 */
[----:B------:R0:W-:Y:S04]  /*12e00*/  STL.64 [R1+0x23d0], R8 ;  /* 0x0023d00801007387 */ /* 0x0001e80000100a00 */
[----:B0-----:R-:W3:Y:S04]  /*12e10*/  LDL.LU R8, [R1+0x20] ;  /* 0x0000200001087983 */ /* 0x001ee80000300800 */
[----:B------:R-:W3:Y:S04]  /*12e20*/  LDL.LU R9, [R1+0x24] ;  /* 0x0000240001097983 */ /* 0x000ee80000300800 */
[----:B------:R-:W5:Y:S04]  /*12e30*/  LDL.LU R10, [R1+0x28] ;  /* 0x00002800010a7983 */ /* 0x000f680000300800 */
[----:B------:R-:W5:Y:S01]  /*12e40*/  LDL.LU R11, [R1+0x2c] ;  /* 0x00002c00010b7983 */ /* 0x000f620000300800 */
[----:B----4-:R-:W-:Y:S03]  /*12e50*/  HMMA.16816.F32 R12, R24, R14, R20 ;  /* 0x0000000e180c723c */ /* 0x010fe60000001814 */
[----:B-----5:R-:W-:Y:S04]  /*12e60*/  STL.64 [R1+0x2448], R10 ;  /* 0x0024480a01007387 */ /* 0x020fe80000100a00 */
[----:B---3--:R0:W-:Y:S04]  /*12e70*/  STL.64 [R1+0x2440], R8 ;  /* 0x0024400801007387 */ /* 0x0081e80000100a00 */
[----:B0-----:R-:W3:Y:S04]  /*12e80*/  LDL.LU R8, [R1+0x50] ;  /* 0x0000500001087983 */ /* 0x001ee80000300800 */
[----:B------:R-:W3:Y:S04]  /*12e90*/  LDL.LU R9, [R1+0x54] ;  /* 0x0000540001097983 */ /* 0x000ee80000300800 */
[----:B------:R-:W3:Y:S04]  /*12ea0*/  LDL.LU R10, [R1+0x58] ;  /* 0x00005800010a7983 */ /* 0x000ee80000300800 */
[----:B------:R-:W3:Y:S04]  /*12eb0*/  LDL.LU R11, [R1+0x5c] ;  /* 0x00005c00010b7983 */ /* 0x000ee80000300800 */
[----:B------:R-:W4:Y:S04]  /*12ec0*/  LDL.LU.64 R22, [R1+0x24f0] ;  /* 0x0024f00001167983 */ /* 0x000f280000300a00 */
[----:B------:R-:W5:Y:S04]  /*12ed0*/  LDL.LU.64 R20, [R1+0x24e8] ;  /* 0x0024e80001147983 */ /* 0x000f680000300a00 */
[----:B------:R-:W-:Y:S04]  /*12ee0*/  STL.64 [R1+0x23c0], R14 ;  /* 0x0023c00e01007387 */ /* 0x000fe80000100a00 */
[----:B------:R5:W-:Y:S02]  /*12ef0*/  STL.64 [R1+0x23b8], R12 ;  /* 0x0023b80c01007387 */ /* 0x000be40000100a00 */
[----:B-----5:R-:W-:Y:S01]  /*12f00*/  IMAD.MOV.U32 R12, RZ, RZ, R21 ;  /* 0x000000ffff0c7224 */ /* 0x020fe200078e0015 */
[----:B------:R-:W-:-:S02]  /*12f10*/  MOV R13, R20 ;  /* 0x00000014000d7202 */ /* 0x000fc40000000f00 */
[C---:B----4-:R-:W-:Y:S01]  /*12f20*/  HMMA.16816.F32 R20, R24.reuse, R22, R16 ;  /* 0x000000161814723c */ /* 0x050fe20000001810 */
[----:B------:R-:W2:Y:S11]  /*12f30*/  LDL.LU.64 R18, [R1+0x24e0] ;  /* 0x0024e00001127983 */ /* 0x000eb60000300a00 */
[----:B------:R-:W-:Y:S11]  /*12f40*/  @!UPT UIADD3 URZ, URZ, URZ, URZ ;  /* 0x0000003f3f3ff290 */ /* 0x000ff6000fffe03f */
        /* <DEDUP_REMOVED lines=37> */
[----:B--2---:R-:W-:Y:S02]  /*131a0*/  HMMA.16816.F32 R24, R24, R18, R4 ;  /* 0x000000121818723c */ /* 0x004fe40000001804 */
[----:B------:R-:W3:Y:S04]  /*131b0*/  LDL.LU.64 R4, [R1+0x2460] ;  /* 0x0024600001047983 */ /* 0x000ee80000300a00 */
[----:B------:R-:W3:Y:S04]  /*131c0*/  LDL.LU.64 R18, [R1+0x2458] ;  /* 0x0024580001127983 */ /* 0x000ee80000300a00 */
[----:B------:R-:W3:Y:S11]  /*131d0*/  LDL.LU.64 R16, [R1+0x2450] ;  /* 0x0024500001107983 */ /* 0x000ef60000300a00 */
[----:B------:R-:W-:Y:S02]  /*131e0*/  @!UPT UIADD3 URZ, URZ, URZ, URZ ;  /* 0x0000003f3f3ff290 */ /* 0x000fe4000fffe03f */
[----:B------:R0:W-:Y:S04]  /*131f0*/  STL.64 [R1+0xe0], R24 ;  /* 0x0000e01801007387 */ /* 0x0001e80000100a00 */
[----:B------:R-:W-:Y:S04]  /*13200*/  STL.64 [R1+0xe8], R26 ;  /* 0x0000e81a01007387 */ /* 0x000fe80000100a00 */
[----:B0-----:R-:W2:Y:S01]  /*13210*/  LDL.LU R24, [R1+0x30] ;  /* 0x0000300001187983 */ /* 0x001ea20000300800 */
[----:B---3--:R-:W-:Y:S03]  /*13220*/  HMMA.16816.F32 R4, R16, R4, R8 ;  /* 0x000000041004723c */ /* 0x008fe60000001808 */
[----:B------:R-:W3:Y:S04]  /*13230*/  LDL.LU.64 R10, [R1+0x2448] ;  /* 0x00244800010a7983 */ /* 0x000ee80000300a00 */
[----:B------:R-:W3:Y:S11]  /*13240*/  LDL.LU.64 R8, [R1+0x2440] ;  /* 0x0024400001087983 */ /* 0x000ef60000300a00 */
[----:B------:R-:W-:Y:S05]  /*13250*/  @!UPT UIADD3 URZ, URZ, URZ, URZ ;  /* 0x0000003f3f3ff290 */ /* 0x000fea000fffe03f */
[----:B------:R0:W-:Y:S04]  /*13260*/  STL.64 [R1+0xd0], R4 ;  /* 0x0000d00401007387 */ /* 0x0001e80000100a00 */
[----:B------:R-:W-:Y:S04]  /*13270*/  STL.64 [R1+0xd8], R6 ;  /* 0x0000d80601007387 */ /* 0x000fe80000100a00 */
[----:B0-----:R-:W3:Y:S01]  /*13280*/  LDL.LU.64 R4, [R1+0x2438] ;  /* 0x0024380001047983 */ /* 0x001ee20000300a00 */
[----:B------:R-:W-:Y:S01]  /*13290*/  IMAD.MOV.U32 R25, RZ, RZ, R28 ;  /* 0x000000ffff197224 */ /* 0x000fe200078e001c */
[----:B------:R-:W-:Y:S01]  /*132a0*/  MOV R26, R2 ;  /* 0x00000002001a7202 */ /* 0x000fe20000000f00 */
[----:B------:R-:W-:-:S07]  /*132b0*/  IMAD.MOV.U32 R27, RZ, RZ, R0 ;  /* 0x000000ffff1b7224 */ /* 0x000fce00078e0000 */
[C---:B--2---:R-:W-:Y:S01]  /*132c0*/  HMMA.16816.F32 R24, R16.reuse, R12, R24 ;  /* 0x0000000c1018723c */ /* 0x044fe20000001818 */
[----:B------:R-:W0:Y:S11]  /*132d0*/  LDSM.16.M88.4 R12, [R29+0x23100] ;  /* 0x023100001d0c783b */ /* 0x000e360000000200 */
[----:B------:R-:W-:Y:S11]  /*132e0*/  @!UPT UIADD3 URZ, URZ, URZ, URZ ;  /* 0x0000003f3f3ff290 */ /* 0x000ff6000fffe03f */
[----:B------:R0:W-:Y:S04]  /*132f0*/  STL.64 [R1+0xc0], R24 ;  /* 0x0000c01801007387 */ /* 0x0001e80000100a00 */
[----:B------:R-:W-:Y:S01]  /*13300*/  STL.64 [R1+0xc8], R26 ;  /* 0x0000c81a01007387 */ /* 0x000fe20000100a00 */
[----:B0-----:R-:W-:Y:S01]  /*13310*/  MOV R25, R12 ;  /* 0x0000000c00197202 */ /* 0x001fe20000000f00 */
[----:B------:R-:W-:Y:S02]  /*13320*/  IMAD.MOV.U32 R24, RZ, RZ, R13 ;  /* 0x000000ffff187224 */ /* 0x000fe400078e000d */
[----:B------:R-:W-:Y:S04]  /*13330*/  STL.64 [R1+0x158], R14 ;  /* 0x0001580e01007387 */ /* 0x000fe80000100a00 */
[----:B------:R-:W-:Y:S04]  /*13340*/  STL.64 [R1+0x2430], R24 ;  /* 0x0024301801007387 */ /* 0x000fe80000100a00 */
[----:B------:R-:W0:Y:S04]  /*13350*/  LDSM.16.M88.4 R24, [R29+0x28100] ;  /* 0x028100001d18783b */ /* 0x000e280000000200 */
[----:B------:R-:W-:Y:S01]  /*13360*/  LDSM.16.M88.4 R12, [R29+0x27100] ;  /* 0x027100001d0c783b */ /* 0x000fe20000000200 */
[----:B0-----:R-:W-:Y:S01]  /*13370*/  IMAD.MOV.U32 R22, RZ, RZ, R24 ;  /* 0x000000ffff167224 */ /* 0x001fe200078e0018 */
[----:B------:R-:W-:Y:S01]  /*13380*/  MOV R23, R25 ;  /* 0x0000001900177202 */ /* 0x000fe20000000f00 */
[----:B---3--:R-:W-:Y:S01]  /*13390*/  HMMA.16816.F32 R4, R16, R4, R8 ;  /* 0x000000041004723c */ /* 0x008fe20000001808 */
[----:B------:R-:W-:Y:S11]  /*133a0*/  LDSM.16.M88.4 R8, [R29+0x26100] ;  /* 0x026100001d08783b */ /* 0x000ff60000000200 */
[----:B------:R-:W-:Y:S11]  /*133b0*/  @!UPT UIADD3 URZ, URZ, URZ, URZ ;  /* 0x0000003f3f3ff290 */ /* 0x000ff6000fffe03f */
[----:B------:R-:W-:Y:S01]  /*133c0*/  STL [R1+0xb4], R5 ;  /* 0x0000b40501007387 */ /* 0x000fe20000100800 */
[----:B------:R-:W-:Y:S01]  /*133d0*/  MOV R28, R4 ;  /* 0x00000004001c7202 */ /* 0x000fe20000000f00 */
[----:B------:R-:W-:Y:S01]  /*133e0*/  IMAD.MOV.U32 R0, RZ, RZ, R6 ;  /* 0x000000ffff007224 */ /* 0x000fe200078e0006 */
[----:B------:R-:W-:Y:S02]  /*133f0*/  MOV R2, R7 ;  /* 0x0000000700027202 */ /* 0x000fe40000000f00 */
[----:B------:R-:W0:Y:S04]  /*13400*/  LDSM.16.M88.4 R4, [R29+0x24100] ;  /* 0x024100001d04783b */ /* 0x000e280000000200 */
[----:B------:R-:W-:Y:S04]  /*13410*/  STL [R1+0x22f4], R28 ;  /* 0x0022f41c01007387 */ /* 0x000fe80000100800 */
[----:B------:R-:W-:Y:S04]  /*13420*/  STL [R1+0x22ec], R0 ;  /* 0x0022ec0001007387 */ /* 0x000fe80000100800 */
[----:B------:R-:W-:Y:S04]  /*13430*/  STL [R1+0x22e8], R2 ;  /* 0x0022e80201007387 */ /* 0x000fe80000100800 */
[----:B0-----:R-:W-:Y:S04]  /*13440*/  STL.64 [R1+0x168], R6 ;  /* 0x0001680601007387 */ /* 0x001fe80000100a00 */
[----:B------:R-:W-:Y:S04]  /*13450*/  STL.64 [R1+0x1b8], R26 ;  /* 0x0001b81a01007387 */ /* 0x000fe80000100a00 */
[----:B------:R-:W2:Y:S04]  /*13460*/  LDL.LU.64 R24, [R1+0x2430] ;  /* 0x0024300001187983 */ /* 0x000ea80000300a00 */
[----:B------:R0:W-:Y:S04]  /*13470*/  STL.64 [R1+0x23f8], R22 ;  /* 0x0023f81601007387 */ /* 0x0001e80000100a00 */
[----:B------:R1:W-:Y:S01]  /*13480*/  STL.64 [R1+0x23f0], R20 ;  /* 0x0023f01401007387 */ /* 0x0003e20000100a00 */
[----:B0-----:R-:W-:-:S03]  /*13490*/  IMAD.MOV.U32 R22, RZ, RZ, R3 ;  /* 0x000000ffff167224 */ /* 0x001fc600078e0003 */
[----:B-1----:R-:W3:Y:S04]  /*134a0*/  LDL.LU R20, [R1] ;  /* 0x0000000001147983 */ /* 0x002ee80000300800 */
[----:B------:R-:W3:Y:S04]  /*134b0*/  LDL.LU R21, [R1+0x4] ;  /* 0x0000040001157983 */ /* 0x000ee80000300800 */
[----:B------:R-:W4:Y:S04]  /*134c0*/  LDL.LU R3, [R1+0x242c] ;  /* 0x00242c0001037983 */ /* 0x000f280000300800 */
[----:B------:R-:W5:Y:S01]  /*134d0*/  LDL.LU R23, [R1+0xc] ;  /* 0x00000c0001177983 */ /* 0x000f620000300800 */
[----:B------:R-:W-:Y:S01]  /*134e0*/  IMAD.MOV.U32 R2, RZ, RZ, R4 ;  /* 0x000000ffff027224 */ /* 0x000fe200078e0004 */
[----:B------:R-:W-:-:S02]  /*134f0*/  MOV R0, R5 ;  /* 0x0000000500007202 */ /* 0x000fc40000000f00 */
[----:B------:R-:W0:Y:S04]  /*13500*/  LDSM.16.M88.4 R4, [R29+0x25100] ;  /* 0x025100001d04783b */ /* 0x000e280000000200 */
[----:B-----5:R-:W-:Y:S04]  /*13510*/  STL.64 [R1+0x2408], R22 ;  /* 0x0024081601007387 */ /* 0x020fe80000100a00 */
[----:B---3--:R1:W-:Y:S04]  /*13520*/  STL.64 [R1+0x2400], R20 ;  /* 0x0024001401007387 */ /* 0x0083e80000100a00 */
[----:B-1----:R-:W3:Y:S04]  /*13530*/  LDL.LU R20, [R1+0xf0] ;  /* 0x0000f00001147983 */ /* 0x002ee80000300800 */
[----:B------:R-:W3:Y:S04]  /*13540*/  LDL.LU R21, [R1+0xf4] ;  /* 0x0000f40001157983 */ /* 0x000ee80000300800 */
[----:B------:R-:W5:Y:S01]  /*13550*/  LDL.LU R22, [R1+0xf8] ;  /* 0x0000f80001167983 */ /* 0x000f620000300800 */
[----:B----4-:R-:W-:-:S03]  /*13560*/  MOV R23, R3 ;  /* 0x0000000300177202 */ /* 0x010fc60000000f00 */
[----:B------:R-:W4:Y:S04]  /*13570*/  LDL.LU R3, [R1+0x2428] ;  /* 0x0024280001037983 */ /* 0x000f280000300800 */
[----:B-----5:R-:W-:Y:S04]  /*13580*/  STL.64 [R1+0x2418], R22 ;  /* 0x0024181601007387 */ /* 0x020fe80000100a00 */
[----:B---3--:R2:W-:Y:S02]  /*13590*/  STL.64 [R1+0x2410], R20 ;  /* 0x0024101401007387 */ /* 0x0085e40000100a00 */
[----:B--2---:R-:W-:Y:S01]  /*135a0*/  IMAD.MOV.U32 R20, RZ, RZ, R25 ;  /* 0x000000ffff147224 */ /* 0x004fe200078e0019 */
[----:B------:R-:W-:-:S02]  /*135b0*/  MOV R21, R24 ;  /* 0x0000001800157202 */ /* 0x000fc40000000f00 */
[----:B------:R-:W1:Y:S04]  /*135c0*/  LDSM.16.M88.4 R24, [R29+0x29100] ;  /* 0x029100001d18783b */ /* 0x000e680000000200 */
[----:B0-----:R-:W-:Y:S04]  /*135d0*/  STL.64 [R1+0x188], R6 ;  /* 0x0001880601007387 */ /* 0x001fe80000100a00 */
[----:B------:R-:W-:Y:S04]  /*135e0*/  STL.64 [R1+0x198], R10 ;  /* 0x0001980a01007387 */ /* 0x000fe80000100a00 */
[----:B------:R0:W-:Y:S04]  /*135f0*/  STL.64 [R1+0x2420], R8 ;  /* 0x0024200801007387 */ /* 0x0001e80000100a00 */
[----:B0-----:R-:W2:Y:S04]  /*13600*/  LDL.LU R8, [R1+0x10] ;  /* 0x0000100001087983 */ /* 0x001ea80000300800 */
[----:B------:R-:W2:Y:S04]  /*13610*/  LDL.LU R9, [R1+0x14] ;  /* 0x0000140001097983 */ /* 0x000ea80000300800 */
[----:B------:R-:W2:Y:S04]  /*13620*/  LDL.LU R10, [R1+0x18] ;  /* 0x00001800010a7983 */ /* 0x000ea80000300800 */
[----:B------:R-:W2:Y:S01]  /*13630*/  LDL.LU R11, [R1+0x1c] ;  /* 0x00001c00010b7983 */ /* 0x000ea20000300800 */
[----:B-1----:R-:W-:-:S03]  /*13640*/  IMAD.MOV.U32 R7, RZ, RZ, R24 ;  /* 0x000000ffff077224 */ /* 0x002fc600078e0018 */
[----:B------:R-:W-:Y:S01]  /*13650*/  STL.64 [R1+0x1c8], R26 ;  /* 0x0001c81a01007387 */ /* 0x000fe20000100a00 */
[----:B------:R-:W-:-:S03]  /*13660*/  MOV R6, R25 ;  /* 0x0000001900067202 */ /* 0x000fc60000000f00 */
[----:B------:R-:W0:Y:S04]  /*13670*/  LDSM.16.M88.4 R24, [R29+0x2a100] ;  /* 0x02a100001d18783b */ /* 0x000e280000000200 */
[----:B------:R-:W-:Y:S04]  /*13680*/  STL.64 [R1+0x1a8], R14 ;  /* 0x0001a80e01007387 */ /* 0x000fe80000100a00 */
[----:B0-----:R-:W-:Y:S04]  /*13690*/  STL.64 [R1+0x1d0], R24 ;  /* 0x0001d01801007387 */ /* 0x001fe80000100a00 */
[----:B------:R-:W-:Y:S04]  /*136a0*/  STL.64 [R1+0x1d8], R26 ;  /* 0x0001d81a01007387 */ /* 0x000fe80000100a00 */
[----:B------:R-:W0:Y:S04]  /*136b0*/  LDSM.16.M88.4 R24, [R29+0x2b100] ;  /* 0x02b100001d18783b */ /* 0x000e280000000200 */
        /* <DEDUP_REMOVED lines=12> */
[----:B------:R-:W-:Y:S04]  /*13780*/  STL [R1+0x2028], R29 ;  /* 0x0020281d01007387 */ /* 0x000fe80000100800 */
[----:B0-----:R-:W-:Y:S04]  /*13790*/  STL.64 [R1+0x220], R24 ;  /* 0x0002201801007387 */ /* 0x001fe80000100a00 */
[----:B------:R-:W-:Y:S04]  /*137a0*/  STL.64 [R1+0x228], R26 ;  /* 0x0002281a01007387 */ /* 0x000fe80000100a00 */
[----:B----4-:R-:W0:Y:S01]  /*137b0*/  LDSM.16.MT88.4 R24, [R3+0x16000] ;  /* 0x016000000318783b */ /* 0x010e220000004200 */
[----:B--2---:R-:W-:Y:S03]  /*137c0*/  HMMA.16816.F32 R20, R16, R20, R8 ;  /* 0x000000141014723c */ /* 0x004fe60000001808 */
[----:B0-----:R-:W-:Y:S04]  /*137d0*/  STL.64 [R1+0x2360], R26 ;  /* 0x0023601a01007387 */ /* 0x001fe80000100a00 */
[----:B------:R-:W-:Y:S04]  /*137e0*/  STL.64 [R1+0x2358], R24 ;  /* 0x0023581801007387 */ /* 0x000fe80000100a00 */
[----:B------:R-:W-:Y:S04]  /*137f0*/  STL [R1+0x22f0], R3 ;  /* 0x0022f00301007387 */ /* 0x000fe80000100800 */
[----:B------:R-:W2:Y:S08]  /*13800*/  LDL.LU.64 R8, [R1+0x2420] ;  /* 0x0024200001087983 */ /* 0x000eb00000300a00 */
[----:B------:R-:W-:Y:S04]  /*13810*/  STL.64 [R1+0xa0], R20 ;  /* 0x0000a01401007387 */ /* 0x000fe80000100a00 */
[----:B------:R0:W-:Y:S04]  /*13820*/  STL.64 [R1+0xa8], R22 ;  /* 0x0000a81601007387 */ /* 0x0001e80000100a00 */
[----:B0-----:R-:W3:Y:S04]  /*13830*/  LDL.LU.64 R22, [R1+0x2418] ;  /* 0x0024180001167983 */ /* 0x001ee80000300a00 */
[----:B------:R-:W3:Y:S01]  /*13840*/  LDL.LU.64 R20, [R1+0x2410] ;  /* 0x0024100001147983 */ /* 0x000ee20000300a00 */
[----:B------:R-:W-:Y:S01]  /*13850*/  IMAD.MOV.U32 R24, RZ, RZ, R2 ;  /* 0x000000ffff187224 */ /* 0x000fe200078e0002 */
[----:B------:R-:W-:-:S07]  /*13860*/  MOV R25, R0 ;  /* 0x0000000000197202 */ /* 0x000fce0000000f00 */
[----:B---3--:R-:W-:Y:S01]  /*13870*/  HMMA.16816.F32 R24, R16, R24, R20 ;  /* 0x000000181018723c */ /* 0x008fe20000001814 */
[----:B------:R-:W3:Y:S04]  /*13880*/  LDL.LU.64 R22, [R1+0x2408] ;  /* 0x0024080001167983 */ /* 0x000ee80000300a00 */
[----:B------:R-:W3:Y:S11]  /*13890*/  LDL.LU.64 R20, [R1+0x2400] ;  /* 0x0024000001147983 */ /* 0x000ef60000300a00 */
[----:B------:R-:W-:Y:S08]  /*138a0*/  @!UPT UIADD3 URZ, URZ, URZ, URZ ;  /* 0x0000003f3f3ff290 */ /* 0x000ff0000fffe03f */
[----:B------:R-:W-:Y:S01]  /*138b0*/  IMAD.MOV.U32 R3, RZ, RZ, R24 ;  /* 0x000000ffff037224 */ /* 0x000fe200078e0018 */
[----:B------:R-:W-:Y:S01]  /*138c0*/  MOV R0, R25 ;  /* 0x0000001900007202 */ /* 0x000fe20000000f00 */
[----:B------:R-:W-:Y:S01]  /*138d0*/  IMAD.MOV.U32 R24, RZ, RZ, R7 ;  /* 0x000000ffff187224 */ /* 0x000fe200078e0007 */
[----:B------:R-:W-:Y:S01]  /*138e0*/  MOV R25, R6 ;  /* 0x0000000600197202 */ /* 0x000fe20000000f00 */
[----:B------:R-:W-:Y:S01]  /*138f0*/  IMAD.MOV.U32 R2, RZ, RZ, R26 ;  /* 0x000000ffff027224 */ /* 0x000fe200078e001a */
[----:B------:R-:W-:-:S05]  /*13900*/  MOV R29, R27 ;  /* 0x0000001b001d7202 */ /* 0x000fca0000000f00 */
[----:B------:R-:W-:Y:S04]  /*13910*/  STL [R1+0x2304], R29 ;  /* 0x0023041d01007387 */ /* 0x000fe80000100800 */
[----:B------:R-:W-:Y:S04]  /*13920*/  STL [R1+0x2300], R2 ;  /* 0x0023000201007387 */ /* 0x000fe80000100800 */
[----:B------:R-:W-:Y:S04]  /*13930*/  STL [R1+0x22fc], R0 ;  /* 0x0022fc0001007387 */ /* 0x000fe80000100800 */
[----:B------:R-:W-:Y:S01]  /*13940*/  STL [R1+0x22f8], R3 ;  /* 0x0022f80301007387 */ /* 0x000fe20000100800 */
[----:B---3--:R-:W-:Y:S03]  /*13950*/  HMMA.16816.F32 R4, R16, R4, R20 ;  /* 0x000000041004723c */ /* 0x008fe60000001814 */
[----:B------:R-:W3:Y:S04]  /*13960*/  LDL.LU.64 R22, [R1+0x23f8] ;  /* 0x0023f80001167983 */ /* 0x000ee80000300a00 */
[----:B------:R-:W4:Y:S11]  /*13970*/  LDL.LU.64 R20, [R1+0x23f0] ;  /* 0x0023f00001147983 */ /* 0x000f360000300a00 */
[----:B------:R-:W-:Y:S05]  /*13980*/  @!UPT UIADD3 URZ, URZ, URZ, URZ ;  /* 0x0000003f3f3ff290 */ /* 0x000fea000fffe03f */
[----:B------:R-:W-:Y:S01]  /*13990*/  STL.64 [R1+0xf0], R4 ;  /* 0x0000f00401007387 */ /* 0x000fe20000100a00 */
[----:B------:R-:W-:-:S03]  /*139a0*/  IMAD.MOV.U32 R28, RZ, RZ, R7 ;  /* 0x000000ffff1c7224 */ /* 0x000fc600078e0007 */
[----:B------:R0:W-:Y:S04]  /*139b0*/  STL [R1+0xf8], R6 ;  /* 0x0000f80601007387 */ /* 0x0001e80000100800 */
[----:B0-----:R-:W2:Y:S04]  /*139c0*/  LDL.LU.64 R6, [R1+0x23e8] ;  /* 0x0023e80001067983 */ /* 0x001ea80000300a00 */
[----:B------:R-:W2:Y:S04]  /*139d0*/  LDL.LU.64 R4, [R1+0x23e0] ;  /* 0x0023e00001047983 */ /* 0x000ea80000300a00 */
[----:B------:R0:W-:Y:S04]  /*139e0*/  STL [R1+0x2308], R28 ;  /* 0x0023081c01007387 */ /* 0x0001e80000100800 */
[----:B------:R-:W5:Y:S01]  /*139f0*/  LDL.LU.64 R10, [R1+0x23d8] ;  /* 0x0023d800010a7983 */ /* 0x000f620000300a00 */
[C---:B--2---:R-:W-:Y:S03]  /*13a00*/  HMMA.16816.F32 R4, R16.reuse, R8, R4 ;  /* 0x000000081004723c */ /* 0x044fe60000001804 */
[----:B------:R-:W5:Y:S11]  /*13a10*/  LDL.LU.64 R8, [R1+0x23d0] ;  /* 0x0023d00001087983 */ /* 0x000f760000300a00 */
[----:B------:R-:W-:Y:S10]  /*13a20*/  @!UPT UIADD3 URZ, URZ, URZ, URZ ;  /* 0x0000003f3f3ff290 */ /* 0x000ff4000fffe03f */
[----:B------:R-:W-:Y:S01]  /*13a30*/  IMAD.MOV.U32 R3, RZ, RZ, R7 ;  /* 0x000000ffff037224 */ /* 0x000fe200078e0007 */
[----:B------:R-:W-:Y:S01]  /*13a40*/  MOV R29, R4 ;  /* 0x00000004001d7202 */ /* 0x000fe20000000f00 */
[----:B------:R-:W-:Y:S01]  /*13a50*/  IMAD.MOV.U32 R2, RZ, RZ, R5 ;  /* 0x000000ffff027224 */ /* 0x000fe200078e0005 */
[----:B------:R-:W-:Y:S01]  /*13a60*/  MOV R0, R6 ;  /* 0x0000000600007202 */ /* 0x000fe20000000f00 */
[----:B---3--:R-:W-:Y:S01]  /*13a70*/  IMAD.MOV.U32 R5, RZ, RZ, R23 ;  /* 0x000000ffff057224 */ /* 0x008fe200078e0017 */
[----:B------:R-:W-:Y:S02]  /*13a80*/  MOV R4, R22 ;  /* 0x0000001600047202 */ /* 0x000fe40000000f00 */
[----:B------:R-:W4:Y:S04]  /*13a90*/  LDL.LU R22, [R1+0x23cc] ;  /* 0x0023cc0001167983 */ /* 0x000f280000300800 */
[----:B------:R-:W4:Y:S04]  /*13aa0*/  LDL.LU R23, [R1+0x23c8] ;  /* 0x0023c80001177983 */ /* 0x000f280000300800 */
[----:B------:R-:W-:Y:S04]  /*13ab0*/  STL [R1+0x2318], R3 ;  /* 0x0023180301007387 */ /* 0x000fe80000100800 */
[----:B------:R-:W-:Y:S04]  /*13ac0*/  STL [R1+0x2314], R0 ;  /* 0x0023140001007387 */ /* 0x000fe80000100800 */
[----:B------:R-:W-:Y:S04]  /*13ad0*/  STL [R1+0x2310], R2 ;  /* 0x0023100201007387 */ /* 0x000fe80000100800 */
[----:B------:R-:W-:Y:S01]  /*13ae0*/  STL [R1+0x230c], R29 ;  /* 0x00230c1d01007387 */ /* 0x000fe20000100800 */
[C---:B-----5:R-:W-:Y:S11]  /*13af0*/  HMMA.16816.F32 R12, R16.reuse, R12, R8 ;  /* 0x0000000c100c723c */ /* 0x060ff60000001808 */
[----:B------:R-:W-:Y:S11]  /*13b00*/  @!UPT UIADD3 URZ, URZ, URZ, URZ ;  /* 0x0000003f3f3ff290 */ /* 0x000ff6000fffe03f */
[----:B------:R-:W-:Y:S01]  /*13b10*/  @!UPT UIADD3 URZ, URZ, URZ, URZ ;  /* 0x0000003f3f3ff290 */ /* 0x000fe2000fffe03f */
[----:B------:R1:W-:Y:S01]  /*13b20*/  STL [R1+0x80], R12 ;  /* 0x0000800c01007387 */ /* 0x0003e20000100800 */
[----:B------:R-:W-:Y:S01]  /*13b30*/  IMAD.MOV.U32 R9, RZ, RZ, R14 ;  /* 0x000000ffff097224 */ /* 0x000fe200078e000e */
[----:B------:R-:W-:Y:S02]  /*13b40*/  MOV R8, R15 ;  /* 0x0000000f00087202 */ /* 0x000fe40000000f00 */
[----:B0-----:R-:W-:Y:S01]  /*13b50*/  MOV R28, R13 ;  /* 0x0000000d001c7202 */ /* 0x001fe20000000f00 */
[----:B------:R-:W2:Y:S04]  /*13b60*/  LDL.LU.64 R14, [R1+0x23c0] ;  /* 0x0023c000010e7983 */ /* 0x000ea80000300a00 */
[----:B-1----:R-:W2:Y:S04]  /*13b70*/  LDL.LU.64 R12, [R1+0x23b8] ;  /* 0x0023b800010c7983 */ /* 0x002ea80000300a00 */
[----:B------:R-:W-:Y:S04]  /*13b80*/  STL [R1+0x2324], R8 ;  /* 0x0023240801007387 */ /* 0x000fe80000100800 */
        /* <DEDUP_REMOVED lines=8> */
[----:B------:R-:W-:Y:S02]  /*13c10*/  MOV R10, R7 ;  /* 0x00000007000a7202 */ /* 0x000fe40000000f00 */
[----:B----4-:R-:W-:Y:S03]  /*13c20*/  HMMA.16816.F32 R4, R16, R24, R20 ;  /* 0x000000181004723c */ /* 0x010fe60000001814 */
[----:B------:R-:W-:Y:S04]  /*13c30*/  STL [R1+0x2334], R10 ;  /* 0x0023340a01007387 */ /* 0x000fe80000100800 */
[----:B------:R-:W-:Y:S04]  /*13c40*/  STL [R1+0x2330], R11 ;  /* 0x0023300b01007387 */ /* 0x000fe80000100800 */
[----:B------:R-:W-:Y:S04]  /*13c50*/  STL [R1+0x232c], R12 ;  /* 0x00232c0c01007387 */ /* 0x000fe80000100800 */
[----:B------:R-:W-:Y:S09]  /*13c60*/  STL [R1+0x2328], R13 ;  /* 0x0023280d01007387 */ /* 0x000ff20000100800 */
[----:B------:R-:W-:Y:S01]  /*13c70*/  IMAD.MOV.U32 R15, RZ, RZ, R6 ;  /* 0x000000ffff0f7224 */ /* 0x000fe200078e0006 */
[----:B------:R-:W-:Y:S01]  /*13c80*/  MOV R14, R7 ;  /* 0x00000007000e7202 */ /* 0x000fe20000000f00 */
[----:B------:R-:W2:Y:S04]  /*13c90*/  LDL.LU R6, [R1+0x248] ;  /* 0x0002480001067983 */ /* 0x000ea80000300800 */
[----:B------:R-:W2:Y:S04]  /*13ca0*/  LDL.LU R7, [R1+0x24c] ;  /* 0x00024c0001077983 */ /* 0x000ea80000300800 */
[----:B--2---:R-:W-:Y:S04]  /*13cb0*/  STL.64 [R1+0x2368], R6 ;  /* 0x0023680601007387 */ /* 0x004fe80000100a00 */
[----:B------:R-:W2:Y:S04]  /*13cc0*/  LDL.LU R24, [R1+0x220] ;  /* 0x0002200001187983 */ /* 0x000ea80000300800 */
[----:B------:R-:W2:Y:S04]  /*13cd0*/  LDL.LU R25, [R1+0x224] ;  /* 0x0002240001197983 */ /* 0x000ea80000300800 */
[----:B--2---:R0:W-:Y:S04]  /*13ce0*/  STL.64 [R1+0x2370], R24 ;  /* 0x0023701801007387 */ /* 0x0041e80000100a00 */
[----:B0-----:R-:W2:Y:S04]  /*13cf0*/  LDL.LU R24, [R1+0x210] ;  /* 0x0002100001187983 */ /* 0x001ea80000300800 */
[----:B------:R-:W2:Y:S04]  /*13d00*/  LDL.LU R25, [R1+0x214] ;  /* 0x0002140001197983 */ /* 0x000ea80000300800 */
[----:B--2---:R0:W-:Y:S04]  /*13d10*/  STL.64 [R1+0x2388], R24 ;  /* 0x0023881801007387 */ /* 0x0041e80000100a00 */
[----:B0-----:R-:W2:Y:S04]  /*13d20*/  LDL.LU R24, [R1+0x200] ;  /* 0x0002000001187983 */ /* 0x001ea80000300800 */
[----:B------:R-:W2:Y:S04]  /*13d30*/  LDL.LU R25, [R1+0x204] ;  /* 0x0002040001197983 */ /* 0x000ea80000300800 */
[----:B--2---:R0:W-:Y:S04]  /*13d40*/  STL.64 [R1+0x23a0], R24 ;  /* 0x0023a01801007387 */ /* 0x0041e80000100a00 */
        /* <DEDUP_REMOVED lines=9> */
[----:B--2---:R0:W-:Y:S04]  /*13de0*/  STL.64 [R1+0x23a8], R24 ;  /* 0x0023a81801007387 */ /* 0x0041e80000100a00 */
[----:B0-----:R-:W2:Y:S04]  /*13df0*/  LDL.LU R24, [R1+0x40] ;  /* 0x0000400001187983 */ /* 0x001ea80000300800 */
[----:B------:R-:W2:Y:S04]  /*13e00*/  LDL.LU R25, [R1+0x44] ;  /* 0x0000440001197983 */ /* 0x000ea80000300800 */
[----:B------:R-:W2:Y:S04]  /*13e10*/  LDL.LU R26, [R1+0x48] ;  /* 0x00004800011a7983 */ /* 0x000ea80000300800 */
[----:B------:R-:W2:Y:S04]  /*13e20*/  LDL.LU R27, [R1+0x4c] ;  /* 0x00004c00011b7983 */ /* 0x000ea80000300800 */
[----:B------:R-:W4:Y:S04]  /*13e30*/  LDL.LU R4, [R1+0xe0] ;  /* 0x0000e00001047983 */ /* 0x000f280000300800 */
[----:B------:R-:W4:Y:S04]  /*13e40*/  LDL.LU R5, [R1+0xe4] ;  /* 0x0000e40001057983 */ /* 0x000f280000300800 */
[----:B------:R-:W5:Y:S04]  /*13e50*/  LDL.LU R6, [R1+0xe8] ;  /* 0x0000e80001067983 */ /* 0x000f680000300800 */
[----:B------:R-:W5:Y:S04]  /*13e60*/  LDL.LU R7, [R1+0xec] ;  /* 0x0000ec0001077983 */ /* 0x000f680000300800 */
[----:B-----5:R-:W-:Y:S04]  /*13e70*/  STL.64 [R1+0x2380], R6 ;  /* 0x0023800601007387 */ /* 0x020fe80000100a00 */
[----:B----4-:R0:W-:Y:S04]  /*13e80*/  STL.64 [R1+0x2378], R4 ;  /* 0x0023780401007387 */ /* 0x0101e80000100a00 */
[----:B0-----:R-:W4:Y:S04]  /*13e90*/  LDL.LU R4, [R1+0x100] ;  /* 0x0001000001047983 */ /* 0x001f280000300800 */
[----:B------:R-:W4:Y:S04]  /*13ea0*/  LDL.LU R5, [R1+0x104] ;  /* 0x0001040001057983 */ /* 0x000f280000300800 */
[----:B------:R-:W5:Y:S04]  /*13eb0*/  LDL.LU R6, [R1+0x108] ;  /* 0x0001080001067983 */ /* 0x000f680000300800 */
[----:B------:R-:W5:Y:S04]  /*13ec0*/  LDL.LU R7, [R1+0x10c] ;  /* 0x00010c0001077983 */ /* 0x000f680000300800 */
[----:B-----5:R-:W-:Y:S04]  /*13ed0*/  STL.64 [R1+0x2398], R6 ;  /* 0x0023980601007387 */ /* 0x020fe80000100a00 */
[----:B----4-:R0:W-:Y:S04]  /*13ee0*/  STL.64 [R1+0x2390], R4 ;  /* 0x0023900401007387 */ /* 0x0101e80000100a00 */
[----:B0-----:R-:W4:Y:S04]  /*13ef0*/  LDL.LU R4, [R1+0x110] ;  /* 0x0001100001047983 */ /* 0x001f280000300800 */
[----:B------:R-:W4:Y:S04]  /*13f00*/  LDL.LU R5, [R1+0x114] ;  /* 0x0001140001057983 */ /* 0x000f280000300800 */
[----:B------:R-:W4:Y:S04]  /*13f10*/  LDL.LU R6, [R1+0x118] ;  /* 0x0001180001067983 */ /* 0x000f280000300800 */
[----:B------:R-:W4:Y:S04]  /*13f20*/  LDL.LU R7, [R1+0x11c] ;  /* 0x00011c0001077983 */ /* 0x000f280000300800 */
[----:B------:R0:W-:Y:S04]  /*13f30*/  STL [R1+0x2344], R14 ;  /* 0x0023440e01007387 */ /* 0x0001e80000100800 */
[----:B------:R1:W-:Y:S04]  /*13f40*/  STL [R1+0x2340], R15 ;  /* 0x0023400f01007387 */ /* 0x0003e80000100800 */
[----:B------:R-:W5:Y:S04]  /*13f50*/  LDL.LU R12, [R1+0x120] ;  /* 0x00012000010c7983 */ /* 0x000f680000300800 */
[----:B------:R-:W5:Y:S04]  /*13f60*/  LDL.LU R13, [R1+0x124] ;  /* 0x00012400010d7983 */ /* 0x000f680000300800 */
[----:B0-----:R-:W5:Y:S04]  /*13f70*/  LDL.LU R14, [R1+0x128] ;  /* 0x00012800010e7983 */ /* 0x001f680000300800 */
[----:B-1----:R-:W5:Y:S04]  /*13f80*/  LDL.LU R15, [R1+0x12c] ;  /* 0x00012c00010f7983 */ /* 0x002f680000300800 */
[----:B------:R0:W-:Y:S04]  /*13f90*/  STL [R1+0x233c], R20 ;  /* 0x00233c1401007387 */ /* 0x0001e80000100800 */
[----:B------:R1:W-:Y:S04]  /*13fa0*/  STL [R1+0x2338], R21 ;  /* 0x0023381501007387 */ /* 0x0003e80000100800 */
[----:B0-----:R-:W3:Y:S04]  /*13fb0*/  LDL.LU R20, [R1+0x130] ;  /* 0x0001300001147983 */ /* 0x001ee80000300800 */
[----:B-1----:R-:W3:Y:S04]  /*13fc0*/  LDL.LU R21, [R1+0x134] ;  /* 0x0001340001157983 */ /* 0x002ee80000300800 */
[----:B------:R-:W3:Y:S04]  /*13fd0*/  LDL.LU R22, [R1+0x138] ;  /* 0x0001380001167983 */ /* 0x000ee80000300800 */
[----:B------:R-:W3:Y:S02]  /*13fe0*/  LDL.LU R23, [R1+0x13c] ;  /* 0x00013c0001177983 */ /* 0x000ee40000300800 */
[----:B---3--:R-:W-:Y:S11]  /*13ff0*/  HMMA.16816.F32 R8, R16, R8, R20 ;  /* 0x000000081008723c */ /* 0x008ff60000001814 */
[----:B------:R-:W-:Y:S11]  /*14000*/  @!UPT UIADD3 URZ, URZ, URZ, URZ ;  /* 0x0000003f3f3ff290 */ /* 0x000ff6000fffe03f */
[----:B------:R-:W-:Y:S02]  /*14010*/  @!UPT UIADD3 URZ, URZ, URZ, URZ ;  /* 0x0000003f3f3ff290 */ /* 0x000fe4000fffe03f */
[----:B------:R-:W-:Y:S01]  /*14020*/  IMAD.MOV.U32 R2, RZ, RZ, R8 ;  /* 0x000000ffff027224 */ /* 0x000fe200078e0008 */
[----:B------:R-:W-:Y:S02]  /*14030*/  MOV R29, R9 ;  /* 0x00000009001d7202 */ /* 0x000fe40000000f00 */
[----:B------:R-:W2:Y:S01]  /*14040*/  LDL.LU.64 R8, [R1+0x23b0] ;  /* 0x0023b00001087983 */ /* 0x000ea20000300a00 */
[----:B------:R-:W-:-:S05]  /*14050*/  IMAD.MOV.U32 R23, RZ, RZ, R10 ;  /* 0x000000ffff177224 */ /* 0x000fca00078e000a */
[----:B------:R0:W-:Y:S04]  /*14060*/  STL [R1+0x2350], R23 ;  /* 0x0023501701007387 */ /* 0x0001e80000100800 */
[----:B------:R1:W-:Y:S04]  /*14070*/  STL [R1+0x234c], R29 ;  /* 0x00234c1d01007387 */ /* 0x0003e80000100800 */
[----:B------:R3:W-:Y:S01]  /*14080*/  STL [R1+0x2348], R2 ;  /* 0x0023480201007387 */ /* 0x0007e20000100800 */
[C---:B--2---:R-:W-:Y:S11]  /*14090*/  HMMA.16816.F32 R24, R16.reuse, R8, R24 ;  /* 0x000000081018723c */ /* 0x044ff60000001818 */
[----:B------:R-:W-:Y:S11]  /*140a0*/  @!UPT UIADD3 URZ, URZ, URZ, URZ ;  /* 0x0000003f3f3ff290 */ /* 0x000ff6000fffe03f */
[----:B------:R-:W-:Y:S02]  /*140b0*/  @!UPT UIADD3 URZ, URZ, URZ, URZ ;  /* 0x0000003f3f3ff290 */ /* 0x000fe4000fffe03f */
[----:B------:R-:W-:Y:S01]  /*140c0*/  IMAD.MOV.U32 R9, RZ, RZ, R24 ;  /* 0x000000ffff097224 */ /* 0x000fe200078e0018 */
[----:B------:R-:W-:Y:S02]  /*140d0*/  MOV R28, R25 ;  /* 0x00000019001c7202 */ /* 0x000fe40000000f00 */
[----:B------:R-:W5:Y:S01]  /*140e0*/  LDL.LU.64 R24, [R1+0x23a8] ;  /* 0x0023a80001187983 */ /* 0x000f620000300a00 */
[----:B------:R-:W-:Y:S01]  /*140f0*/  IMAD.MOV.U32 R3, RZ, RZ, R26 ;  /* 0x000000ffff037224 */ /* 0x000fe200078e001a */
[----:B------:R-:W-:Y:S02]  /*14100*/  MOV R0, R27 ;  /* 0x0000001b00007202 */ /* 0x000fe40000000f00 */
[----:B------:R-:W-:Y:S01]  /*14110*/  MOV R22, R11 ;  /* 0x0000000b00167202 */ /* 0x000fe20000000f00 */
[C---:B-----5:R-:W-:Y:S11]  /*14120*/  HMMA.16816.F32 R24, R16.reuse, R24, R12 ;  /* 0x000000181018723c */ /* 0x060ff6000000180c */
[----:B------:R-:W-:Y:S11]  /*14130*/  @!UPT UIADD3 URZ, URZ, URZ, URZ ;  /* 0x0000003f3f3ff290 */ /* 0x000ff6000fffe03f */
[----:B------:R-:W-:Y:S02]  /*14140*/  @!UPT UIADD3 URZ, URZ, URZ, URZ ;  /* 0x0000003f3f3ff290 */ /* 0x000fe4000fffe03f */
[----:B------:R-:W-:Y:S01]  /*14150*/  IMAD.MOV.U32 R11, RZ, RZ, R24 ;  /* 0x000000ffff0b7224 */ /* 0x000fe200078e0018 */
[----:B------:R-:W-:Y:S02]  /*14160*/  MOV R12, R25 ;  /* 0x00000019000c7202 */ /* 0x000fe40000000f00 */
[----:B------:R-:W4:Y:S01]  /*14170*/  LDL.LU.64 R24, [R1+0x23a0] ;  /* 0x0023a00001187983 */ /* 0x000f220000300a00 */
[----:B------:R-:W-:Y:S01]  /*14180*/  IMAD.MOV.U32 R13, RZ, RZ, R26 ;  /* 0x000000ffff0d7224 */ /* 0x000fe200078e001a */
[----:B------:R-:W-:Y:S02]  /*14190*/  MOV R8, R27 ;  /* 0x0000001b00087202 */ /* 0x000fe40000000f00 */
[C---:B----4-:R-:W-:Y:S01]  /*141a0*/  HMMA.16816.F32 R24, R16.reuse, R24, R4 ;  /* 0x000000181018723c */ /* 0x050fe20000001804 */
[----:B------:R-:W2:Y:S04]  /*141b0*/  LDL.LU.64 R6, [R1+0x2398] ;  /* 0x0023980001067983 */ /* 0x000ea80000300a00 */
[----:B------:R-:W2:Y:S11]  /*141c0*/  LDL.LU.64 R4, [R1+0x2390] ;  /* 0x0023900001047983 */ /* 0x000eb60000300a00 */
[----:B------:R-:W-:Y:S08]  /*141d0*/  @!UPT UIADD3 URZ, URZ, URZ, URZ ;  /* 0x0000003f3f3ff290 */ /* 0x000ff0000fffe03f */
[----:B------:R-:W-:Y:S01]  /*141e0*/  IMAD.MOV.U32 R15, RZ, RZ, R24 ;  /* 0x000000ffff0f7224 */ /* 0x000fe200078e0018 */
[----:B------:R-:W-:Y:S02]  /*141f0*/  MOV R20, R25 ;  /* 0x0000001900147202 */ /* 0x000fe40000000f00 */
[----:B------:R-:W2:Y:S01]  /*14200*/  LDL.LU.64 R24, [R1+0x2388] ;  /* 0x0023880001187983 */ /* 0x000ea20000300a00 */
[----:B------:R-:W-:Y:S01]  /*14210*/  IMAD.MOV.U32 R21, RZ, RZ, R26 ;  /* 0x000000ffff157224 */ /* 0x000fe200078e001a */
[----:B------:R-:W-:Y:S02]  /*14220*/  MOV R10, R27 ;  /* 0x0000001b000a7202 */ /* 0x000fe40000000f00 */
[C---:B--2---:R-:W-:Y:S01]  /*14230*/  HMMA.16816.F32 R24, R16.reuse, R24, R4 ;  /* 0x000000181018723c */ /* 0x044fe20000001804 */
[----:B------:R-:W2:Y:S04]  /*14240*/  LDL.LU.64 R6, [R1+0x2380] ;  /* 0x0023800001067983 */ /* 0x000ea80000300a00 */
[----:B------:R-:W2:Y:S11]  /*14250*/  LDL.LU.64 R4, [R1+0x2378] ;  /* 0x0023780001047983 */ /* 0x000eb60000300a00 */
[----:B------:R-:W-:Y:S08]  /*14260*/  @!UPT UIADD3 URZ, URZ, URZ, URZ ;  /* 0x0000003f3f3ff290 */ /* 0x000ff0000fffe03f */
[----:B0-----:R-:W-:Y:S01]  /*14270*/  IMAD.MOV.U32 R23, RZ, RZ, R24 ;  /* 0x000000ffff177224 */ /* 0x001fe200078e0018 */
[----:B-1----:R-:W-:Y:S02]  /*14280*/  MOV R29, R25 ;  /* 0x00000019001d7202 */ /* 0x002fe40000000f00 */
[----:B------:R-:W2:Y:S01]  /*14290*/  LDL.LU.64 R24, [R1+0x2370] ;  /* 0x0023700001187983 */ /* 0x000ea20000300a00 */
[----:B---3--:R-:W-:Y:S01]  /*142a0*/  IMAD.MOV.U32 R2, RZ, RZ, R26 ;  /* 0x000000ffff027224 */ /* 0x008fe200078e001a */
[----:B------:R-:W-:Y:S01]  /*142b0*/  MOV R14, R27 ;  /* 0x0000001b000e7202 */ /* 0x000fe20000000f00 */
[----:B--2---:R-:W-:Y:S01]  /*142c0*/  HMMA.16816.F32 R16, R16, R24, R4 ;  /* 0x000000181010723c */ /* 0x004fe20000001804 */
[----:B------:R-:W2:Y:S04]  /*142d0*/  LDL.LU.64 R6, [R1+0x2368] ;  /* 0x0023680001067983 */ /* 0x000ea80000300a00 */
[----:B------:R-:W2:Y:S04]  /*142e0*/  LDL.LU.64 R26, [R1+0x2360] ;  /* 0x00236000011a7983 */ /* 0x000ea80000300a00 */
[----:B------:R-:W2:Y:S11]  /*142f0*/  LDL.LU.64 R24, [R1+0x2358] ;  /* 0x0023580001187983 */ /* 0x000eb60000300a00 */
[----:B------:R-:W-:Y:S03]  /*14300*/  @!UPT UIADD3 URZ, URZ, URZ, URZ ;  /* 0x0000003f3f3ff290 */ /* 0x000fe6000fffe03f */
[----:B------:R-:W-:Y:S04]  /*14310*/  STL.64 [R1+0x21c8], R18 ;  /* 0x0021c81201007387 */ /* 0x000fe80000100a00 */
[----:B------:R0:W-:Y:S04]  /*14320*/  STL.64 [R1+0x21c0], R16 ;  /* 0x0021c01001007387 */ /* 0x0001e80000100a00 */
[----:B0-----:R-:W2:Y:S04]  /*14330*/  LDL.LU R16, [R1+0xd0] ;  /* 0x0000d00001107983 */ /* 0x001ea80000300800 */
[----:B------:R-:W2:Y:S04]  /*14340*/  LDL.LU R17, [R1+0xd4] ;  /* 0x0000d40001117983 */ /* 0x000ea80000300800 */
[----:B------:R-:W2:Y:S04]  /*14350*/  LDL.LU R18, [R1+0xd8] ;  /* 0x0000d80001127983 */ /* 0x000ea80000300800 */
[----:B------:R-:W2:Y:S02]  /*14360*/  LDL.LU R19, [R1+0xdc] ;  /* 0x0000dc0001137983 */ /* 0x000ea40000300800 */
[----:B--2---:R-:W-:Y:S02]  /*14370*/  HMMA.16816.F32 R4, R24, R6, R16 ;  /* 0x000000061804723c */ /* 0x004fe40000001810 */
[----:B------:R-:W2:Y:S04]  /*14380*/  LDL.LU R18, [R1+0x218] ;  /* 0x0002180001127983 */ /* 0x000ea80000300800 */
[----:B------:R-:W2:Y:S04]  /*14390*/  LDL.LU R19, [R1+0x21c] ;  /* 0x00021c0001137983 */ /* 0x000ea80000300800 */
[----:B--2---:R-:W-:Y:S11]  /*143a0*/  STL.64 [R1+0x21d8], R18 ;  /* 0x0021d81201007387 */ /* 0x004ff60000100a00 */
[----:B------:R-:W-:Y:S02]  /*143b0*/  @!UPT UIADD3 URZ, URZ, URZ, URZ ;  /* 0x0000003f3f3ff290 */ /* 0x000fe4000fffe03f */
[----:B------:R0:W-:Y:S04]  /*143c0*/  STL.64 [R1+0x21b8], R6 ;  /* 0x0021b80601007387 */ /* 0x0001e80000100a00 */
[----:B------:R1:W-:Y:S04]  /*143d0*/  STL.64 [R1+0x21b0], R4 ;  /* 0x0021b00401007387 */ /* 0x0003e80000100a00 */
[----:B0-----:R-:W2:Y:S04]  /*143e0*/  LDL.LU R6, [R1+0x228] ;  /* 0x0002280001067983 */ /* 0x001ea80000300800 */
[----:B------:R-:W2:Y:S04]  /*143f0*/  LDL.LU R7, [R1+0x22c] ;  /* 0x00022c0001077983 */ /* 0x000ea80000300800 */
[----:B------:R-:W3:Y:S04]  /*14400*/  LDL.LU R18, [R1+0x208] ;  /* 0x0002080001127983 */ /* 0x000ee80000300800 */
[----:B------:R-:W3:Y:S01]  /*14410*/  LDL.LU R19, [R1+0x20c] ;  /* 0x00020c0001137983 */ /* 0x000ee20000300800 */
[----:B-1----:R-:W-:Y:S01]  /*14420*/  IMAD.MOV.U32 R4, RZ, RZ, R23 ;  /* 0x000000ffff047224 */ /* 0x002fe200078e0017 */
[----:B------:R-:W-:-:S02]  /*14430*/  MOV R5, R29 ;  /* 0x0000001d00057202 */ /* 0x000fc40000000f00 */
        /* <DEDUP_REMOVED lines=53> */
[----:B------:R-:W-:Y:S04]  /*14790*/  STL.64 [R1+0x2230], R6 ;  /* 0x0022300601007387 */ /* 0x000fe80000100a00 */
[----:B------:R4:W-:Y:S02]  /*147a0*/  STL.64 [R1+0x2228], R4 ;  /* 0x0022280401007387 */ /* 0x0009e40000100a00 */
[----:B----4-:R-:W-:Y:S01]  /*147b0*/  IMAD.MOV.U32 R4, RZ, RZ, R2 ;  /* 0x000000ffff047224 */ /* 0x010fe200078e0002 */
[----:B---3--:R-:W-:Y:S01]  /*147c0*/  MOV R5, R29 ;  /* 0x0000001d00057202 */ /* 0x008fe20000000f00 */
[----:B------:R-:W2:Y:S04]  /*147d0*/  LDL.LU R2, [R1+0x2310] ;  /* 0x0023100001027983 */ /* 0x000ea80000300800 */
[----:B------:R-:W3:Y:S04]  /*147e0*/  LDL.LU R29, [R1+0x230c] ;  /* 0x00230c00011d7983 */ /* 0x000ee80000300800 */
[----:B------:R-:W4:Y:S04]  /*147f0*/  LDL.LU R18, [R1+0x1a8] ;  /* 0x0001a80001127983 */ /* 0x000f280000300800 */
[----:B------:R-:W4:Y:S01]  /*14800*/  LDL.LU R19, [R1+0x1ac] ;  /* 0x0001ac0001137983 */ /* 0x000f220000300800 */
[----:B------:R-:W-:Y:S01]  /*14810*/  IMAD.MOV.U32 R6, RZ, RZ, R23 ;  /* 0x000000ffff067224 */ /* 0x000fe200078e0017 */
[----:B------:R-:W-:-:S02]  /*14820*/  MOV R7, R22 ;  /* 0x0000001600077202 */ /* 0x000fc40000000f00 */
[----:B----4-:R0:W-:Y:S04]  /*14830*/  STL.64 [R1+0x2280], R18 ;  /* 0x0022801201007387 */ /* 0x0101e80000100a00 */
[----:B------:R1:W-:Y:S04]  /*14840*/  STL.64 [R1+0x2248], R6 ;  /* 0x0022480601007387 */ /* 0x0003e80000100a00 */
[----:B------:R-:W-:Y:S04]  /*14850*/  STL.64 [R1+0x2240], R4 ;  /* 0x0022400401007387 */ /* 0x000fe80000100a00 */
[----:B0-----:R-:W4:Y:S04]  /*14860*/  LDL.LU R18, [R1+0x198] ;  /* 0x0001980001127983 */ /* 0x001f280000300800 */
[----:B------:R-:W4:Y:S01]  /*14870*/  LDL.LU R19, [R1+0x19c] ;  /* 0x00019c0001137983 */ /* 0x000f220000300800 */
[----:B-1----:R-:W-:Y:S01]  /*14880*/  IMAD.MOV.U32 R6, RZ, RZ, R15 ;  /* 0x000000ffff067224 */ /* 0x002fe200078e000f */
[----:B-----5:R-:W-:-:S02]  /*14890*/  MOV R7, R14 ;  /* 0x0000000e00077202 */ /* 0x020fc40000000f00 */
[----:B----4-:R0:W-:Y:S04]  /*148a0*/  STL.64 [R1+0x2298], R18 ;  /* 0x0022981201007387 */ /* 0x0101e80000100a00 */
[----:B0-----:R-:W4:Y:S04]  /*148b0*/  LDL.LU R18, [R1+0x188] ;  /* 0x0001880001127983 */ /* 0x001f280000300800 */
[----:B------:R-:W4:Y:S01]  /*148c0*/  LDL.LU R19, [R1+0x18c] ;  /* 0x00018c0001137983 */ /* 0x000f220000300800 */
[----:B------:R-:W-:Y:S01]  /*148d0*/  IMAD.MOV.U32 R4, RZ, RZ, R21 ;  /* 0x000000ffff047224 */ /* 0x000fe200078e0015 */
[----:B------:R-:W-:-:S02]  /*148e0*/  MOV R5, R20 ;  /* 0x0000001400057202 */ /* 0x000fc40000000f00 */
[----:B----4-:R0:W-:Y:S04]  /*148f0*/  STL.64 [R1+0x22b0], R18 ;  /* 0x0022b01201007387 */ /* 0x0101e80000100a00 */
[----:B------:R1:W-:Y:S04]  /*14900*/  STL.64 [R1+0x2260], R6 ;  /* 0x0022600601007387 */ /* 0x0003e80000100a00 */
[----:B------:R4:W-:Y:S04]  /*14910*/  STL.64 [R1+0x2258], R4 ;  /* 0x0022580401007387 */ /* 0x0009e80000100a00 */
[----:B0-----:R-:W5:Y:S04]  /*14920*/  LDL.LU R18, [R1+0x168] ;  /* 0x0001680001127983 */ /* 0x001f680000300800 */
[----:B------:R-:W5:Y:S04]  /*14930*/  LDL.LU R19, [R1+0x16c] ;  /* 0x00016c0001137983 */ /* 0x000f680000300800 */
[----:B------:R-:W2:Y:S04]  /*14940*/  LDL.LU R22, [R1+0x158] ;  /* 0x0001580001167983 */ /* 0x000ea80000300800 */
[----:B------:R-:W2:Y:S01]  /*14950*/  LDL.LU R23, [R1+0x15c] ;  /* 0x00015c0001177983 */ /* 0x000ea20000300800 */
[----:B-1----:R-:W-:Y:S01]  /*14960*/  MOV R7, R10 ;  /* 0x0000000a00077202 */ /* 0x002fe20000000f00 */
[----:B------:R-:W-:Y:S01]  /*14970*/  IMAD.MOV.U32 R6, RZ, RZ, R11 ;  /* 0x000000ffff067224 */ /* 0x000fe200078e000b */
[----:B----4-:R-:W-:Y:S01]  /*14980*/  MOV R5, R12 ;  /* 0x0000000c00057202 */ /* 0x010fe20000000f00 */
[----:B------:R-:W-:Y:S01]  /*14990*/  IMAD.MOV.U32 R4, RZ, RZ, R13 ;  /* 0x000000ffff047224 */ /* 0x000fe200078e000d */
[----:B--2---:R0:W-:Y:S04]  /*149a0*/  STL.64 [R1+0x22e0], R22 ;  /* 0x0022e01601007387 */ /* 0x0041e80000100a00 */
[----:B------:R-:W2:Y:S04]  /*149b0*/  LDL.LU R10, [R1+0x258] ;  /* 0x00025800010a7983 */ /* 0x000ea80000300800 */
[----:B------:R-:W2:Y:S04]  /*149c0*/  LDL.LU R11, [R1+0x25c] ;  /* 0x00025c00010b7983 */ /* 0x000ea80000300800 */
[----:B------:R-:W2:Y:S04]  /*149d0*/  LDL.LU R20, [R1+0xc0] ;  /* 0x0000c00001147983 */ /* 0x000ea80000300800 */
[----:B------:R-:W2:Y:S04]  /*149e0*/  LDL.LU R21, [R1+0xc4] ;  /* 0x0000c40001157983 */ /* 0x000ea80000300800 */
[----:B0-----:R-:W2:Y:S04]  /*149f0*/  LDL.LU R22, [R1+0xc8] ;  /* 0x0000c80001167983 */ /* 0x001ea80000300800 */
[----:B------:R-:W2:Y:S04]  /*14a00*/  LDL.LU R23, [R1+0xcc] ;  /* 0x0000cc0001177983 */ /* 0x000ea80000300800 */
[----:B------:R-:W4:Y:S04]  /*14a10*/  LDL.LU R14, [R1+0x238] ;  /* 0x00023800010e7983 */ /* 0x000f280000300800 */
[----:B------:R-:W4:Y:S04]  /*14a20*/  LDL.LU R15, [R1+0x23c] ;  /* 0x00023c00010f7983 */ /* 0x000f280000300800 */
[----:B-----5:R0:W-:Y:S04]  /*14a30*/  STL.64 [R1+0x22c8], R18 ;  /* 0x0022c81201007387 */ /* 0x0201e80000100a00 */
[----:B------:R-:W5:Y:S04]  /*14a40*/  LDL.LU R16, [R1+0xa0] ;  /* 0x0000a00001107983 */ /* 0x000f680000300800 */
[----:B------:R-:W5:Y:S04]  /*14a50*/  LDL.LU R17, [R1+0xa4] ;  /* 0x0000a40001117983 */ /* 0x000f680000300800 */
[----:B0-----:R-:W5:Y:S04]  /*14a60*/  LDL.LU R18, [R1+0xa8] ;  /* 0x0000a80001127983 */ /* 0x001f680000300800 */
[----:B------:R-:W5:Y:S04]  /*14a70*/  LDL.LU R19, [R1+0xac] ;  /* 0x0000ac0001137983 */ /* 0x000f680000300800 */
[----:B------:R-:W-:Y:S04]  /*14a80*/  STL.64 [R1+0x2278], R6 ;  /* 0x0022780601007387 */ /* 0x000fe80000100a00 */
[----:B------:R0:W-:Y:S04]  /*14a90*/  STL.64 [R1+0x2270], R4 ;  /* 0x0022700401007387 */ /* 0x0001e80000100a00 */
[----:B0-----:R-:W2:Y:S01]  /*14aa0*/  LDL.LU R4, [R1+0x80] ;  /* 0x0000800001047983 */ /* 0x001ea20000300800 */
[----:B------:R-:W-:-:S03]  /*14ab0*/  IMAD.MOV.U32 R5, RZ, RZ, R28 ;  /* 0x000000ffff057224 */ /* 0x000fc600078e001c */
[----:B------:R-:W3:Y:S01]  /*14ac0*/  LDL.LU R28, [R1+0x2308] ;  /* 0x00230800011c7983 */ /* 0x000ee20000300800 */
[----:B------:R-:W-:Y:S01]  /*14ad0*/  MOV R6, R9 ;  /* 0x0000000900067202 */ /* 0x000fe20000000f00 */
[----:B------:R-:W-:-:S05]  /*14ae0*/  IMAD.MOV.U32 R7, RZ, RZ, R8 ;  /* 0x000000ffff077224 */ /* 0x000fca00078e0008 */
[----:B------:R0:W-:Y:S02]  /*14af0*/  STL.64 [R1+0x2290], R6 ;  /* 0x0022900601007387 */ /* 0x0001e40000100a00 */
[----:B0-----:R-:W-:Y:S01]  /*14b00*/  MOV R6, R0 ;  /* 0x0000000000067202 */ /* 0x001fe20000000f00 */
[----:B------:R-:W-:Y:S01]  /*14b10*/  IMAD.MOV.U32 R7, RZ, RZ, R3 ;  /* 0x000000ffff077224 */ /* 0x000fe200078e0003 */
[----:B--2---:R3:W-:Y:S02]  /*14b20*/  STL.64 [R1+0x2288], R4 ;  /* 0x0022880401007387 */ /* 0x0047e40000100a00 */
[----:B---3--:R-:W-:Y:S01]  /*14b30*/  MOV R4, R29 ;  /* 0x0000001d00047202 */ /* 0x008fe20000000f00 */
[----:B------:R-:W-:Y:S01]  /*14b40*/  IMAD.MOV.U32 R5, RZ, RZ, R2 ;  /* 0x000000ffff057224 */ /* 0x000fe200078e0002 */
[----:B------:R-:W2:Y:S04]  /*14b50*/  LDL.LU R29, [R1+0x2304] ;  /* 0x00230400011d7983 */ /* 0x000ea80000300800 */
[----:B------:R-:W3:Y:S04]  /*14b60*/  LDL.LU R2, [R1+0x2300] ;  /* 0x0023000001027983 */ /* 0x000ee80000300800 */
[----:B------:R-:W2:Y:S04]  /*14b70*/  LDL.LU R0, [R1+0x22fc] ;  /* 0x0022fc0001007983 */ /* 0x000ea80000300800 */
[----:B------:R-:W2:Y:S04]  /*14b80*/  LDL.LU R3, [R1+0x22f8] ;  /* 0x0022f80001037983 */ /* 0x000ea80000300800 */
[----:B------:R-:W-:Y:S04]  /*14b90*/  STL.64 [R1+0x22a8], R6 ;  /* 0x0022a80601007387 */ /* 0x000fe80000100a00 */
[----:B------:R0:W-:Y:S04]  /*14ba0*/  STL.64 [R1+0x22a0], R4 ;  /* 0x0022a00401007387 */ /* 0x0001e80000100a00 */
[----:B0-----:R-:W2:Y:S04]  /*14bb0*/  LDL.LU R4, [R1+0xf0] ;  /* 0x0000f00001047983 */ /* 0x001ea80000300800 */
[----:B------:R-:W2:Y:S04]  /*14bc0*/  LDL.LU R5, [R1+0xf4] ;  /* 0x0000f40001057983 */ /* 0x000ea80000300800 */
[----:B------:R-:W2:Y:S01]  /*14bd0*/  LDL.LU R6, [R1+0xf8] ;  /* 0x0000f80001067983 */ /* 0x000ea20000300800 */
[----:B------:R-:W-:-:S03]  /*14be0*/  MOV R7, R28 ;  /* 0x0000001c00077202 */ /* 0x000fc60000000f00 */
[----:B------:R-:W3:Y:S01]  /*14bf0*/  LDL.LU R28, [R1+0x22f4] ;  /* 0x0022f400011c7983 */ /* 0x000ee20000300800 */
[----:B------:R-:W-:Y:S03]  /*14c00*/  HMMA.16816.F32 R8, R24, R10, R20 ;  /* 0x0000000a1808723c */ /* 0x000fe60000001814 */
[----:B--2---:R3:W-:Y:S04]  /*14c10*/  STL.64 [R1+0x22c0], R6 ;  /* 0x0022c00601007387 */ /* 0x0047e80000100a00 */
[----:B------:R0:W-:Y:S01]  /*14c20*/  STL.64 [R1+0x22b8], R4 ;  /* 0x0022b80401007387 */ /* 0x0001e20000100a00 */
[----:B---3--:R-:W-:Y:S02]  /*14c30*/  IMAD.MOV.U32 R6, RZ, RZ, R2 ;  /* 0x000000ffff067224 */ /* 0x008fe400078e0002 */
[----:B0-----:R-:W-:Y:S01]  /*14c40*/  IMAD.MOV.U32 R4, RZ, RZ, R3 ;  /* 0x000000ffff047224 */ /* 0x001fe200078e0003 */
[----:B------:R-:W-:Y:S01]  /*14c50*/  MOV R5, R0 ;  /* 0x0000000000057202 */ /* 0x000fe20000000f00 */
[----:B------:R-:W2:Y:S04]  /*14c60*/  LDL.LU R3, [R1+0x22f0] ;  /* 0x0022f00001037983 */ /* 0x000ea80000300800 */
[----:B------:R-:W3:Y:S04]  /*14c70*/  LDL.LU R0, [R1+0x22ec] ;  /* 0x0022ec0001007983 */ /* 0x000ee80000300800 */
[----:B------:R-:W2:Y:S04]  /*14c80*/  LDL.LU R2, [R1+0x22e8] ;  /* 0x0022e80001027983 */ /* 0x000ea80000300800 */
[----:B------:R-:W5:Y:S04]  /*14c90*/  LDL.LU.64 R22, [R1+0x22e0] ;  /* 0x0022e00001167983 */ /* 0x000f680000300a00 */
[----:B------:R-:W-:Y:S04]  /*14ca0*/  STL.64 [R1+0x2198], R10 ;  /* 0x0021980a01007387 */ /* 0x000fe80000100a00 */
[----:B------:R0:W-:Y:S02]  /*14cb0*/  STL.64 [R1+0x2190], R8 ;  /* 0x0021900801007387 */ /* 0x0001e40000100a00 */
[----:B0-----:R-:W-:-:S02]  /*14cc0*/  IMAD.MOV.U32 R8, RZ, RZ, R28 ;  /* 0x000000ffff087224 */ /* 0x001fc400078e001c */
[----:B------:R-:W4:Y:S04]  /*14cd0*/  LDL.LU R28, [R1+0x22d8] ;  /* 0x0022d800011c7983 */ /* 0x000f280000300800 */
[----:B------:R-:W4:Y:S01]  /*14ce0*/  LDL.LU R9, [R1+0xb4] ;  /* 0x0000b40001097983 */ /* 0x000f220000300800 */
[----:B---3--:R-:W-:-:S03]  /*14cf0*/  MOV R10, R0 ;  /* 0x00000000000a7202 */ /* 0x008fc60000000f00 */
[----:B------:R-:W3:Y:S01]  /*14d00*/  LDL.LU R0, [R1+0x22d4] ;  /* 0x0022d40001007983 */ /* 0x000ee20000300800 */
[----:B--2---:R-:W-:-:S03]  /*14d10*/  IMAD.MOV.U32 R11, RZ, RZ, R2 ;  /* 0x000000ffff0b7224 */ /* 0x004fc600078e0002 */
[----:B------:R-:W2:Y:S01]  /*14d20*/  LDL.LU R2, [R1+0x22d0] ;  /* 0x0022d00001027983 */ /* 0x000ea20000300800 */
[C---:B-----5:R-:W-:Y:S01]  /*14d30*/  HMMA.16816.F32 R16, R24.reuse, R22, R16 ;  /* 0x000000161810723c */ /* 0x060fe20000001810 */
[----:B------:R-:W-:Y:S02]  /*14d40*/  MOV R7, R29 ;  /* 0x0000001d00077202 */ /* 0x000fe40000000f00 */
[----:B------:R-:W-:Y:S05]  /*14d50*/  LDSM.16.MT88.4 R20, [R3+0x18000] ;  /* 0x018000000314783b */ /* 0x000fea0000004200 */
[----:B----4-:R-:W-:Y:S01]  /*14d60*/  HMMA.16816.F32 R12, R24, R14, R8 ;  /* 0x0000000e180c723c */ /* 0x010fe20000001808 */
[----:B------:R-:W-:Y:S11]  /*14d70*/  LDSM.16.M88.4 R8, [R28+0x20180] ;  /* 0x020180001c08783b */ /* 0x000ff60000000200 */
[----:B------:R-:W-:Y:S11]  /*14d80*/  @!UPT UIADD3 URZ, URZ, URZ, URZ ;  /* 0x0000003f3f3ff290 */ /* 0x000ff6000fffe03f */
[----:B------:R-:W-:Y:S04]  /*14d90*/  STL [R1+0x21ac], R14 ;  /* 0x0021ac0e01007387 */ /* 0x000fe80000100800 */
[----:B------:R-:W-:Y:S04]  /*14da0*/  STL [R1+0x21a8], R15 ;  /* 0x0021a80f01007387 */ /* 0x000fe80000100800 */
[----:B------:R-:W-:Y:S04]  /*14db0*/  STL.64 [R1], R16 ;  /* 0x0000001001007387 */ /* 0x000fe80000100a00 */
[----:B------:R-:W-:Y:S04]  /*14dc0*/  STL.64 [R1+0x8], R18 ;  /* 0x0000081201007387 */ /* 0x000fe80000100a00 */
[----:B------:R-:W0:Y:S04]  /*14dd0*/  LDSM.16.M88.4 R16, [R28+0x21180] ;  /* 0x021180001c10783b */ /* 0x000e280000000200 */
[----:B0-----:R0:W-:Y:S04]  /*14de0*/  STL.64 [R1+0x278], R18 ;  /* 0x0002781201007387 */ /* 0x0011e80000100a00 */
[----:B0-----:R-:W4:Y:S01]  /*14df0*/  LDL.LU.64 R18, [R1+0x22c8] ;  /* 0x0022c80001127983 */ /* 0x001f220000300a00 */
[----:B------:R-:W-:Y:S01]  /*14e00*/  MOV R14, R16 ;  /* 0x00000010000e7202 */ /* 0x000fe20000000f00 */
[----:B------:R-:W-:-:S02]  /*14e10*/  IMAD.MOV.U32 R15, RZ, RZ, R17 ;  /* 0x000000ffff0f7224 */ /* 0x000fc400078e0011 */
[----:B----4-:R-:W-:Y:S01]  /*14e20*/  HMMA.16816.F32 R16, R24, R18, R4 ;  /* 0x000000121810723c */ /* 0x010fe20000001804 */
[----:B------:R-:W4:Y:S04]  /*14e30*/  LDL.LU.64 R6, [R1+0x22c0] ;  /* 0x0022c00001067983 */ /* 0x000f280000300a00 */
[----:B------:R-:W4:Y:S11]  /*14e40*/  LDL.LU.64 R4, [R1+0x22b8] ;  /* 0x0022b80001047983 */ /* 0x000f360000300a00 */
[----:B------:R-:W-:Y:S07]  /*14e50*/  @!UPT UIADD3 URZ, URZ, URZ, URZ ;  /* 0x0000003f3f3ff290 */ /* 0x000fee000fffe03f */
[----:B------:R-:W-:Y:S04]  /*14e60*/  STL.64 [R1+0x170], R16 ;  /* 0x0001701001007387 */ /* 0x000fe80000100a00 */
[----:B------:R-:W-:Y:S04]  /*14e70*/  STL.64 [R1+0x178], R18 ;  /* 0x0001781201007387 */ /* 0x000fe80000100a00 */
[----:B------:R-:W0:Y:S04]  /*14e80*/  LDSM.16.M88.4 R16, [R28+0x22180] ;  /* 0x022180001c10783b */ /* 0x000e280000000200 */
[----:B0-----:R0:W-:Y:S04]  /*14e90*/  STL.64 [R1+0x258], R18 ;  /* 0x0002581201007387 */ /* 0x0011e80000100a00 */
[----:B0-----:R-:W4:Y:S01]  /*14ea0*/  LDL.LU.64 R18, [R1+0x22b0] ;  /* 0x0022b00001127983 */ /* 0x001f220000300a00 */
[----:B------:R-:W-:Y:S01]  /*14eb0*/  MOV R28, R16 ;  /* 0x00000010001c7202 */ /* 0x000fe20000000f00 */
[----:B------:R-:W-:-:S02]  /*14ec0*/  IMAD.MOV.U32 R3, RZ, RZ, R17 ;  /* 0x000000ffff037224 */ /* 0x000fc400078e0011 */
[----:B------:R-:W-:Y:S01]  /*14ed0*/  STL.64 [R1+0x268], R10 ;  /* 0x0002680a01007387 */ /* 0x000fe20000100a00 */
[C---:B----4-:R-:W-:Y:S03]  /*14ee0*/  HMMA.16816.F32 R16, R24.reuse, R18, R4 ;  /* 0x000000121810723c */ /* 0x050fe60000001804 */
[----:B------:R-:W4:Y:S04]  /*14ef0*/  LDL.LU.64 R6, [R1+0x22a8] ;  /* 0x0022a80001067983 */ /* 0x000f280000300a00 */
[----:B------:R-:W4:Y:S11]  /*14f00*/  LDL.LU.64 R4, [R1+0x22a0] ;  /* 0x0022a00001047983 */ /* 0x000f360000300a00 */
[----:B------:R-:W-:Y:S05]  /*14f10*/  @!UPT UIADD3 URZ, URZ, URZ, URZ ;  /* 0x0000003f3f3ff290 */ /* 0x000fea000fffe03f */
[----:B------:R-:W-:Y:S04]  /*14f20*/  STL.64 [R1+0x160], R16 ;  /* 0x0001601001007387 */ /* 0x000fe80000100a00 */
[----:B------:R0:W-:Y:S04]  /*14f30*/  STL.64 [R1+0x168], R18 ;  /* 0x0001681201007387 */ /* 0x0001e80000100a00 */
[----:B0-----:R-:W4:Y:S02]  /*14f40*/  LDL.LU.64 R18, [R1+0x2298] ;  /* 0x0022980001127983 */ /* 0x001f240000300a00 */
[C---:B----4-:R-:W-:Y:S02]  /*14f50*/  HMMA.16816.F32 R16, R24.reuse, R18, R4 ;  /* 0x000000121810723c */ /* 0x050fe40000001804 */
[----:B------:R-:W4:Y:S04]  /*14f60*/  LDL.LU.64 R6, [R1+0x2290] ;  /* 0x0022900001067983 */ /* 0x000f280000300a00 */
[----:B------:R-:W4:Y:S11]  /*14f70*/  LDL.LU.64 R4, [R1+0x2288] ;  /* 0x0022880001047983 */ /* 0x000f360000300a00 */
[----:B------:R-:W-:Y:S06]  /*14f80*/  @!UPT UIADD3 URZ, URZ, URZ, URZ ;  /* 0x0000003f3f3ff290 */ /* 0x000fec000fffe03f */
        /* <DEDUP_REMOVED lines=10> */
[----:B----4-:R-:W-:Y:S02]  /*15030*/  HMMA.16816.F32 R16, R24, R18, R4 ;  /* 0x000000121810723c */ /* 0x010fe40000001804 */
[----:B------:R-:W4:Y:S04]  /*15040*/  LDL.LU.64 R6, [R1+0x2260] ;  /* 0x0022600001067983 */ /* 0x000f280000300a00 */
[----:B------:R-:W4:Y:S11]  /*15050*/  LDL.LU.64 R4, [R1+0x2258] ;  /* 0x0022580001047983 */ /* 0x000f360000300a00 */
[----:B------:R-:W-:Y:S06]  /*15060*/  @!UPT UIADD3 URZ, URZ, URZ, URZ ;  /* 0x0000003f3f3ff290 */ /* 0x000fec000fffe03f */
[----:B------:R-:W-:Y:S01]  /*15070*/  STL.64 [R1+0x130], R16 ;  /* 0x0001301001007387 */ /* 0x000fe20000100a00 */
[----:B------:R-:W-:-:S03]  /*15080*/  MOV R29, R19 ;  /* 0x00000013001d7202 */ /* 0x000fc60000000f00 */
[----:B------:R0:W-:Y:S04]  /*15090*/  STL [R1+0x138], R18 ;  /* 0x0001381201007387 */ /* 0x0001e80000100800 */
[----:B0-----:R-:W4:Y:S04]  /*150a0*/  LDL.LU.64 R18, [R1+0x2250] ;  /* 0x0022500001127983 */ /* 0x001f280000300a00 */
[----:B------:R-:W-:Y:S01]  /*150b0*/  STL [R1+0x2178], R29 ;  /* 0x0021781d01007387 */ /* 0x000fe20000100800 */
[C---:B----4-:R-:W-:Y:S03]  /*150c0*/  HMMA.16816.F32 R16, R24.reuse, R18, R4 ;  /* 0x000000121810723c */ /* 0x050fe60000001804 */
[----:B------:R-:W4:Y:S04]  /*150d0*/  LDL.LU.64 R6, [R1+0x2248] ;  /* 0x0022480001067983 */ /* 0x000f280000300a00 */
[----:B------:R-:W4:Y:S11]  /*150e0*/  LDL.LU.64 R4, [R1+0x2240] ;  /* 0x0022400001047983 */ /* 0x000f360000300a00 */
[----:B------:R-:W-:Y:S05]  /*150f0*/  @!UPT UIADD3 URZ, URZ, URZ, URZ ;  /* 0x0000003f3f3ff290 */ /* 0x000fea000fffe03f */
        /* <DEDUP_REMOVED lines=8> */
[----:B------:R-:W-:-:S03]  /*15180*/  IMAD.MOV.U32 R29, RZ, RZ, R19 ;  /* 0x000000ffff1d7224 */ /* 0x000fc600078e0013 */
[----:B------:R0:W-:Y:S04]  /*15190*/  STL [R1+0x118], R18 ;  /* 0x0001181201007387 */ /* 0x0001e80000100800 */
        /* <DEDUP_REMOVED lines=23> */
[----:B------:R-:W4:Y:S11]  /*15310*/  LDL.LU.64 R6, [R1+0x21d0] ;  /* 0x0021d00001067983 */ /* 0x000f360000300a00 */
[----:B------:R-:W-:Y:S10]  /*15320*/  @!UPT UIADD3 URZ, URZ, URZ, URZ ;  /* 0x0000003f3f3ff290 */ /* 0x000ff4000fffe03f */
[----:B------:R-:W-:Y:S04]  /*15330*/  STL.64 [R1+0xd0], R16 ;  /* 0x0000d01001007387 */ /* 0x000fe80000100a00 */
[----:B------:R0:W-:Y:S04]  /*15340*/  STL.64 [R1+0xd8], R18 ;  /* 0x0000d81201007387 */ /* 0x0001e80000100a00 */
[----:B0-----:R-:W4:Y:S04]  /*15350*/  LDL.LU.64 R18, [R1+0x21c8] ;  /* 0x0021c80001127983 */ /* 0x001f280000300a00 */
[----:B------:R-:W4:Y:S02]  /*15360*/  LDL.LU.64 R16, [R1+0x21c0] ;  /* 0x0021c00001107983 */ /* 0x000f240000300a00 */
[----:B----4-:R-:W-:Y:S02]  /*15370*/  HMMA.16816.F32 R16, R24, R6, R16 ;  /* 0x000000061810723c */ /* 0x010fe40000001810 */
[----:B------:R-:W4:Y:S04]  /*15380*/  LDL.LU.64 R6, [R1+0x21b8] ;  /* 0x0021b80001067983 */ /* 0x000f280000300a00 */
[----:B------:R-:W4:Y:S01]  /*15390*/  LDL.LU.64 R4, [R1+0x21b0] ;  /* 0x0021b00001047983 */ /* 0x000f220000300a00 */
[----:B------:R-:W-:-:S03]  /*153a0*/  MOV R24, R14 ;  /* 0x0000000e00187202 */ /* 0x000fc60000000f00 */
[----:B------:R-:W5:Y:S01]  /*153b0*/  LDL.LU R14, [R1+0x21ac] ;  /* 0x0021ac00010e7983 */ /* 0x000f620000300800 */
[----:B------:R-:W-:Y:S11]  /*153c0*/  IMAD.MOV.U32 R25, RZ, RZ, R15 ;  /* 0x000000ffff197224 */ /* 0x000ff600078e000f */
[----:B------:R-:W-:Y:S01]  /*153d0*/  @!UPT UIADD3 URZ, URZ, URZ, URZ ;  /* 0x0000003f3f3ff290 */ /* 0x000fe2000fffe03f */
[----:B------:R0:W-:Y:S04]  /*153e0*/  STL.64 [R1+0xc0], R16 ;  /* 0x0000c01001007387 */ /* 0x0001e80000100a00 */
[----:B------:R1:W-:Y:S04]  /*153f0*/  STL.64 [R1+0xc8], R18 ;  /* 0x0000c81201007387 */ /* 0x0003e80000100a00 */
[----:B------:R-:W5:Y:S01]  /*15400*/  LDL.LU R15, [R1+0x21a8] ;  /* 0x0021a800010f7983 */ /* 0x000f620000300800 */
[----:B0-----:R-:W-:Y:S01]  /*15410*/  IMAD.MOV.U32 R16, RZ, RZ, R28 ;  /* 0x000000ffff107224 */ /* 0x001fe200078e001c */
[----:B------:R-:W-:-:S02]  /*15420*/  MOV R17, R3 ;  /* 0x0000000300117202 */ /* 0x000fc40000000f00 */
[----:B------:R-:W5:Y:S04]  /*15430*/  LDL.LU R28, [R1+0x21a4] ;  /* 0x0021a400011c7983 */ /* 0x000f680000300800 */
[----:B------:R-:W5:Y:S04]  /*15440*/  LDL.LU R3, [R1+0x21a0] ;  /* 0x0021a00001037983 */ /* 0x000f680000300800 */
[----:B------:R-:W5:Y:S01]  /*15450*/  LDL.LU.64 R10, [R1+0x2198] ;  /* 0x00219800010a7983 */ /* 0x000f620000300a00 */
[C---:B----4-:R-:W-:Y:S03]  /*15460*/  HMMA.16816.F32 R4, R20.reuse, R8, R4 ;  /* 0x000000081404723c */ /* 0x050fe60000001804 */
[----:B------:R-:W5:Y:S01]  /*15470*/  LDL.LU.64 R8, [R1+0x2190] ;  /* 0x0021900001087983 */ /* 0x000f620000300a00 */
[----:B--2---:R-:W-:Y:S01]  /*15480*/  IMAD R2, R2, 0x210, RZ ;  /* 0x0000021002027824 */ /* 0x004fe200078e02ff */
[----:B---3--:R-:W-:Y:S11]  /*15490*/  SHF.L.U32 R0, R0, 0x1, RZ ;  /* 0x0000000100007819 */ /* 0x008ff600000006ff */
[----:B------:R-:W-:Y:S07]  /*154a0*/  @!UPT UIADD3 URZ, URZ, URZ, URZ ;  /* 0x0000003f3f3ff290 */ /* 0x000fee000fffe03f */
[----:B------:R-:W-:Y:S04]  /*154b0*/  STL.64 [R1+0xb0], R4 ;  /* 0x0000b00401007387 */ /* 0x000fe80000100a00 */
[----:B------:R5:W-:Y:S01]  /*154c0*/  STL.64 [R1+0xb8], R6 ;  /* 0x0000b80601007387 */ /* 0x000be20000100a00 */
[----:B-1----:R-:W-:Y:S01]  /*154d0*/  LOP3.LUT R19, R2, 0x30, R0, 0x78, !PT ;  /* 0x0000003002137812 */ /* 0x002fe200078e7800 */
[C---:B-----5:R-:W-:Y:S04]  /*154e0*/  HMMA.16816.F32 R4, R20.reuse, R24, R8 ;  /* 0x000000181404723c */ /* 0x060fe80000001808 */
[----:B------:R-:W-:Y:S11]  /*154f0*/  LDSM.16.M88.4 R24, [R19+0x24180] ;  /* 0x024180001318783b */ /* 0x000ff60000000200 */
[----:B------:R-:W-:Y:S08]  /*15500*/  @!UPT UIADD3 URZ, URZ, URZ, URZ ;  /* 0x0000003f3f3ff290 */ /* 0x000ff0000fffe03f */
[----:B------:R-:W-:Y:S01]  /*15510*/  STL.64 [R1+0xa0], R4 ;  /* 0x0000a00401007387 */ /* 0x000fe20000100a00 */
[----:B------:R-:W-:Y:S01]  /*15520*/  IMAD.MOV.U32 R9, RZ, RZ, R6 ;  /* 0x000000ffff097224 */ /* 0x000fe200078e0006 */
[----:B------:R-:W-:Y:S02]  /*15530*/  MOV R8, R7 ;  /* 0x0000000700087202 */ /* 0x000fe40000000f00 */
[----:B------:R-:W0:Y:S04]  /*15540*/  LDSM.16.M88.4 R4, [R19+0x23180] ;  /* 0x023180001304783b */ /* 0x000e280000000200 */
[----:B------:R-:W-:Y:S04]  /*15550*/  STL [R1+0x210c], R8 ;  /* 0x00210c0801007387 */ /* 0x000fe80000100800 */
[----:B------:R1:W-:Y:S02]  /*15560*/  STL [R1+0x2108], R9 ;  /* 0x0021080901007387 */ /* 0x0003e40000100800 */
[----:B-1----:R-:W-:Y:S01]  /*15570*/  HMMA.16816.F32 R8, R20, R16, R12 ;  /* 0x000000101408723c */ /* 0x002fe2000000180c */
[----:B0-----:R-:W-:Y:S01]  /*15580*/  MOV R0, R7 ;  /* 0x0000000700007202 */ /* 0x001fe20000000f00 */
[----:B------:R-:W-:-:S04]  /*15590*/  IMAD.MOV.U32 R2, RZ, RZ, R6 ;  /* 0x000000ffff027224 */ /* 0x000fc800078e0006 */
[----:B------:R-:W-:Y:S04]  /*155a0*/  STL [R1+0x2054], R0 ;  /* 0x0020540001007387 */ /* 0x000fe80000100800 */
[----:B------:R-:W-:Y:S04]  /*155b0*/  STL [R1+0x2050], R2 ;  /* 0x0020500201007387 */ /* 0x000fe80000100800 */
[----:B------:R0:W-:Y:S09]  /*155c0*/  STL.64 [R1+0x2188], R22 ;  /* 0x0021881601007387 */ /* 0x0001f20000100a00 */
[----:B------:R-:W-:Y:S04]  /*155d0*/  STL.64 [R1+0x90], R8 ;  /* 0x0000900801007387 */ /* 0x000fe80000100a00 */
[----:B------:R-:W-:Y:S01]  /*155e0*/  STL.64 [R1+0x98], R10 ;  /* 0x0000980a01007387 */ /* 0x000fe20000100a00 */
[----:B0-----:R-:W-:-:S05]  /*155f0*/  LOP3.LUT R23, R28, 0x30, R3, 0x78, !PT ;  /* 0x000000301c177812 */ /* 0x001fca00078e7803 */
[----:B------:R-:W0:Y:S04]  /*15600*/  LDSM.16.M88.4 R8, [R23+0x25180] ;  /* 0x025180001708783b */ /* 0x000e280000000200 */
[----:B------:R-:W-:Y:S04]  /*15610*/  STL.64 [R1+0x2180], R20 ;  /* 0x0021801401007387 */ /* 0x000fe80000100a00 */
[----:B------:R-:W-:Y:S01]  /*15620*/  LDSM.16.M88.4 R16, [R23+0x2b180] ;  /* 0x02b180001710783b */ /* 0x000fe20000000200 */
[----:B0-----:R-:W-:Y:S01]  /*15630*/  IMAD.MOV.U32 R0, RZ, RZ, R8 ;  /* 0x000000ffff007224 */ /* 0x001fe200078e0008 */
[----:B------:R-:W-:Y:S01]  /*15640*/  MOV R7, R9 ;  /* 0x0000000900077202 */ /* 0x000fe20000000f00 */
[----:B------:R-:W-:Y:S01]  /*15650*/  IMAD.MOV.U32 R28, RZ, RZ, R10 ;  /* 0x000000ffff1c7224 */ /* 0x000fe200078e000a */
[----:B------:R-:W-:-:S02]  /*15660*/  MOV R3, R11 ;  /* 0x0000000b00037202 */ /* 0x000fc40000000f00 */
[----:B------:R-:W0:Y:S04]  /*15670*/  LDSM.16.M88.4 R8, [R23+0x26180] ;  /* 0x026180001708783b */ /* 0x000e280000000200 */
[----:B------:R1:W-:Y:S04]  /*15680*/  STL.64 [R1+0x198], R26 ;  /* 0x0001981a01007387 */ /* 0x0003e80000100a00 */
[----:B------:R-:W2:Y:S04]  /*15690*/  LDL R15, [R1+0x544] ;  /* 0x00054400010f7983 */ /* 0x000ea80000100800 */
[----:B------:R-:W-:Y:S04]  /*156a0*/  STL.64 [R1+0x2170], R24 ;  /* 0x0021701801007387 */ /* 0x000fe80000100a00 */
[----:B------:R-:W-:Y:S04]  /*156b0*/  STL [R1+0x205c], R3 ;  /* 0x00205c0301007387 */ /* 0x000fe80000100800 */
[----:B------:R-:W-:Y:S01]  /*156c0*/  STL [R1+0x2058], R28 ;  /* 0x0020581c01007387 */ /* 0x000fe20000100800 */
[----:B0-----:R-:W-:-:S03]  /*156d0*/  MOV R13, R8 ;  /* 0x00000008000d7202 */ /* 0x001fc60000000f00 */
[----:B------:R-:W-:Y:S01]  /*156e0*/  STL.64 [R1+0x1b8], R10 ;  /* 0x0001b80a01007387 */ /* 0x000fe20000100a00 */
[----:B------:R-:W-:-:S03]  /*156f0*/  IMAD.MOV.U32 R12, RZ, RZ, R9 ;  /* 0x000000ffff0c7224 */ /* 0x000fc600078e0009 */
[----:B------:R-:W0:Y:S01]  /*15700*/  LDSM.16.M88.4 R8, [R23+0x27180] ;  /* 0x027180001708783b */ /* 0x000e220000000200 */
[----:B-1----:R-:W-:Y:S01]  /*15710*/  IMAD.MOV.U32 R27, RZ, RZ, R0 ;  /* 0x000000ffff1b7224 */ /* 0x002fe200078e0000 */
[----:B0-----:R-:W-:Y:S01]  /*15720*/  MOV R24, R8 ;  /* 0x0000000800187202 */ /* 0x001fe20000000f00 */
[----:B------:R-:W-:Y:S01]  /*15730*/  IMAD.MOV.U32 R14, RZ, RZ, R9 ;  /* 0x000000ffff0e7224 */ /* 0x000fe200078e0009 */
[----:B------:R-:W-:Y:S01]  /*15740*/  MOV R0, R10 ;  /* 0x0000000a00007202 */ /* 0x000fe20000000f00 */
[----:B------:R-:W-:Y:S02]  /*15750*/  IMAD.MOV.U32 R2, RZ, RZ, R11 ;  /* 0x000000ffff027224 */ /* 0x000fe400078e000b */
[----:B------:R-:W0:Y:S04]  /*15760*/  LDSM.16.M88.4 R8, [R23+0x28180] ;  /* 0x028180001708783b */ /* 0x000e280000000200 */
[----:B------:R-:W-:Y:S04]  /*15770*/  STL [R1+0x2064], R2 ;  /* 0x0020640201007387 */ /* 0x000fe80000100800 */
        /* <DEDUP_REMOVED lines=11> */
[----:B------:R-:W-:Y:S01]  /*15830*/  IMAD.MOV.U32 R3, RZ, RZ, R9 ;  /* 0x000000ffff037224 */ /* 0x000fe200078e0009 */
[----:B------:R-:W-:Y:S01]  /*15840*/  MOV R8, R16 ;  /* 0x0000001000087202 */ /* 0x000fe20000000f00 */
[----:B------:R-:W-:Y:S01]  /*15850*/  IMAD.MOV.U32 R9, RZ, RZ, R17 ;  /* 0x000000ffff097224 */ /* 0x000fe200078e0011 */
[----:B------:R-:W-:Y:S04]  /*15860*/  STL.64 [R1+0x208], R18 ;  /* 0x0002081201007387 */ /* 0x000fe80000100a00 */
[----:B------:R-:W0:Y:S02]  /*15870*/  LDSM.16.M88.4 R16, [R23+0x2c180] ;  /* 0x02c180001710783b */ /* 0x000e240000000200 */
[----:B0-----:R-:W-:-:S02]  /*15880*/  MOV R11, R16 ;  /* 0x00000010000b7202 */ /* 0x001fc40000000f00 */
[----:B------:R-:W-:Y:S01]  /*15890*/  STL.64 [R1+0x218], R18 ;  /* 0x0002181201007387 */ /* 0x000fe20000100a00 */
[----:B------:R-:W-:-:S03]  /*158a0*/  IMAD.MOV.U32 R10, RZ, RZ, R17 ;  /* 0x000000ffff0a7224 */ /* 0x000fc600078e0011 */
[----:B------:R-:W0:Y:S04]  /*158b0*/  LDSM.16.M88.4 R16, [R23+0x2d180] ;  /* 0x02d180001710783b */ /* 0x000e280000000200 */
[----:B------:R-:W-:Y:S04]  /*158c0*/  STL [R1+0x2114], R11 ;  /* 0x0021140b01007387 */ /* 0x000fe80000100800 */
[----:B------:R-:W-:Y:S04]  /*158d0*/  STL [R1+0x2110], R10 ;  /* 0x0021100a01007387 */ /* 0x000fe80000100800 */
[----:B0-----:R-:W-:Y:S04]  /*158e0*/  STL.64 [R1+0x220], R16 ;  /* 0x0002201001007387 */ /* 0x001fe80000100a00 */
[----:B------:R-:W-:Y:S04]  /*158f0*/  STL.64 [R1+0x228], R18 ;  /* 0x0002281201007387 */ /* 0x000fe80000100a00 */
[----:B------:R-:W-:Y:S04]  /*15900*/  LDSM.16.M88.4 R16, [R23+0x2e180] ;  /* 0x02e180001710783b */ /* 0x000fe80000000200 */
[----:B------:R-:W0:Y:S02]  /*15910*/  LDSM.16.M88.4 R20, [R23+0x2f180] ;  /* 0x02f180001714783b */ /* 0x000e240000000200 */
[----:B0-----:R-:W-:Y:S01]  /*15920*/  MOV R11, R20 ;  /* 0x00000014000b7202 */ /* 0x001fe20000000f00 */
[----:B------:R-:W-:Y:S01]  /*15930*/  IMAD.MOV.U32 R10, RZ, RZ, R21 ;  /* 0x000000ffff0a7224 */ /* 0x000fe200078e0015 */
[----:B------:R0:W-:Y:S04]  /*15940*/  STL.64 [R1+0x248], R22 ;  /* 0x0002481601007387 */ /* 0x0001e80000100a00 */
[----:B0-----:R-:W3:Y:S04]  /*15950*/  LDL.LU.64 R22, [R1+0x2188] ;  /* 0x0021880001167983 */ /* 0x001ee80000300a00 */
[----:B------:R-:W3:Y:S04]  /*15960*/  LDL.LU.64 R20, [R1+0x2180] ;  /* 0x0021800001147983 */ /* 0x000ee80000300a00 */
[----:B------:R-:W-:Y:S04]  /*15970*/  STL.64 [R1+0x2120], R10 ;  /* 0x0021200a01007387 */ /* 0x000fe80000100a00 */
[----:B------:R0:W-:Y:S02]  /*15980*/  STL.64 [R1+0x2118], R8 ;  /* 0x0021180801007387 */ /* 0x0001e40000100a00 */
[----:B0-----:R-:W-:Y:S01]  /*15990*/  MOV R8, R26 ;  /* 0x0000001a00087202 */ /* 0x001fe20000000f00 */
[----:B------:R-:W-:-:S05]  /*159a0*/  IMAD.MOV.U32 R9, RZ, RZ, R25 ;  /* 0x000000ffff097224 */ /* 0x000fca00078e0019 */
[----:B------:R0:W-:Y:S02]  /*159b0*/  STL.64 [R1+0x2128], R8 ;  /* 0x0021280801007387 */ /* 0x0001e40000100a00 */
[----:B0-----:R-:W-:Y:S01]  /*159c0*/  MOV R8, R24 ;  /* 0x0000001800087202 */ /* 0x001fe20000000f00 */
[----:B------:R-:W-:-:S05]  /*159d0*/  IMAD.MOV.U32 R9, RZ, RZ, R14 ;  /* 0x000000ffff097224 */ /* 0x000fca00078e000e */
[----:B------:R0:W-:Y:S02]  /*159e0*/  STL.64 [R1+0x2138], R8 ;  /* 0x0021380801007387 */ /* 0x0001e40000100a00 */
[----:B0-----:R-:W-:Y:S01]  /*159f0*/  MOV R8, R13 ;  /* 0x0000000d00087202 */ /* 0x001fe20000000f00 */
[----:B------:R-:W-:Y:S02]  /*15a00*/  IMAD.MOV.U32 R9, RZ, RZ, R12 ;  /* 0x000000ffff097224 */ /* 0x000fe400078e000c */
[----:B--2---:R-:W0:Y:S04]  /*15a10*/  LDSM.16.MT88.4 R12, [R15+0x1a000] ;  /* 0x01a000000f0c783b */ /* 0x004e280000004200 */
[----:B------:R1:W-:Y:S04]  /*15a20*/  STL.64 [R1+0x2150], R8 ;  /* 0x0021500801007387 */ /* 0x0003e80000100a00 */
[----:B------:R-:W3:Y:S04]  /*15a30*/  LDL.LU R24, [R1] ;  /* 0x0000000001187983 */ /* 0x000ee80000300800 */
[----:B------:R-:W3:Y:S01]  /*15a40*/  LDL.LU R25, [R1+0x4] ;  /* 0x0000040001197983 */ /* 0x000ee20000300800 */
[----:B-1----:R-:W-:Y:S01]  /*15a50*/  MOV R8, R27 ;  /* 0x0000001b00087202 */ /* 0x002fe20000000f00 */
[----:B------:R-:W-:-:S02]  /*15a60*/  IMAD.MOV.U32 R9, RZ, RZ, R7 ;  /* 0x000000ffff097224 */ /* 0x000fc400078e0007 */
[----:B------:R-:W3:Y:S04]  /*15a70*/  LDL.LU R26, [R1+0x8] ;  /* 0x00000800011a7983 */ /* 0x000ee80000300800 */
[----:B------:R-:W3:Y:S04]  /*15a80*/  LDL.LU R27, [R1+0xc] ;  /* 0x00000c00011b7983 */ /* 0x000ee80000300800 */
[----:B------:R1:W-:Y:S04]  /*15a90*/  STL.64 [R1+0x2168], R8 ;  /* 0x0021680801007387 */ /* 0x0003e80000100a00 */
[----:B-1----:R-:W2:Y:S04]  /*15aa0*/  LDL.LU R8, [R1+0x170] ;  /* 0x0001700001087983 */ /* 0x002ea80000300800 */
[----:B------:R-:W2:Y:S04]  /*15ab0*/  LDL.LU R9, [R1+0x174] ;  /* 0x0001740001097983 */ /* 0x000ea80000300800 */
[----:B------:R-:W2:Y:S04]  /*15ac0*/  LDL.LU R10, [R1+0x178] ;  /* 0x00017800010a7983 */ /* 0x000ea80000300800 */
[----:B------:R-:W2:Y:S04]  /*15ad0*/  LDL.LU R11, [R1+0x17c] ;  /* 0x00017c00010b7983 */ /* 0x000ea80000300800 */
[----:B0-----:R-:W-:Y:S04]  /*15ae0*/  STL.64 [R1+0x20b0], R14 ;  /* 0x0020b00e01007387 */ /* 0x001fe80000100a00 */
[----:B------:R-:W-:Y:S04]  /*15af0*/  STL.64 [R1+0x238], R18 ;  /* 0x0002381201007387 */ /* 0x000fe80000100a00 */
[----:B------:R0:W-:Y:S02]  /*15b00*/  STL.64 [R1+0x20d0], R16 ;  /* 0x0020d01001007387 */ /* 0x0001e40000100a00 */
[----:B0-----:R-:W-:Y:S01]  /*15b10*/  MOV R16, R6 ;  /* 0x0000000600107202 */ /* 0x001fe20000000f00 */
[----:B------:R-:W-:-:S05]  /*15b20*/  IMAD.MOV.U32 R17, RZ, RZ, R3 ;  /* 0x000000ffff117224 */ /* 0x000fca00078e0003 */
[----:B------:R0:W-:Y:S04]  /*15b30*/  STL.64 [R1+0x2130], R16 ;  /* 0x0021301001007387 */ /* 0x0001e80000100a00 */
        /* <DEDUP_REMOVED lines=9> */
[----:B------:R-:W5:Y:S01]  /*15bd0*/  LDL.LU R19, [R1+0x15c] ;  /* 0x00015c0001137983 */ /* 0x000f620000300800 */
[----:B------:R-:W-:Y:S01]  /*15be0*/  MOV R15, R29 ;  /* 0x0000001d000f7202 */ /* 0x000fe20000000f00 */
[C---:B---3--:R-:W-:Y:S02]  /*15bf0*/  HMMA.16816.F32 R4, R20.reuse, R4, R24 ;  /* 0x000000041404723c */ /* 0x048fe40000001818 */
[----:B-----5:R-:W-:Y:S01]  /*15c00*/  STL.64 [R1+0x2160], R18 ;  /* 0x0021601201007387 */ /* 0x020fe20000100a00 */
[----:B----4-:R0:W-:Y:S03]  /*15c10*/  STL.64 [R1+0x2158], R16 ;  /* 0x0021581001007387 */ /* 0x0101e60000100a00 */
[----:B0-----:R-:W3:Y:S01]  /*15c20*/  LDL.LU R16, [R1+0x160] ;  /* 0x0001600001107983 */ /* 0x001ee20000300800 */
[----:B------:R-:W3:Y:S02]  /*15c30*/  LDL.LU R17, [R1+0x164] ;  /* 0x0001640001117983 */ /* 0x000ee40000300800 */
[----:B------:R-:W3:Y:S02]  /*15c40*/  LDL.LU R18, [R1+0x168] ;  /* 0x0001680001127983 */ /* 0x000ee40000300800 */
[----:B------:R-:W3:Y:S01]  /*15c50*/  LDL.LU R19, [R1+0x16c] ;  /* 0x00016c0001137983 */ /* 0x000ee20000300800 */
[----:B------:R0:W-:Y:S04]  /*15c60*/  STL.64 [R1+0x20a8], R12 ;  /* 0x0020a80c01007387 */ /* 0x0001e80000100a00 */
[----:B0-----:R-:W4:Y:S01]  /*15c70*/  LDL.LU R12, [R1+0x110] ;  /* 0x00011000010c7983 */ /* 0x001f220000300800 */
[----:B------:R-:W4:Y:S02]  /*15c80*/  LDL.LU R13, [R1+0x114] ;  /* 0x00011400010d7983 */ /* 0x000f240000300800 */
[----:B------:R-:W4:Y:S02]  /*15c90*/  LDL.LU R14, [R1+0x118] ;  /* 0x00011800010e7983 */ /* 0x000f240000300800 */
[----:B------:R-:W5:Y:S01]  /*15ca0*/  LDL.LU R29, [R1+0x2178] ;  /* 0x00217800011d7983 */ /* 0x000f620000300800 */
[----:B------:R-:W2:Y:S01]  /*15cb0*/  LDL.LU.64 R24, [R1+0x2170] ;  /* 0x0021700001187983 */ /* 0x000ea20000300a00 */
[----:B------:R-:W-:Y:S02]  /*15cc0*/  STL.64 [R1+0x2038], R6 ;  /* 0x0020380601007387 */ /* 0x000fe40000100a00 */
[----:B------:R0:W-:Y:S02]  /*15cd0*/  STL.64 [R1+0x2030], R4 ;  /* 0x0020300401007387 */ /* 0x0001e40000100a00 */
[----:B0-----:R-:W3:Y:S01]  /*15ce0*/  LDL.LU R4, [R1+0x130] ;  /* 0x0001300001047983 */ /* 0x001ee20000300800 */
[----:B------:R-:W3:Y:S02]  /*15cf0*/  LDL.LU R5, [R1+0x134] ;  /* 0x0001340001057983 */ /* 0x000ee40000300800 */
[----:B------:R-:W3:Y:S01]  /*15d00*/  LDL.LU R6, [R1+0x138] ;  /* 0x0001380001067983 */ /* 0x000ee20000300800 */
[C---:B--2---:R-:W-:Y:S01]  /*15d10*/  HMMA.16816.F32 R24, R20.reuse, R24, R8 ;  /* 0x000000181418723c */ /* 0x044fe20000001808 */
[----:B------:R-:W3:Y:S11]  /*15d20*/  LDL.LU.64 R8, [R1+0x2168] ;  /* 0x0021680001087983 */ /* 0x000ef60000300a00 */
[----:B------:R-:W-:Y:S11]  /*15d30*/  @!UPT UIADD3 URZ, URZ, URZ, URZ ;  /* 0x0000003f3f3ff290 */ /* 0x000ff6000fffe03f */
[----:B------:R-:W-:Y:S01]  /*15d40*/  STL.64 [R1+0x2048], R26 ;  /* 0x0020481a01007387 */ /* 0x000fe20000100a00 */
[----:B------:R-:W-:Y:S01]  /*15d50*/  STL.64 [R1+0x2040], R24 ;  /* 0x0020401801007387 */ /* 0x000fe20000100a00 */
[C---:B---3--:R-:W-:Y:S02]  /*15d60*/  HMMA.16816.F32 R8, R20.reuse, R8, R16 ;  /* 0x000000081408723c */ /* 0x048fe40000001810 */
[----:B------:R-:W2:Y:S01]  /*15d70*/  LDL.LU.64 R18, [R1+0x2160] ;  /* 0x0021600001127983 */ /* 0x000ea20000300a00 */
[----:B------:R-:W2:Y:S11]  /*15d80*/  LDL.LU.64 R16, [R1+0x2158] ;  /* 0x0021580001107983 */ /* 0x000eb60000300a00 */
[----:B------:R-:W-:Y:S09]  /*15d90*/  @!UPT UIADD3 URZ, URZ, URZ, URZ ;  /* 0x0000003f3f3ff290 */ /* 0x000ff2000fffe03f */
[----:B------:R0:W-:Y:S01]  /*15da0*/  STL.64 [R1+0x80], R8 ;  /* 0x0000800801007387 */ /* 0x0001e20000100a00 */
[----:B------:R2:W-:Y:S03]  /*15db0*/  STL.64 [R1+0x88], R10 ;  /* 0x0000880a01007387 */ /* 0x0005e60000100a00 */
[----:B0-----:R-:W2:Y:S02]  /*15dc0*/  LDL.LU.64 R8, [R1+0x2150] ;  /* 0x0021500001087983 */ /* 0x001ea40000300a00 */
[----:B--2---:R-:W-:Y:S02]  /*15dd0*/  HMMA.16816.F32 R8, R20, R8, R16 ;  /* 0x000000081408723c */ /* 0x004fe40000001810 */
[----:B------:R-:W2:Y:S01]  /*15de0*/  LDL.LU.64 R18, [R1+0x2148] ;  /* 0x0021480001127983 */ /* 0x000ea20000300a00 */
[----:B------:R-:W2:Y:S11]  /*15df0*/  LDL.LU.64 R16, [R1+0x2140] ;  /* 0x0021400001107983 */ /* 0x000eb60000300a00 */
[----:B------:R-:W-:Y:S09]  /*15e00*/  @!UPT UIADD3 URZ, URZ, URZ, URZ ;  /* 0x0000003f3f3ff290 */ /* 0x000ff2000fffe03f */
[----:B------:R0:W-:Y:S01]  /*15e10*/  STL.64 [R1+0x70], R8 ;  /* 0x0000700801007387 */ /* 0x0001e20000100a00 */
[----:B------:R2:W-:Y:S03]  /*15e20*/  STL [R1+0x78], R10 ;  /* 0x0000780a01007387 */ /* 0x0005e60000100800 */
[----:B0-----:R-:W2:Y:S01]  /*15e30*/  LDL.LU.64 R8, [R1+0x2138] ;  /* 0x0021380001087983 */ /* 0x001ea20000300a00 */
[----:B-----5:R-:W-:Y:S01]  /*15e40*/  IMAD.MOV.U32 R7, RZ, RZ, R29 ;  /* 0x000000ffff077224 */ /* 0x020fe200078e001d */
[----:B------:R-:W-:-:S05]  /*15e50*/  MOV R29, R11 ;  /* 0x0000000b001d7202 */ /* 0x000fca0000000f00 */
[----:B------:R-:W-:Y:S01]  /*15e60*/  STL [R1+0x2068], R29 ;  /* 0x0020681d01007387 */ /* 0x000fe20000100800 */
[C---:B--2---:R-:W-:Y:S03]  /*15e70*/  HMMA.16816.F32 R8, R20.reuse, R8, R16 ;  /* 0x000000081408723c */ /* 0x044fe60000001810 */
[----:B------:R-:W4:Y:S11]  /*15e80*/  LDL.LU.64 R16, [R1+0x2130] ;  /* 0x0021300001107983 */ /* 0x000f360000300a00 */
[----:B------:R-:W-:Y:S09]  /*15e90*/  @!UPT UIADD3 URZ, URZ, URZ, URZ ;  /* 0x0000003f3f3ff290 */ /* 0x000ff2000fffe03f */
[----:B------:R0:W-:Y:S01]  /*15ea0*/  STL.64 [R1+0x60], R8 ;  /* 0x0000600801007387 */ /* 0x0001e20000100a00 */
[----:B------:R1:W-:Y:S03]  /*15eb0*/  STL.64 [R1+0x68], R10 ;  /* 0x0000680a01007387 */ /* 0x0003e60000100a00 */
[----:B0-----:R-:W1:Y:S02]  /*15ec0*/  LDL.LU.64 R8, [R1+0x2128] ;  /* 0x0021280001087983 */ /* 0x001e640000300a00 */
[C---:B-1----:R-:W-:Y:S11]  /*15ed0*/  HMMA.16816.F32 R8, R20.reuse, R8, R4 ;  /* 0x000000081408723c */ /* 0x042ff60000001804 */
[----:B------:R-:W-:Y:S11]  /*15ee0*/  @!UPT UIADD3 URZ, URZ, URZ, URZ ;  /* 0x0000003f3f3ff290 */ /* 0x000ff6000fffe03f */
[----:B------:R-:W-:Y:S02]  /*15ef0*/  @!UPT UIADD3 URZ, URZ, URZ, URZ ;  /* 0x0000003f3f3ff290 */ /* 0x000fe4000fffe03f */
[----:B------:R-:W-:Y:S01]  /*15f00*/  MOV R4, R11 ;  /* 0x0000000b00047202 */ /* 0x000fe20000000f00 */
[----:B------:R-:W-:Y:S02]  /*15f10*/  IMAD.MOV.U32 R5, RZ, RZ, R10 ;  /* 0x000000ffff057224 */ /* 0x000fe400078e000a */
[----:B------:R-:W-:Y:S01]  /*15f20*/  IMAD.MOV.U32 R3, RZ, RZ, R8 ;  /* 0x000000ffff037224 */ /* 0x000fe200078e0008 */
[----:B------:R-:W-:Y:S01]  /*15f30*/  MOV R28, R9 ;  /* 0x00000009001c7202 */ /* 0x000fe20000000f00 */
[----:B------:R-:W2:Y:S01]  /*15f40*/  LDL.LU.64 R10, [R1+0x2120] ;  /* 0x00212000010a7983 */ /* 0x000ea20000300a00 */
[----:B------:R-:W3:Y:S02]  /*15f50*/  LDL.LU.64 R8, [R1+0x2118] ;  /* 0x0021180001087983 */ /* 0x000ee40000300a00 */
[----:B------:R0:W-:Y:S02]  /*15f60*/  STL [R1+0x2078], R4 ;  /* 0x0020780401007387 */ /* 0x0001e40000100800 */
[----:B------:R1:W-:Y:S01]  /*15f70*/  STL [R1+0x2074], R5 ;  /* 0x0020740501007387 */ /* 0x0003e20000100800 */
[----:B0-----:R-:W5:Y:S01]  /*15f80*/  LDL.LU R4, [R1+0x120] ;  /* 0x0001200001047983 */ /* 0x001f620000300800 */
[----:B-1----:R-:W5:Y:S02]  /*15f90*/  LDL.LU R5, [R1+0x124] ;  /* 0x0001240001057983 */ /* 0x002f640000300800 */
[----:B------:R-:W5:Y:S02]  /*15fa0*/  LDL.LU R6, [R1+0x128] ;  /* 0x0001280001067983 */ /* 0x000f640000300800 */
[----:B------:R-:W5:Y:S01]  /*15fb0*/  LDL.LU R7, [R1+0x12c] ;  /* 0x00012c0001077983 */ /* 0x000f620000300800 */
[----:B------:R-:W-:Y:S01]  /*15fc0*/  MOV R24, R2 ;  /* 0x0000000200187202 */ /* 0x000fe20000000f00 */
[----:B------:R-:W-:Y:S01]  /*15fd0*/  IMAD.MOV.U32 R25, RZ, RZ, R0 ;  /* 0x000000ffff197224 */ /* 0x000fe200078e0000 */
[C---:B----4-:R-:W-:Y:S01]  /*15fe0*/  HMMA.16816.F32 R12, R20.reuse, R16, R12 ;  /* 0x00000010140c723c */ /* 0x050fe2000000180c */
[----:B------:R-:W-:Y:S01]  /*15ff0*/  STL [R1+0x2070], R28 ;  /* 0x0020701c01007387 */ /* 0x000fe20000100800 */
[----:B------:R-:W-:Y:S06]  /*16000*/  STL [R1+0x206c], R3 ;  /* 0x00206c0301007387 */ /* 0x000fec0000100800 */
[----:B-----5:R-:W-:Y:S11]  /*16010*/  HMMA.16816.F32 R24, R20, R24, R4 ;  /* 0x000000181418723c */ /* 0x020ff60000001804 */
[----:B------:R-:W-:Y:S05]  /*16020*/  @!UPT UIADD3 URZ, URZ, URZ, URZ ;  /* 0x0000003f3f3ff290 */ /* 0x000fea000fffe03f */
[----:B------:R-:W-:Y:S01]  /*16030*/  MOV R4, R12 ;  /* 0x0000000c00047202 */ /* 0x000fe20000000f00 */
[----:B------:R-:W-:Y:S01]  /*16040*/  IMAD.MOV.U32 R5, RZ, RZ, R13 ;  /* 0x000000ffff057224 */ /* 0x000fe200078e000d */
[----:B--2---:R-:W-:Y:S01]  /*16050*/  MOV R12, R11 ;  /* 0x0000000b000c7202 */ /* 0x004fe20000000f00 */
[----:B------:R-:W-:-:S05]  /*16060*/  IMAD.MOV.U32 R13, RZ, RZ, R10 ;  /* 0x000000ffff0d7224 */ /* 0x000fca00078e000a */
[----:B------:R-:W-:Y:S01]  /*16070*/  IMAD.MOV.U32 R0, RZ, RZ, R27 ;  /* 0x000000ffff007224 */ /* 0x000fe200078e001b */
[----:B------:R-:W-:Y:S01]  /*16080*/  MOV R2, R26 ;  /* 0x0000001a00027202 */ /* 0x000fe20000000f00 */
[----:B------:R-:W-:Y:S01]  /*16090*/  IMAD.MOV.U32 R29, RZ, RZ, R25 ;  /* 0x000000ffff1d7224 */ /* 0x000fe200078e0019 */
[----:B------:R0:W-:Y:S02]  /*160a0*/  STL [R1+0x40], R24 ;  /* 0x0000401801007387 */ /* 0x0001e40000100800 */
[----:B------:R-:W-:Y:S02]  /*160b0*/  STL [R1+0x2084], R0 ;  /* 0x0020840001007387 */ /* 0x000fe40000100800 */
[----:B------:R-:W-:Y:S01]  /*160c0*/  STL [R1+0x2080], R2 ;  /* 0x0020800201007387 */ /* 0x000fe20000100800 */
[----:B------:R-:W-:Y:S01]  /*160d0*/  STL [R1+0x207c], R29 ;  /* 0x00207c1d01007387 */ /* 0x000fe20000100800 */
[----:B------:R-:W2:Y:S02]  /*160e0*/  LDL.LU R11, [R1+0x2114] ;  /* 0x00211400010b7983 */ /* 0x000ea40000300800 */
[----:B------:R-:W4:Y:S02]  /*160f0*/  LDL.LU R10, [R1+0x2110] ;  /* 0x00211000010a7983 */ /* 0x000f240000300800 */
[----:B------:R-:W5:Y:S01]  /*16100*/  LDL.LU R16, [R1+0x220] ;  /* 0x0002200001107983 */ /* 0x000f620000300800 */
[----:B------:R-:W5:Y:S01]  /*16110*/  LDL.LU R17, [R1+0x224] ;  /* 0x0002240001117983 */ /* 0x000f620000300800 */
[----:B---3--:R-:W-:Y:S01]  /*16120*/  IMAD.MOV.U32 R25, RZ, RZ, R9 ;  /* 0x000000ffff197224 */ /* 0x008fe200078e0009 */
[----:B0-----:R-:W-:-:S02]  /*16130*/  MOV R24, R8 ;  /* 0x0000000800187202 */ /* 0x001fc40000000f00 */
[----:B------:R-:W3:Y:S01]  /*16140*/  LDL.LU R8, [R1+0x210c] ;  /* 0x00210c0001087983 */ /* 0x000ee20000300800 */
[----:B------:R-:W3:Y:S01]  /*16150*/  LDL.LU R9, [R1+0x2108] ;  /* 0x0021080001097983 */ /* 0x000ee20000300800 */
[----:B------:R-:W-:Y:S01]  /*16160*/  MOV R28, R14 ;  /* 0x0000000e001c7202 */ /* 0x000fe20000000f00 */
[----:B------:R-:W-:Y:S01]  /*16170*/  IMAD.MOV.U32 R3, RZ, RZ, R15 ;  /* 0x000000ffff037224 */ /* 0x000fe200078e000f */
[----:B-----5:R2:W-:Y:S02]  /*16180*/  STL.64 [R1+0x20e8], R16 ;  /* 0x0020e81001007387 */ /* 0x0205e40000100a00 */
[----:B--2---:R-:W-:Y:S01]  /*16190*/  MOV R16, R11 ;  /* 0x0000000b00107202 */ /* 0x004fe20000000f00 */
[----:B----4-:R-:W-:-:S05]  /*161a0*/  IMAD.MOV.U32 R17, RZ, RZ, R10 ;  /* 0x000000ffff117224 */ /* 0x010fca00078e000a */
[----:B------:R0:W-:Y:S04]  /*161b0*/  STL.64 [R1+0x2100], R16 ;  /* 0x0021001001007387 */ /* 0x0001e80000100a00 */
[----:B0-----:R-:W2:Y:S01]  /*161c0*/  LDL.LU R16, [R1+0x100] ;  /* 0x0001000001107983 */ /* 0x001ea20000300800 */
[----:B------:R-:W2:Y:S02]  /*161d0*/  LDL.LU R17, [R1+0x104] ;  /* 0x0001040001117983 */ /* 0x000ea40000300800 */
[----:B------:R-:W2:Y:S02]  /*161e0*/  LDL.LU R18, [R1+0x108] ;  /* 0x0001080001127983 */ /* 0x000ea40000300800 */
[----:B------:R-:W2:Y:S01]  /*161f0*/  LDL.LU R19, [R1+0x10c] ;  /* 0x00010c0001137983 */ /* 0x000ea20000300800 */
[----:B------:R0:W-:Y:S01]  /*16200*/  STL.64 [R1+0x20c8], R12 ;  /* 0x0020c80c01007387 */ /* 0x0001e20000100a00 */
[----:B------:R-:W4:Y:S02]  /*16210*/  LDL.LU R10, [R1+0x268] ;  /* 0x00026800010a7983 */ /* 0x000f240000300800 */
[----:B------:R-:W4:Y:S01]  /*16220*/  LDL.LU R11, [R1+0x26c] ;  /* 0x00026c00010b7983 */ /* 0x000f220000300800 */
[----:B0-----:R-:W5:Y:S01]  /*16230*/  LDL.LU R12, [R1+0xd0] ;  /* 0x0000d000010c7983 */ /* 0x001f620000300800 */
[----:B------:R-:W5:Y:S02]  /*16240*/  LDL.LU R13, [R1+0xd4] ;  /* 0x0000d400010d7983 */ /* 0x000f640000300800 */
[----:B------:R-:W2:Y:S02]  /*16250*/  LDL.LU R14, [R1+0xd8] ;  /* 0x0000d800010e7983 */ /* 0x000ea40000300800 */
[----:B------:R-:W2:Y:S02]  /*16260*/  LDL.LU R15, [R1+0xdc] ;  /* 0x0000dc00010f7983 */ /* 0x000ea40000300800 */
[----:B--2---:R-:W-:Y:S01]  /*16270*/  STL.64 [R1+0x20e0], R14 ;  /* 0x0020e00e01007387 */ /* 0x004fe20000100a00 */
[----:B-----5:R0:W-:Y:S03]  /*16280*/  STL.64 [R1+0x20d8], R12 ;  /* 0x0020d80c01007387 */ /* 0x0201e60000100a00 */
[----:B0-----:R-:W2:Y:S01]  /*16290*/  LDL.LU R12, [R1+0xe0] ;  /* 0x0000e000010c7983 */ /* 0x001ea20000300800 */
[----:B------:R-:W2:Y:S02]  /*162a0*/  LDL.LU R13, [R1+0xe4] ;  /* 0x0000e400010d7983 */ /* 0x000ea40000300800 */
[----:B------:R-:W5:Y:S02]  /*162b0*/  LDL.LU R14, [R1+0xe8] ;  /* 0x0000e800010e7983 */ /* 0x000f640000300800 */
[----:B------:R-:W5:Y:S01]  /*162c0*/  LDL.LU R15, [R1+0xec] ;  /* 0x0000ec00010f7983 */ /* 0x000f620000300800 */
[----:B------:R-:W-:Y:S11]  /*162d0*/  HMMA.16816.F32 R16, R20, R24, R16 ;  /* 0x000000181410723c */ /* 0x000ff60000001810 */
[----:B------:R-:W-:Y:S11]  /*162e0*/  @!UPT UIADD3 URZ, URZ, URZ, URZ ;  /* 0x0000003f3f3ff290 */ /* 0x000ff6000fffe03f */
[----:B------:R-:W-:Y:S02]  /*162f0*/  @!UPT UIADD3 URZ, URZ, URZ, URZ ;  /* 0x0000003f3f3ff290 */ /* 0x000fe4000fffe03f */
[----:B------:R-:W-:Y:S01]  /*16300*/  MOV R25, R16 ;  /* 0x0000001000197202 */ /* 0x000fe20000000f00 */
[----:B------:R-:W-:Y:S01]  /*16310*/  IMAD.MOV.U32 R24, RZ, RZ, R17 ;  /* 0x000000ffff187224 */ /* 0x000fe200078e0011 */
[----:B-----5:R-:W-:Y:S01]  /*16320*/  STL.64 [R1+0x20f8], R14 ;  /* 0x0020f80e01007387 */ /* 0x020fe20000100a00 */
[----:B--2---:R0:W-:Y:S03]  /*16330*/  STL.64 [R1+0x20f0], R12 ;  /* 0x0020f00c01007387 */ /* 0x0041e60000100a00 */
[----:B0-----:R-:W2:Y:S01]  /*16340*/  LDL.LU R12, [R1+0xf0] ;  /* 0x0000f000010c7983 */ /* 0x001ea20000300800 */
[----:B------:R-:W2:Y:S02]  /*16350*/  LDL.LU R13, [R1+0xf4] ;  /* 0x0000f400010d7983 */ /* 0x000ea40000300800 */
[----:B------:R-:W2:Y:S02]  /*16360*/  LDL.LU R14, [R1+0xf8] ;  /* 0x0000f800010e7983 */ /* 0x000ea40000300800 */
[----:B------:R-:W2:Y:S01]  /*16370*/  LDL.LU R15, [R1+0xfc] ;  /* 0x0000fc00010f7983 */ /* 0x000ea20000300800 */
[----:B----4-:R-:W-:Y:S01]  /*16380*/  STL.64 [R1+0x20c0], R10 ;  /* 0x0020c00a01007387 */ /* 0x010fe20000100a00 */
[----:B---3--:R0:W-:Y:S03]  /*16390*/  STL.64 [R1+0x20b8], R8 ;  /* 0x0020b80801007387 */ /* 0x0081e60000100a00 */
[----:B0-----:R-:W3:Y:S01]  /*163a0*/  LDL.LU R8, [R1+0xc0] ;  /* 0x0000c00001087983 */ /* 0x001ee20000300800 */
[----:B------:R-:W3:Y:S02]  /*163b0*/  LDL.LU R9, [R1+0xc4] ;  /* 0x0000c40001097983 */ /* 0x000ee40000300800 */
[----:B------:R-:W3:Y:S02]  /*163c0*/  LDL.LU R10, [R1+0xc8] ;  /* 0x0000c800010a7983 */ /* 0x000ee40000300800 */
[----:B------:R-:W3:Y:S01]  /*163d0*/  LDL.LU R11, [R1+0xcc] ;  /* 0x0000cc00010b7983 */ /* 0x000ee20000300800 */
[----:B------:R-:W-:Y:S01]  /*163e0*/  STL [R1+0x2090], R28 ;  /* 0x0020901c01007387 */ /* 0x000fe20000100800 */
[----:B------:R-:W-:Y:S02]  /*163f0*/  STL [R1+0x208c], R5 ;  /* 0x00208c0501007387 */ /* 0x000fe40000100800 */
[----:B------:R-:W-:Y:S02]  /*16400*/  STL [R1+0x2088], R4 ;  /* 0x0020880401007387 */ /* 0x000fe40000100800 */
[----:B------:R-:W2:Y:S01]  /*16410*/  LDL.LU.64 R16, [R1+0x2100] ;  /* 0x0021000001107983 */ /* 0x000ea20000300a00 */
[----:B------:R-:W-:Y:S01]  /*16420*/  MOV R7, R18 ;  /* 0x0000001200077202 */ /* 0x000fe20000000f00 */
[----:B------:R-:W-:-:S02]  /*16430*/  IMAD.MOV.U32 R6, RZ, RZ, R19 ;  /* 0x000000ffff067224 */ /* 0x000fc400078e0013 */
[----:B--2---:R-:W-:Y:S01]  /*16440*/  HMMA.16816.F32 R16, R20, R16, R12 ;  /* 0x000000101410723c */ /* 0x004fe2000000180c */
[----:B------:R-:W2:Y:S01]  /*16450*/  LDL.LU.64 R14, [R1+0x20f8] ;  /* 0x0020f800010e7983 */ /* 0x000ea20000300a00 */
[----:B------:R-:W2:Y:S11]  /*16460*/  LDL.LU.64 R12, [R1+0x20f0] ;  /* 0x0020f000010c7983 */ /* 0x000eb60000300a00 */
[----:B------:R-:W-:Y:S11]  /*16470*/  @!UPT UIADD3 URZ, URZ, URZ, URZ ;  /* 0x0000003f3f3ff290 */ /* 0x000ff6000fffe03f */
[----:B------:R-:W-:Y:S01]  /*16480*/  MOV R2, R16 ;  /* 0x0000001000027202 */ /* 0x000fe20000000f00 */
[----:B------:R-:W-:Y:S02]  /*16490*/  IMAD.MOV.U32 R29, RZ, RZ, R17 ;  /* 0x000000ffff1d7224 */ /* 0x000fe400078e0011 */
[----:B------:R-:W2:Y:S01]  /*164a0*/  LDL.LU.64 R16, [R1+0x20e8] ;  /* 0x0020e80001107983 */ /* 0x000ea20000300a00 */
[----:B------:R-:W-:Y:S01]  /*164b0*/  MOV R27, R18 ;  /* 0x00000012001b7202 */ /* 0x000fe20000000f00 */
[----:B------:R-:W-:-:S05]  /*164c0*/  IMAD.MOV.U32 R26, RZ, RZ, R19 ;  /* 0x000000ffff1a7224 */ /* 0x000fca00078e0013 */
[----:B------:R-:W-:Y:S01]  /*164d0*/  STL.64 [R1+0x20a0], R26 ;  /* 0x0020a01a01007387 */ /* 0x000fe20000100a00 */
[----:B------:R0:W-:Y:S03]  /*164e0*/  STL.64 [R1+0x2098], R24 ;  /* 0x0020981801007387 */ /* 0x0001e60000100a00 */
[----:B0-----:R-:W4:Y:S01]  /*164f0*/  LDL.LU R24, [R1+0xb0] ;  /* 0x0000b00001187983 */ /* 0x001f220000300800 */
[----:B------:R-:W4:Y:S02]  /*16500*/  LDL.LU R25, [R1+0xb4] ;  /* 0x0000b40001197983 */ /* 0x000f240000300800 */
[----:B------:R-:W4:Y:S02]  /*16510*/  LDL.LU R26, [R1+0xb8] ;  /* 0x0000b800011a7983 */ /* 0x000f240000300800 */
[----:B------:R-:W4:Y:S01]  /*16520*/  LDL.LU R27, [R1+0xbc] ;  /* 0x0000bc00011b7983 */ /* 0x000f220000300800 */
[C---:B--2---:R-:W-:Y:S01]  /*16530*/  HMMA.16816.F32 R16, R20.reuse, R16, R12 ;  /* 0x000000101410723c */ /* 0x044fe2000000180c */
[----:B------:R-:W2:Y:S01]  /*16540*/  LDL.LU.64 R14, [R1+0x20e0] ;  /* 0x0020e000010e7983 */ /* 0x000ea20000300a00 */
[----:B------:R-:W2:Y:S11]  /*16550*/  LDL.LU.64 R12, [R1+0x20d8] ;  /* 0x0020d800010c7983 */ /* 0x000eb60000300a00 */
[----:B------:R-:W-:Y:S11]  /*16560*/  @!UPT UIADD3 URZ, URZ, URZ, URZ ;  /* 0x0000003f3f3ff290 */ /* 0x000ff6000fffe03f */
[----:B------:R-:W-:Y:S01]  /*16570*/  MOV R28, R16 ;  /* 0x00000010001c7202 */ /* 0x000fe20000000f00 */
[----:B------:R-:W-:Y:S02]  /*16580*/  IMAD.MOV.U32 R5, RZ, RZ, R17 ;  /* 0x000000ffff057224 */ /* 0x000fe400078e0011 */
[----:B------:R-:W2:Y:S01]  /*16590*/  LDL.LU.64 R16, [R1+0x20d0] ;  /* 0x0020d00001107983 */ /* 0x000ea20000300a00 */
[----:B------:R-:W-:Y:S01]  /*165a0*/  MOV R4, R18 ;  /* 0x0000001200047202 */ /* 0x000fe20000000f00 */
[----:B------:R-:W-:Y:S02]  /*165b0*/  IMAD.MOV.U32 R0, RZ, RZ, R19 ;  /* 0x000000ffff007224 */ /* 0x000fe400078e0013 */
[C---:B--2---:R-:W-:Y:S01]  /*165c0*/  HMMA.16816.F32 R16, R20.reuse, R16, R12 ;  /* 0x000000101410723c */ /* 0x044fe2000000180c */
[----:B------:R-:W3:Y:S11]  /*165d0*/  LDL.LU.64 R12, [R1+0x20c8] ;  /* 0x0020c800010c7983 */ /* 0x000ef60000300a00 */
[----:B------:R-:W-:Y:S11]  /*165e0*/  @!UPT UIADD3 URZ, URZ, URZ, URZ ;  /* 0x0000003f3f3ff290 */ /* 0x000ff6000fffe03f */
[----:B------:R0:W-:Y:S01]  /*165f0*/  STL.64 [R1+0x1f50], R18 ;  /* 0x001f501201007387 */ /* 0x0001e20000100a00 */
[----:B------:R-:W-:Y:S03]  /*16600*/  STL.64 [R1+0x1f48], R16 ;  /* 0x001f481001007387 */ /* 0x000fe60000100a00 */
[----:B0-----:R-:W2:Y:S01]  /*16610*/  LDL.LU R18, [R1+0x278] ;  /* 0x0002780001127983 */ /* 0x001ea20000300800 */
[----:B------:R-:W2:Y:S01]  /*16620*/  LDL.LU R19, [R1+0x27c] ;  /* 0x00027c0001137983 */ /* 0x000ea20000300800 */
[----:B---3--:R-:W-:Y:S02]  /*16630*/  HMMA.16816.F32 R20, R20, R12, R8 ;  /* 0x0000000c1414723c */ /* 0x008fe40000001808 */
[----:B------:R-:W4:Y:S01]  /*16640*/  LDL.LU.64 R10, [R1+0x20c0] ;  /* 0x0020c000010a7983 */ /* 0x000f220000300a00 */
[----:B------:R-:W3:Y:S02]  /*16650*/  LDL.LU.64 R8, [R1+0x20b8] ;  /* 0x0020b80001087983 */ /* 0x000ee40000300a00 */
[----:B------:R-:W4:Y:S02]  /*16660*/  LDL.LU.64 R14, [R1+0x20b0] ;  /* 0x0020b000010e7983 */ /* 0x000f240000300a00 */
[----:B------:R-:W4:Y:S11]  /*16670*/  LDL.LU.64 R12, [R1+0x20a8] ;  /* 0x0020a800010c7983 */ /* 0x000f360000300a00 */
[----:B------:R-:W-:Y:S05]  /*16680*/  @!UPT UIADD3 URZ, URZ, URZ, URZ ;  /* 0x0000003f3f3ff290 */ /* 0x000fea000fffe03f */
[----:B------:R-:W-:Y:S01]  /*16690*/  STL.64 [R1+0x1f40], R22 ;  /* 0x001f401601007387 */ /* 0x000fe20000100a00 */
[----:B------:R0:W-:Y:S03]  /*166a0*/  STL.64 [R1+0x1f38], R20 ;  /* 0x001f381401007387 */ /* 0x0001e60000100a00 */
[----:B0-----:R-:W2:Y:S01]  /*166b0*/  LDL.LU R20, [R1+0xa0] ;  /* 0x0000a00001147983 */ /* 0x001ea20000300800 */
[----:B------:R-:W2:Y:S01]  /*166c0*/  LDL.LU R21, [R1+0xa4] ;  /* 0x0000a40001157983 */ /* 0x000ea20000300800 */
[----:B---3--:R-:W-:Y:S01]  /*166d0*/  MOV R22, R9 ;  /* 0x0000000900167202 */ /* 0x008fe20000000f00 */
[----:B------:R-:W-:Y:S02]  /*166e0*/  IMAD.MOV.U32 R23, RZ, RZ, R8 ;  /* 0x000000ffff177224 */ /* 0x000fe400078e0008 */
[C---:B----4-:R-:W-:Y:S01]  /*166f0*/  HMMA.16816.F32 R8, R12.reuse, R10, R24 ;  /* 0x0000000a0c08723c */ /* 0x050fe20000001818 */
[----:B------:R-:W3:Y:S01]  /*16700*/  LDL.LU.64 R26, [R1+0x20a0] ;  /* 0x0020a000011a7983 */ /* 0x000ee20000300a00 */
[----:B------:R-:W4:Y:S11]  /*16710*/  LDL.LU.64 R24, [R1+0x2098] ;  /* 0x0020980001187983 */ /* 0x000f360000300a00 */
[----:B------:R-:W-:Y:S10]  /*16720*/  @!UPT UIADD3 URZ, URZ, URZ, URZ ;  /* 0x0000003f3f3ff290 */ /* 0x000ff4000fffe03f */
[----:B------:R0:W-:Y:S01]  /*16730*/  STL.64 [R1+0x1f30], R10 ;  /* 0x001f300a01007387 */ /* 0x0001e20000100a00 */
[----:B------:R-:W-:Y:S03]  /*16740*/  STL.64 [R1+0x1f28], R8 ;  /* 0x001f280801007387 */ /* 0x000fe60000100a00 */
[----:B0-----:R-:W5:Y:S01]  /*16750*/  LDL.LU R10, [R1+0x248] ;  /* 0x00024800010a7983 */ /* 0x001f620000300800 */
[----:B--2---:R-:W-:Y:S11]  /*16760*/  HMMA.16816.F32 R16, R12, R18, R20 ;  /* 0x000000120c10723c */ /* 0x004ff60000001814 */
[----:B------:R-:W-:Y:S11]  /*16770*/  @!UPT UIADD3 URZ, URZ, URZ, URZ ;  /* 0x0000003f3f3ff290 */ /* 0x000ff6000fffe03f */
[----:B------:R-:W-:Y:S01]  /*16780*/  @!UPT UIADD3 URZ, URZ, URZ, URZ ;  /* 0x0000003f3f3ff290 */ /* 0x000fe2000fffe03f */
[----:B------:R-:W-:Y:S01]  /*16790*/  STL.64 [R1+0xa0], R16 ;  /* 0x0000a01001007387 */ /* 0x000fe20000100a00 */
[----:B------:R0:W-:Y:S03]  /*167a0*/  STL.64 [R1+0xa8], R18 ;  /* 0x0000a81201007387 */ /* 0x0001e60000100a00 */
[----:B-----5:R-:W-:Y:S01]  /*167b0*/  STL [R1+0x1fc0], R10 ;  /* 0x001fc00a01007387 */ /* 0x020fe20000100800 */
[----:B------:R-:W2:Y:S03]  /*167c0*/  LDL.LU R11, [R1+0x24c] ;  /* 0x00024c00010b7983 */ /* 0x000ea60000300800 */
[----:B--2---:R-:W-:Y:S01]  /*167d0*/  STL [R1+0x1fc4], R11 ;  /* 0x001fc40b01007387 */ /* 0x004fe20000100800 */
[----:B0-----:R-:W2:Y:S02]  /*167e0*/  LDL.LU R18, [R1+0x228] ;  /* 0x0002280001127983 */ /* 0x001ea40000300800 */
[----:B------:R-:W2:Y:S02]  /*167f0*/  LDL.LU R19, [R1+0x22c] ;  /* 0x00022c0001137983 */ /* 0x000ea40000300800 */
[----:B--2---:R0:W-:Y:S01]  /*16800*/  STL.64 [R1+0x1f60], R18 ;  /* 0x001f601201007387 */ /* 0x0041e20000100a00 */
[----:B------:R-:W2:Y:S02]  /*16810*/  LDL.LU R22, [R1+0x238] ;  /* 0x0002380001167983 */ /* 0x000ea40000300800 */
[----:B------:R-:W2:Y:S01]  /*16820*/  LDL.LU R23, [R1+0x23c] ;  /* 0x00023c0001177983 */ /* 0x000ea20000300800 */
[----:B0-----:R-:W5:Y:S01]  /*16830*/  LDL.LU R18, [R1+0x218] ;  /* 0x0002180001127983 */ /* 0x001f620000300800 */
[----:B------:R-:W5:Y:S01]  /*16840*/  LDL.LU R19, [R1+0x21c] ;  /* 0x00021c0001137983 */ /* 0x000f620000300800 */
[----:B------:R-:W-:Y:S01]  /*16850*/  MOV R20, R28 ;  /* 0x0000001c00147202 */ /* 0x000fe20000000f00 */
[----:B------:R-:W-:Y:S01]  /*16860*/  IMAD.MOV.U32 R21, RZ, RZ, R5 ;  /* 0x000000ffff157224 */ /* 0x000fe200078e0005 */
[----:B-----5:R-:W-:Y:S01]  /*16870*/  STL.64 [R1+0x1f78], R18 ;  /* 0x001f781201007387 */ /* 0x020fe20000100a00 */
[----:B--2---:R0:W-:Y:S02]  /*16880*/  STL.64 [R1+0x1f58], R22 ;  /* 0x001f581601007387 */ /* 0x0041e40000100a00 */
[----:B------:R-:W2:Y:S02]  /*16890*/  LDL.LU R28, [R1+0x2090] ;  /* 0x00209000011c7983 */ /* 0x000ea40000300800 */
[----:B------:R-:W5:Y:S01]  /*168a0*/  LDL.LU R5, [R1+0x208c] ;  /* 0x00208c0001057983 */ /* 0x000f620000300800 */
[----:B0-----:R-:W-:Y:S01]  /*168b0*/  MOV R22, R4 ;  /* 0x0000000400167202 */ /* 0x001fe20000000f00 */
[----:B------:R-:W-:Y:S01]  /*168c0*/  IMAD.MOV.U32 R23, RZ, RZ, R0 ;  /* 0x000000ffff177224 */ /* 0x000fe200078e0000 */
[----:B------:R-:W2:Y:S01]  /*168d0*/  LDL.LU R4, [R1+0x2088] ;  /* 0x0020880001047983 */ /* 0x000ea20000300800 */
[----:B------:R-:W2:Y:S02]  /*168e0*/  LDL.LU R0, [R1+0x2084] ;  /* 0x0020840001007983 */ /* 0x000ea40000300800 */
[----:B------:R-:W2:Y:S02]  /*168f0*/  LDL.LU R18, [R1+0x208] ;  /* 0x0002080001127983 */ /* 0x000ea40000300800 */
[----:B------:R-:W2:Y:S02]  /*16900*/  LDL.LU R19, [R1+0x20c] ;  /* 0x00020c0001137983 */ /* 0x000ea40000300800 */
[----:B--2---:R-:W-:Y:S01]  /*16910*/  STL.64 [R1+0x1f90], R18 ;  /* 0x001f901201007387 */ /* 0x004fe20000100a00 */
[----:B------:R-:W-:Y:S02]  /*16920*/  STL.64 [R1+0x1f70], R22 ;  /* 0x001f701601007387 */ /* 0x000fe40000100a00 */
[----:B------:R0:W-:Y:S02]  /*16930*/  STL.64 [R1+0x1f68], R20 ;  /* 0x001f681401007387 */ /* 0x0001e40000100a00 */
[----:B0-----:R-:W-:Y:S01]  /*16940*/  MOV R20, R2 ;  /* 0x0000000200147202 */ /* 0x001fe20000000f00 */
[----:B------:R-:W-:Y:S01]  /*16950*/  IMAD.MOV.U32 R21, RZ, RZ, R29 ;  /* 0x000000ffff157224 */ /* 0x000fe200078e001d */
[----:B------:R-:W2:Y:S01]  /*16960*/  LDL.LU R2, [R1+0x2080] ;  /* 0x0020800001027983 */ /* 0x000ea20000300800 */
[----:B------:R-:W2:Y:S02]  /*16970*/  LDL.LU R29, [R1+0x207c] ;  /* 0x00207c00011d7983 */ /* 0x000ea40000300800 */
[----:B------:R-:W2:Y:S02]  /*16980*/  LDL.LU R18, [R1+0x1f8] ;  /* 0x0001f80001127983 */ /* 0x000ea40000300800 */
[----:B------:R-:W2:Y:S01]  /*16990*/  LDL.LU R19, [R1+0x1fc] ;  /* 0x0001fc0001137983 */ /* 0x000ea20000300800 */
[----:B---3--:R-:W-:Y:S01]  /*169a0*/  MOV R22, R27 ;  /* 0x0000001b00167202 */ /* 0x008fe20000000f00 */
[----:B------:R-:W-:Y:S01]  /*169b0*/  IMAD.MOV.U32 R23, RZ, RZ, R26 ;  /* 0x000000ffff177224 */ /* 0x000fe200078e001a */
[----:B--2---:R0:W-:Y:S04]  /*169c0*/  STL.64 [R1+0x1fa8], R18 ;  /* 0x001fa81201007387 */ /* 0x0041e80000100a00 */
[----:B------:R1:W-:Y:S02]  /*169d0*/  STL.64 [R1+0x1f88], R22 ;  /* 0x001f881601007387 */ /* 0x0003e40000100a00 */
[----:B------:R4:W-:Y:S01]  /*169e0*/  STL.64 [R1+0x1f80], R20 ;  /* 0x001f801401007387 */ /* 0x0009e20000100a00 */
[----:B0-----:R-:W2:Y:S01]  /*169f0*/  LDL.LU R18, [R1+0x1e8] ;  /* 0x0001e80001127983 */ /* 0x001ea20000300800 */
[----:B-1----:R-:W-:-:S02]  /*16a00*/  IMAD.MOV.U32 R23, RZ, RZ, R6 ;  /* 0x000000ffff177224 */ /* 0x002fc400078e0006 */
[----:B------:R-:W2:Y:S01]  /*16a10*/  LDL.LU R19, [R1+0x1ec] ;  /* 0x0001ec0001137983 */ /* 0x000ea20000300800 */
[----:B------:R-:W-:Y:S01]  /*16a20*/  MOV R22, R7 ;  /* 0x0000000700167202 */ /* 0x000fe20000000f00 */
[----:B------:R-:W3:Y:S01]  /*16a30*/  LDL.LU R6, [R1+0x258] ;  /* 0x0002580001067983 */ /* 0x000ee20000300800 */
[----:B----4-:R-:W-:Y:S02]  /*16a40*/  IMAD.MOV.U32 R21, RZ, RZ, R24 ;  /* 0x000000ffff157224 */ /* 0x010fe400078e0018 */
[----:B------:R-:W3:Y:S01]  /*16a50*/  LDL.LU R7, [R1+0x25c] ;  /* 0x00025c0001077983 */ /* 0x000ee20000300800 */
[----:B------:R-:W-:Y:S01]  /*16a60*/  MOV R20, R25 ;  /* 0x0000001900147202 */ /* 0x000fe20000000f00 */
[----:B------:R-:W3:Y:S01]  /*16a70*/  LDL.LU R24, [R1+0x90] ;  /* 0x0000900001187983 */ /* 0x000ee20000300800 */
[----:B------:R-:W3:Y:S02]  /*16a80*/  LDL.LU R25, [R1+0x94] ;  /* 0x0000940001197983 */ /* 0x000ee40000300800 */
[----:B------:R-:W3:Y:S02]  /*16a90*/  LDL.LU R26, [R1+0x98] ;  /* 0x00009800011a7983 */ /* 0x000ee40000300800 */
[----:B------:R-:W3:Y:S01]  /*16aa0*/  LDL.LU R27, [R1+0x9c] ;  /* 0x00009c00011b7983 */ /* 0x000ee20000300800 */
[----:B------:R-:W-:Y:S01]  /*16ab0*/  STL.64 [R1+0x1fa0], R22 ;  /* 0x001fa01601007387 */ /* 0x000fe20000100a00 */
[----:B------:R0:W-:Y:S02]  /*16ac0*/  STL.64 [R1+0x1f98], R20 ;  /* 0x001f981401007387 */ /* 0x0001e40000100a00 */
[----:B0-----:R-:W-:Y:S01]  /*16ad0*/  MOV R20, R4 ;  /* 0x0000000400147202 */ /* 0x001fe20000000f00 */
[----:B-----5:R-:W-:Y:S01]  /*16ae0*/  IMAD.MOV.U32 R21, RZ, RZ, R5 ;  /* 0x000000ffff157224 */ /* 0x020fe200078e0005 */
[----:B------:R-:W4:Y:S01]  /*16af0*/  LDL.LU R4, [R1+0x2078] ;  /* 0x0020780001047983 */ /* 0x000f220000300800 */
[----:B------:R-:W5:Y:S01]  /*16b00*/  LDL.LU R5, [R1+0x2074] ;  /* 0x0020740001057983 */ /* 0x000f620000300800 */
[----:B------:R-:W-:Y:S01]  /*16b10*/  MOV R22, R28 ;  /* 0x0000001c00167202 */ /* 0x000fe20000000f00 */
[----:B------:R-:W-:Y:S01]  /*16b20*/  IMAD.MOV.U32 R23, RZ, RZ, R3 ;  /* 0x000000ffff177224 */ /* 0x000fe200078e0003 */
[----:B------:R-:W2:Y:S01]  /*16b30*/  LDL.LU R28, [R1+0x2070] ;  /* 0x00207000011c7983 */ /* 0x000ea20000300800 */
[----:B------:R-:W2:Y:S02]  /*16b40*/  LDL.LU R3, [R1+0x206c] ;  /* 0x00206c0001037983 */ /* 0x000ea40000300800 */
[----:B------:R-:W2:Y:S02]  /*16b50*/  LDL.LU R10, [R1+0x198] ;  /* 0x00019800010a7983 */ /* 0x000ea40000300800 */
[----:B------:R-:W2:Y:S01]  /*16b60*/  LDL.LU R11, [R1+0x19c] ;  /* 0x00019c00010b7983 */ /* 0x000ea20000300800 */
[----:B------:R-:W-:Y:S01]  /*16b70*/  STL.64 [R1+0x1fb8], R22 ;  /* 0x001fb81601007387 */ /* 0x000fe20000100a00 */
[----:B------:R0:W-:Y:S03]  /*16b80*/  STL.64 [R1+0x1fb0], R20 ;  /* 0x001fb01401007387 */ /* 0x0001e60000100a00 */
[----:B0-----:R-:W2:Y:S01]  /*16b90*/  LDL.LU R20, [R1+0x40] ;  /* 0x0000400001147983 */ /* 0x001ea20000300800 */
[----:B------:R-:W-:-:S02]  /*16ba0*/  MOV R21, R29 ;  /* 0x0000001d00157202 */ /* 0x000fc40000000f00 */
[----:B------:R-:W3:Y:S02]  /*16bb0*/  LDL.LU R29, [R1+0x2068] ;  /* 0x00206800011d7983 */ /* 0x000ee40000300800 */
[----:B------:R-:W-:Y:S01]  /*16bc0*/  IMAD.MOV.U32 R22, RZ, RZ, R2 ;  /* 0x000000ffff167224 */ /* 0x000fe200078e0002 */
[----:B------:R-:W-:Y:S01]  /*16bd0*/  MOV R23, R0 ;  /* 0x0000000000177202 */ /* 0x000fe20000000f00 */
[----:B------:R-:W3:Y:S01]  /*16be0*/  LDL.LU R2, [R1+0x2064] ;  /* 0x0020640001027983 */ /* 0x000ee20000300800 */
[----:B------:R-:W3:Y:S03]  /*16bf0*/  LDL.LU R0, [R1+0x2060] ;  /* 0x0020600001007983 */ /* 0x000ee60000300800 */
[----:B------:R4:W-:Y:S02]  /*16c00*/  STL.64 [R1+0x1fd0], R22 ;  /* 0x001fd01601007387 */ /* 0x0009e40000100a00 */
[----:B----4-:R-:W-:Y:S01]  /*16c10*/  MOV R23, R4 ;  /* 0x0000000400177202 */ /* 0x010fe20000000f00 */
[----:B-----5:R-:W-:Y:S01]  /*16c20*/  IMAD.MOV.U32 R22, RZ, RZ, R5 ;  /* 0x000000ffff167224 */ /* 0x020fe200078e0005 */
[----:B--2---:R0:W-:Y:S02]  /*16c30*/  STL.64 [R1+0x1fc8], R20 ;  /* 0x001fc81401007387 */ /* 0x0041e40000100a00 */
[----:B0-----:R-:W-:Y:S01]  /*16c40*/  IMAD.MOV.U32 R20, RZ, RZ, R3 ;  /* 0x000000ffff147224 */ /* 0x001fe200078e0003 */
[----:B------:R-:W-:Y:S01]  /*16c50*/  MOV R21, R28 ;  /* 0x0000001c00157202 */ /* 0x000fe20000000f00 */
[----:B------:R-:W2:Y:S01]  /*16c60*/  LDL.LU R3, [R1+0x205c] ;  /* 0x00205c0001037983 */ /* 0x000ea20000300800 */
[----:B------:R-:W4:Y:S02]  /*16c70*/  LDL.LU R28, [R1+0x2058] ;  /* 0x00205800011c7983 */ /* 0x000f240000300800 */
[----:B------:R3:W-:Y:S01]  /*16c80*/  STL.64 [R1+0x1fe0], R22 ;  /* 0x001fe01601007387 */ /* 0x0007e20000100a00 */
[----:B------:R-:W-:Y:S01]  /*16c90*/  STL.64 [R1+0x1fd8], R20 ;  /* 0x001fd81401007387 */ /* 0x000fe20000100a00 */
[----:B---3--:R-:W-:Y:S01]  /*16ca0*/  IMAD.MOV.U32 R22, RZ, RZ, R0 ;  /* 0x000000ffff167224 */ /* 0x008fe200078e0000 */
[----:B------:R-:W-:-:S02]  /*16cb0*/  MOV R23, R2 ;  /* 0x0000000200177202 */ /* 0x000fc40000000f00 */
[----:B------:R-:W3:Y:S01]  /*16cc0*/  LDL.LU R0, [R1+0x2054] ;  /* 0x0020540001007983 */ /* 0x000ee20000300800 */
[----:B------:R-:W5:Y:S03]  /*16cd0*/  LDL.LU R2, [R1+0x2050] ;  /* 0x0020500001027983 */ /* 0x000f660000300800 */
[----:B------:R0:W-:Y:S04]  /*16ce0*/  STL.64 [R1+0x1ff0], R22 ;  /* 0x001ff01601007387 */ /* 0x0001e80000100a00 */
[----:B0-----:R-:W2:Y:S01]  /*16cf0*/  LDL.LU R22, [R1+0x1b8] ;  /* 0x0001b80001167983 */ /* 0x001ea20000300800 */
[----:B------:R-:W2:Y:S01]  /*16d00*/  LDL.LU R23, [R1+0x1bc] ;  /* 0x0001bc0001177983 */ /* 0x000ea20000300800 */
[----:B------:R-:W-:Y:S01]  /*16d10*/  HMMA.16816.F32 R4, R12, R6, R24 ;  /* 0x000000060c04723c */ /* 0x000fe20000001818 */
[----:B------:R-:W3:Y:S01]  /*16d20*/  LDL R17, [R1+0x544] ;  /* 0x0005440001117983 */ /* 0x000ee20000100800 */
[----:B--2---:R4:W-:Y:S02]  /*16d30*/  STL.64 [R1+0x2008], R22 ;  /* 0x0020081601007387 */ /* 0x0049e40000100a00 */
[----:B----4-:R-:W-:Y:S01]  /*16d40*/  IMAD.MOV.U32 R22, RZ, RZ, R28 ;  /* 0x000000ffff167224 */ /* 0x010fe200078e001c */
[----:B------:R-:W-:Y:S11]  /*16d50*/  MOV R23, R3 ;  /* 0x0000000300177202 */ /* 0x000ff60000000f00 */
[----:B------:R-:W-:Y:S08]  /*16d60*/  @!UPT UIADD3 URZ, URZ, URZ, URZ ;  /* 0x0000003f3f3ff290 */ /* 0x000ff0000fffe03f */
[----:B------:R-:W-:Y:S01]  /*16d70*/  IMAD.MOV.U32 R28, RZ, RZ, R4 ;  /* 0x000000ffff1c7224 */ /* 0x000fe200078e0004 */
[----:B------:R-:W-:Y:S01]  /*16d80*/  MOV R3, R5 ;  /* 0x0000000500037202 */ /* 0x000fe20000000f00 */
[----:B------:R5:W-:Y:S01]  /*16d90*/  STL.64 [R1+0x2020], R22 ;  /* 0x0020201601007387 */ /* 0x000be20000100a00 */
[----:B------:R-:W2:Y:S02]  /*16da0*/  LDL.LU.64 R26, [R1+0x2048] ;  /* 0x00204800011a7983 */ /* 0x000ea40000300a00 */
[----:B------:R-:W2:Y:S02]  /*16db0*/  LDL.LU.64 R24, [R1+0x2040] ;  /* 0x0020400001187983 */ /* 0x000ea40000300a00 */
[----:B-----5:R-:W-:Y:S01]  /*16dc0*/  IMAD.MOV.U32 R22, RZ, RZ, R2 ;  /* 0x000000ffff167224 */ /* 0x020fe200078e0002 */
[----:B---3--:R-:W-:Y:S01]  /*16dd0*/  MOV R23, R0 ;  /* 0x0000000000177202 */ /* 0x008fe20000000f00 */
[----:B------:R-:W-:Y:S01]  /*16de0*/  IMAD.MOV.U32 R2, RZ, RZ, R6 ;  /* 0x000000ffff027224 */ /* 0x000fe200078e0006 */
[----:B------:R-:W-:-:S02]  /*16df0*/  MOV R0, R7 ;  /* 0x0000000700007202 */ /* 0x000fc40000000f00 */
[----:B------:R-:W3:Y:S01]  /*16e00*/  LDL.LU.64 R6, [R1+0x2038] ;  /* 0x0020380001067983 */ /* 0x000ee20000300a00 */
[----:B------:R-:W3:Y:S02]  /*16e10*/  LDL.LU.64 R4, [R1+0x2030] ;  /* 0x0020300001047983 */ /* 0x000ee40000300a00 */
[C---:B---3--:R-:W-:Y:S08]  /*16e20*/  HMMA.16816.F32 R20, R12.reuse, R22, R4 ;  /* 0x000000160c14723c */ /* 0x048ff00000001804 */
[----:B--2---:R-:W-:Y:S01]  /*16e30*/  HMMA.16816.F32 R4, R12, R10, R24 ;  /* 0x0000000a0c04723c */ /* 0x004fe20000001818 */
[----:B------:R-:W2:Y:S11]  /*16e40*/  LDL.LU R26, [R1+0x1d8] ;  /* 0x0001d800011a7983 */ /* 0x000eb60000300800 */
[----:B------:R-:W-:Y:S03]  /*16e50*/  @!UPT UIADD3 URZ, URZ, URZ, URZ ;  /* 0x0000003f3f3ff290 */ /* 0x000fe6000fffe03f */
[----:B------:R-:W-:Y:S01]  /*16e60*/  STL.64 [R1+0x170], R20 ;  /* 0x0001701401007387 */ /* 0x000fe20000100a00 */
[----:B------:R-:W-:Y:S07]  /*16e70*/  STL.64 [R1+0x178], R22 ;  /* 0x0001781601007387 */ /* 0x000fee0000100a00 */
[----:B------:R-:W-:Y:S02]  /*16e80*/  STL.64 [R1+0x160], R4 ;  /* 0x0001600401007387 */ /* 0x000fe40000100a00 */
[----:B------:R-:W-:Y:S01]  /*16e90*/  STL.64 [R1+0x168], R6 ;  /* 0x0001680601007387 */ /* 0x000fe20000100a00 */
[----:B------:R-:W2:Y:S04]  /*16ea0*/  LDL.LU R27, [R1+0x1dc] ;  /* 0x0001dc00011b7983 */ /* 0x000ea80000300800 */
[----:B------:R-:W-:Y:S04]  /*16eb0*/  LDSM.16.MT88.4 R4, [R17+0x1c000] ;  /* 0x01c000001104783b */ /* 0x000fe80000004200 */
[----:B--2---:R0:W-:Y:S01]  /*16ec0*/  STL.64 [R1+0x1fe8], R26 ;  /* 0x001fe81a01007387 */ /* 0x0041e20000100a00 */
[----:B------:R-:W2:Y:S02]  /*16ed0*/  LDL.LU R24, [R1+0x60] ;  /* 0x0000600001187983 */ /* 0x000ea40000300800 */
[----:B------:R-:W2:Y:S01]  /*16ee0*/  LDL.LU R25, [R1+0x64] ;  /* 0x0000640001197983 */ /* 0x000ea20000300800 */
[----:B0-----:R-:W3:Y:S01]  /*16ef0*/  LDL.LU R26, [R1+0x68] ;  /* 0x00006800011a7983 */ /* 0x001ee20000300800 */
[----:B------:R-:W3:Y:S03]  /*16f00*/  LDL.LU R27, [R1+0x6c] ;  /* 0x00006c00011b7983 */ /* 0x000ee60000300800 */
[----:B---3--:R-:W-:Y:S01]  /*16f10*/  STL.64 [R1+0x2000], R26 ;  /* 0x0020001a01007387 */ /* 0x008fe20000100a00 */
[----:B--2---:R0:W-:Y:S03]  /*16f20*/  STL.64 [R1+0x1ff8], R24 ;  /* 0x001ff81801007387 */ /* 0x0041e60000100a00 */
[----:B0-----:R-:W2:Y:S01]  /*16f30*/  LDL.LU R24, [R1+0x70] ;  /* 0x0000700001187983 */ /* 0x001ea20000300800 */
[----:B------:R-:W2:Y:S02]  /*16f40*/  LDL.LU R25, [R1+0x74] ;  /* 0x0000740001197983 */ /* 0x000ea40000300800 */
[----:B------:R-:W3:Y:S02]  /*16f50*/  LDL.LU R26, [R1+0x78] ;  /* 0x00007800011a7983 */ /* 0x000ee40000300800 */
[----:B------:R-:W-:-:S02]  /*16f60*/  IMAD.MOV.U32 R27, RZ, RZ, R29 ;  /* 0x000000ffff1b7224 */ /* 0x000fc400078e001d */
[----:B------:R-:W4:Y:S04]  /*16f70*/  LDL.LU R29, [R1+0x2028] ;  /* 0x00202800011d7983 */ /* 0x000f280000300800 */
[----:B----4-:R-:W0:Y:S04]  /*16f80*/  LDSM.16.M88.4 R20, [R29+0x20180] ;  /* 0x020180001d14783b */ /* 0x010e280000000200 */
[----:B---3--:R-:W-:Y:S01]  /*16f90*/  STL.64 [R1+0x2018], R26 ;  /* 0x0020181a01007387 */ /* 0x008fe20000100a00 */
[----:B--2---:R1:W-:Y:S03]  /*16fa0*/  STL.64 [R1+0x2010], R24 ;  /* 0x0020101801007387 */ /* 0x0043e60000100a00 */
[----:B-1----:R-:W2:Y:S01]  /*16fb0*/  LDL.LU R24, [R1+0x80] ;  /* 0x0000800001187983 */ /* 0x002ea20000300800 */
[----:B------:R-:W2:Y:S02]  /*16fc0*/  LDL.LU R25, [R1+0x84] ;  /* 0x0000840001197983 */ /* 0x000ea40000300800 */
[----:B------:R-:W2:Y:S02]  /*16fd0*/  LDL.LU R26, [R1+0x88] ;  /* 0x00008800011a7983 */ /* 0x000ea40000300800 */
[----:B------:R-:W2:Y:S01]  /*16fe0*/  LDL.LU R27, [R1+0x8c] ;  /* 0x00008c00011b7983 */ /* 0x000ea20000300800 */
[----:B0-----:R-:W-:Y:S01]  /*16ff0*/  MOV R9, R20 ;  /* 0x0000001400097202 */ /* 0x001fe20000000f00 */
[----:B------:R-:W-:Y:S01]  /*17000*/  STL.64 [R1+0x268], R22 ;  /* 0x0002681601007387 */ /* 0x000fe20000100a00 */
[----:B------:R-:W-:-:S02]  /*17010*/  IMAD.MOV.U32 R8, RZ, RZ, R21 ;  /* 0x000000ffff087224 */ /* 0x000fc400078e0015 */
[----:B------:R-:W0:Y:S02]  /*17020*/  LDSM.16.M88.4 R20, [R29+0x21180] ;  /* 0x021180001d14783b */ /* 0x000e240000000200 */
[----:B0-----:R0:W-:Y:S04]  /*17030*/  STL.64 [R1+0x278], R22 ;  /* 0x0002781601007387 */ /* 0x0011e80000100a00 */
[----:B0-----:R-:W2:Y:S01]  /*17040*/  LDL.LU.64 R22, [R1+0x2020] ;  /* 0x0020200001167983 */ /* 0x001ea20000300a00 */
[----:B------:R-:W-:Y:S01]  /*17050*/  MOV R17, R20 ;  /* 0x0000001400117202 */ /* 0x000fe20000000f00 */
[----:B------:R-:W-:Y:S02]  /*17060*/  IMAD.MOV.U32 R16, RZ, RZ, R21 ;  /* 0x000000ffff107224 */ /* 0x000fe400078e0015 */
[----:B--2---:R-:W-:Y:S01]  /*17070*/  HMMA.16816.F32 R20, R12, R22, R24 ;  /* 0x000000160c14723c */ /* 0x004fe20000001818 */
[----:B------:R-:W2:Y:S01]  /*17080*/  LDL.LU.64 R26, [R1+0x2018] ;  /* 0x00201800011a7983 */ /* 0x000ea20000300a00 */
[----:B------:R-:W2:Y:S11]  /*17090*/  LDL.LU.64 R24, [R1+0x2010] ;  /* 0x0020100001187983 */ /* 0x000eb60000300a00 */
[----:B------:R-:W-:Y:S10]  /*170a0*/  @!UPT UIADD3 URZ, URZ, URZ, URZ ;  /* 0x0000003f3f3ff290 */ /* 0x000ff4000fffe03f */
[----:B------:R-:W-:Y:S01]  /*170b0*/  STL.64 [R1+0x140], R20 ;  /* 0x0001401401007387 */ /* 0x000fe20000100a00 */
[----:B------:R-:W-:Y:S02]  /*170c0*/  STL.64 [R1+0x148], R22 ;  /* 0x0001481601007387 */ /* 0x000fe40000100a00 */
[----:B------:R-:W0:Y:S02]  /*170d0*/  LDSM.16.M88.4 R20, [R29+0x22180] ;  /* 0x022180001d14783b */ /* 0x000e240000000200 */
[----:B0-----:R0:W-:Y:S04]  /*170e0*/  STL.64 [R1+0x258], R22 ;  /* 0x0002581601007387 */ /* 0x0011e80000100a00 */
[----:B0-----:R-:W2:Y:S01]  /*170f0*/  LDL.LU.64 R22, [R1+0x2008] ;  /* 0x0020080001167983 */ /* 0x001ea20000300a00 */
[----:B------:R-:W-:Y:S01]  /*17100*/  MOV R11, R20 ;  /* 0x00000014000b7202 */ /* 0x000fe20000000f00 */
[----:B------:R-:W-:-:S02]  /*17110*/  IMAD.MOV.U32 R10, RZ, RZ, R21 ;  /* 0x000000ffff0a7224 */ /* 0x000fc400078e0015 */
[C---:B--2---:R-:W-:Y:S01]  /*17120*/  HMMA.16816.F32 R20, R12.reuse, R22, R24 ;  /* 0x000000160c14723c */ /* 0x044fe20000001818 */
[----:B------:R-:W2:Y:S01]  /*17130*/  LDL.LU.64 R26, [R1+0x2000] ;  /* 0x00200000011a7983 */ /* 0x000ea20000300a00 */
[----:B------:R-:W2:Y:S11]  /*17140*/  LDL.LU.64 R24, [R1+0x1ff8] ;  /* 0x001ff80001187983 */ /* 0x000eb60000300a00 */
[----:B------:R-:W-:Y:S10]  /*17150*/  @!UPT UIADD3 URZ, URZ, URZ, URZ ;  /* 0x0000003f3f3ff290 */ /* 0x000ff4000fffe03f */
[----:B------:R-:W-:Y:S01]  /*17160*/  STL.64 [R1+0x130], R20 ;  /* 0x0001301401007387 */ /* 0x000fe20000100a00 */
[----:B------:R0:W-:Y:S01]  /*17170*/  STL [R1+0x138], R22 ;  /* 0x0001381601007387 */ /* 0x0001e20000100800 */
[----:B------:R-:W-:Y:S02]  /*17180*/  MOV R29, R23 ;  /* 0x00000017001d7202 */ /* 0x000fe40000000f00 */
[----:B0-----:R-:W2:Y:S02]  /*17190*/  LDL.LU.64 R22, [R1+0x1ff0] ;  /* 0x001ff00001167983 */ /* 0x001ea40000300a00 */
[C---:B--2---:R-:W-:Y:S02]  /*171a0*/  HMMA.16816.F32 R20, R12.reuse, R22, R24 ;  /* 0x000000160c14723c */ /* 0x044fe40000001818 */
[----:B------:R-:W2:Y:S11]  /*171b0*/  LDL.LU.64 R26, [R1+0x1fe8] ;  /* 0x001fe800011a7983 */ /* 0x000eb60000300a00 */
[----:B------:R-:W-:Y:S10]  /*171c0*/  @!UPT UIADD3 URZ, URZ, URZ, URZ ;  /* 0x0000003f3f3ff290 */ /* 0x000ff4000fffe03f */
[----:B------:R-:W-:Y:S01]  /*171d0*/  STL.64 [R1+0x120], R20 ;  /* 0x0001201401007387 */ /* 0x000fe20000100a00 */
[----:B------:R0:W-:Y:S03]  /*171e0*/  STL.64 [R1+0x128], R22 ;  /* 0x0001281601007387 */ /* 0x0001e60000100a00 */
[----:B0-----:R-:W2:Y:S01]  /*171f0*/  LDL.LU.64 R22, [R1+0x1fe0] ;  /* 0x001fe00001167983 */ /* 0x001ea20000300a00 */
[----:B------:R-:W2:Y:S02]  /*17200*/  LDL.LU.64 R20, [R1+0x1fd8] ;  /* 0x001fd80001147983 */ /* 0x000ea40000300a00 */
[----:B--2---:R-:W-:Y:S01]  /*17210*/  HMMA.16816.F32 R24, R12, R26, R20 ;  /* 0x0000001a0c18723c */ /* 0x004fe20000001814 */
[----:B------:R-:W2:Y:S01]  /*17220*/  LDL.LU.64 R22, [R1+0x1fd0] ;  /* 0x001fd00001167983 */ /* 0x000ea20000300a00 */
[----:B------:R-:W2:Y:S11]  /*17230*/  LDL.LU.64 R20, [R1+0x1fc8] ;  /* 0x001fc80001147983 */ /* 0x000eb60000300a00 */
[----:B------:R-:W-:Y:S10]  /*17240*/  @!UPT UIADD3 URZ, URZ, URZ, URZ ;  /* 0x0000003f3f3ff290 */ /* 0x000ff4000fffe03f */
[----:B------:R-:W-:Y:S01]  /*17250*/  STL.64 [R1+0x1ec8], R26 ;  /* 0x001ec81a01007387 */ /* 0x000fe20000100a00 */
[----:B------:R0:W-:Y:S02]  /*17260*/  STL.64 [R1+0x1ec0], R24 ;  /* 0x001ec01801007387 */ /* 0x0001e40000100a00 */
[----:B0-----:R-:W-:Y:S01]  /*17270*/  IMAD.MOV.U32 R24, RZ, RZ, R11 ;  /* 0x000000ffff187224 */ /* 0x001fe200078e000b */
[----:B------:R-:W-:Y:S01]  /*17280*/  MOV R25, R10 ;  /* 0x0000000a00197202 */ /* 0x000fe20000000f00 */
[----:B------:R-:W3:Y:S01]  /*17290*/  LDL.LU R11, [R1+0x1fc4] ;  /* 0x001fc400010b7983 */ /* 0x000ee20000300800 */
[----:B------:R-:W3:Y:S03]  /*172a0*/  LDL.LU R10, [R1+0x1fc0] ;  /* 0x001fc000010a7983 */ /* 0x000ee60000300800 */
[----:B------:R0:W-:Y:S02]  /*172b0*/  STL.64 [R1+0x1f20], R24 ;  /* 0x001f201801007387 */ /* 0x0001e40000100a00 */
[----:B0-----:R-:W-:Y:S01]  /*172c0*/  IMAD.MOV.U32 R24, RZ, RZ, R17 ;  /* 0x000000ffff187224 */ /* 0x001fe200078e0011 */
[----:B------:R-:W-:-:S02]  /*172d0*/  MOV R25, R16 ;  /* 0x0000001000197202 */ /* 0x000fc40000000f00 */
[C---:B--2---:R-:W-:Y:S01]  /*172e0*/  HMMA.16816.F32 R16, R12.reuse, R18, R20 ;  /* 0x000000120c10723c */ /* 0x044fe20000001814 */
[----:B------:R-:W2:Y:S01]  /*172f0*/  LDL.LU.64 R22, [R1+0x1fb8] ;  /* 0x001fb80001167983 */ /* 0x000ea20000300a00 */
[----:B------:R-:W2:Y:S11]  /*17300*/  LDL.LU.64 R20, [R1+0x1fb0] ;  /* 0x001fb00001147983 */ /* 0x000eb60000300a00 */
[----:B------:R-:W-:Y:S10]  /*17310*/  @!UPT UIADD3 URZ, URZ, URZ, URZ ;  /* 0x0000003f3f3ff290 */ /* 0x000ff4000fffe03f */
[----:B------:R-:W-:Y:S01]  /*17320*/  STL.64 [R1+0x100], R16 ;  /* 0x0001001001007387 */ /* 0x000fe20000100a00 */
[----:B------:R0:W-:Y:S03]  /*17330*/  STL.64 [R1+0x108], R18 ;  /* 0x0001081201007387 */ /* 0x0001e60000100a00 */
[----:B0-----:R-:W2:Y:S02]  /*17340*/  LDL.LU.64 R18, [R1+0x1fa8] ;  /* 0x001fa80001127983 */ /* 0x001ea40000300a00 */
[C---:B--2---:R-:W-:Y:S02]  /*17350*/  HMMA.16816.F32 R16, R12.reuse, R18, R20 ;  /* 0x000000120c10723c */ /* 0x044fe40000001814 */
[----:B------:R-:W2:Y:S01]  /*17360*/  LDL.LU.64 R22, [R1+0x1fa0] ;  /* 0x001fa00001167983 */ /* 0x000ea20000300a00 */
[----:B------:R-:W2:Y:S11]  /*17370*/  LDL.LU.64 R20, [R1+0x1f98] ;  /* 0x001f980001147983 */ /* 0x000eb60000300a00 */
[----:B------:R-:W-:Y:S09]  /*17380*/  @!UPT UIADD3 URZ, URZ, URZ, URZ ;  /* 0x0000003f3f3ff290 */ /* 0x000ff2000fffe03f */
        /* <DEDUP_REMOVED lines=24> */
[C---:B--2---:R-:W-:Y:S01]  /*17510*/  HMMA.16816.F32 R16, R12.reuse, R22, R16 ;  /* 0x000000160c10723c */ /* 0x044fe20000001810 */
[----:B------:R-:W3:Y:S01]  /*17520*/  LDL.LU.64 R22, [R1+0x1f40] ;  /* 0x001f400001167983 */ /* 0x000ee20000300a00 */
[----:B------:R-:W3:Y:S11]  /*17530*/  LDL.LU.64 R20, [R1+0x1f38] ;  /* 0x001f380001147983 */ /* 0x000ef60000300a00 */
[----:B------:R-:W-:Y:S10]  /*17540*/  @!UPT UIADD3 URZ, URZ, URZ, URZ ;  /* 0x0000003f3f3ff290 */ /* 0x000ff4000fffe03f */
[----:B------:R0:W-:Y:S01]  /*17550*/  STL.64 [R1+0xc0], R16 ;  /* 0x0000c01001007387 */ /* 0x0001e20000100a00 */
[----:B------:R1:W-:Y:S02]  /*17560*/  STL.64 [R1+0xc8], R18 ;  /* 0x0000c81201007387 */ /* 0x0003e40000100a00 */
[----:B0-----:R-:W-:Y:S01]  /*17570*/  IMAD.MOV.U32 R16, RZ, RZ, R9 ;  /* 0x000000ffff107224 */ /* 0x001fe200078e0009 */
[----:B------:R-:W-:Y:S01]  /*17580*/  MOV R17, R8 ;  /* 0x0000000800117202 */ /* 0x000fe20000000f00 */
[----:B---3--:R-:W-:Y:S01]  /*17590*/  HMMA.16816.F32 R12, R12, R10, R20 ;  /* 0x0000000a0c0c723c */ /* 0x008fe20000001814 */
[----:B------:R-:W2:Y:S01]  /*175a0*/  LDL.LU.64 R10, [R1+0x1f30] ;  /* 0x001f3000010a7983 */ /* 0x000ea20000300a00 */
[----:B------:R-:W2:Y:S02]  /*175b0*/  LDL.LU.64 R8, [R1+0x1f28] ;  /* 0x001f280001087983 */ /* 0x000ea40000300a00 */
[----:B------:R-:W3:Y:S11]  /*175c0*/  LDL.LU R20, [R1+0xa0] ;  /* 0x0000a00001147983 */ /* 0x000ef60000300800 */
[----:B------:R-:W-:Y:S08]  /*175d0*/  @!UPT UIADD3 URZ, URZ, URZ, URZ ;  /* 0x0000003f3f3ff290 */ /* 0x000ff0000fffe03f */
[----:B------:R-:W-:Y:S01]  /*175e0*/  STL.64 [R1], R12 ;  /* 0x0000000c01007387 */ /* 0x000fe20000100a00 */
[----:B------:R3:W-:Y:S02]  /*175f0*/  STL.64 [R1+0x8], R14 ;  /* 0x0000080e01007387 */ /* 0x0007e40000100a00 */
[----:B------:R-:W3:Y:S02]  /*17600*/  LDL.LU R21, [R1+0xa4] ;  /* 0x0000a40001157983 */ /* 0x000ee40000300800 */
[----:B------:R-:W3:Y:S01]  /*17610*/  LDL.LU R22, [R1+0xa8] ;  /* 0x0000a80001167983 */ /* 0x000ee20000300800 */
[----:B------:R-:W3:Y:S04]  /*17620*/  LDL.LU R23, [R1+0xac] ;  /* 0x0000ac0001177983 */ /* 0x000ee80000300800 */
[----:B------:R-:W0:Y:S04]  /*17630*/  S2R R27, SR_TID.X ;  /* 0x00000000001b7919 */ /* 0x000e280000002100 */
[----:B------:R-:W4:Y:S01]  /*17640*/  S2R R26, SR_TID.X ;  /* 0x00000000001a7919 */ /* 0x000f220000002100 */
[----:B0-----:R-:W-:Y:S01]  /*17650*/  LOP3.LUT R27, R27, 0x7, RZ, 0xc0, !PT ;  /* 0x000000071b1b7812 */ /* 0x001fe200078ec0ff */
[----:B----4-:R-:W-:-:S04]  /*17660*/  IMAD.SHL.U32 R26, R26, 0x2, RZ ;  /* 0x000000021a1a7824 */ /* 0x010fc800078e00ff */
[----:B------:R-:W-:-:S05]  /*17670*/  IMAD R27, R27, 0x210, RZ ;  /* 0x000002101b1b7824 */ /* 0x000fca00078e02ff */
[----:B-1----:R-:W-:-:S04]  /*17680*/  LOP3.LUT R18, R27, 0x30, R26, 0x78, !PT ;  /* 0x000000301b127812 */ /* 0x002fc800078e781a */
[----:B------:R-:W-:Y:S01]  /*17690*/  LOP3.LUT R18, R18, 0x40, RZ, 0x3c, !PT ;  /* 0x0000004012127812 */ /* 0x000fe200078e3cff */
[C---:B--2---:R-:W-:Y:S08]  /*176a0*/  HMMA.16816.F32 R8, R4.reuse, R16, R8 ;  /* 0x000000100408723c */ /* 0x044ff00000001808 */
[----:B---3--:R-:W-:Y:S01]  /*176b0*/  HMMA.16816.F32 R12, R4, R24, R20 ;  /* 0x00000018040c723c */ /* 0x008fe20000001814 */
[----:B------:R-:W0:Y:S11]  /*176c0*/  LDSM.16.M88.4 R20, [R18+0x23180] ;  /* 0x023180001214783b */ /* 0x000e360000000200 */
[----:B------:R-:W-:Y:S03]  /*176d0*/  @!UPT UIADD3 URZ, URZ, URZ, URZ ;  /* 0x0000003f3f3ff290 */ /* 0x000fe6000fffe03f */
[----:B------:R-:W-:Y:S01]  /*176e0*/  STL.64 [R1+0x1df8], R10 ;  /* 0x001df80a01007387 */ /* 0x000fe20000100a00 */
[----:B------:R0:W-:Y:S03]  /*176f0*/  STL.64 [R1+0x1df0], R8 ;  /* 0x001df00801007387 */ /* 0x0001e60000100a00 */
[----:B------:R-:W-:Y:S04]  /*17700*/  LDSM.16.M88.4 R24, [R18+0x28180] ;  /* 0x028180001218783b */ /* 0x000fe80000000200 */
[----:B------:R-:W-:Y:S01]  /*17710*/  STL.64 [R1+0x1de8], R14 ;  /* 0x001de80e01007387 */ /* 0x000fe20000100a00 */
[----:B------:R-:W-:Y:S02]  /*17720*/  STL.64 [R1+0x1de0], R12 ;  /* 0x001de00c01007387 */ /* 0x000fe40000100a00 */
[----:B------:R-:W1:Y:S01]  /*17730*/  LDSM.16.M88.4 R12, [R18+0x24180] ;  /* 0x02418000120c783b */ /* 0x000e620000000200 */
[----:B0-----:R-:W-:Y:S01]  /*17740*/  MOV R9, R20 ;  /* 0x0000001400097202 */ /* 0x001fe20000000f00 */
[----:B------:R-:W-:Y:S02]  /*17750*/  STL.64 [R1+0xb8], R22 ;  /* 0x0000b81601007387 */ /* 0x000fe40000100a00 */
[----:B------:R-:W-:-:S02]  /*17760*/  IMAD.MOV.U32 R8, RZ, RZ, R21 ;  /* 0x000000ffff087224 */ /* 0x000fc400078e0015 */
[----:B------:R-:W0:Y:S01]  /*17770*/  LDSM.16.M88.4 R20, [R18+0x25180] ;  /* 0x025180001214783b */ /* 0x000e220000000200 */
[----:B-1----:R-:W-:-:S03]  /*17780*/  MOV R11, R12 ;  /* 0x0000000c000b7202 */ /* 0x002fc60000000f00 */
[----:B------:R-:W-:Y:S01]  /*17790*/  IMAD.MOV.U32 R10, RZ, RZ, R13 ;  /* 0x000000ffff0a7224 */ /* 0x000fe200078e000d */
[----:B------:R0:W-:Y:S04]  /*177a0*/  STL.64 [R1+0xa8], R14 ;  /* 0x0000a80e01007387 */ /* 0x0001e80000100a00 */
[----:B------:R-:W-:Y:S01]  /*177b0*/  STL.64 [R1+0x1f18], R10 ;  /* 0x001f180a01007387 */ /* 0x000fe20000100a00 */
[----:B------:R-:W-:Y:S01]  /*177c0*/  STL.64 [R1+0x1f10], R8 ;  /* 0x001f100801007387 */ /* 0x000fe20000100a00 */
[----:B0-----:R-:W-:Y:S02]  /*177d0*/  MOV R15, R20 ;  /* 0x00000014000f7202 */ /* 0x001fe40000000f00 */
[----:B------:R-:W-:Y:S01]  /*177e0*/  STL.64 [R1+0x98], R22 ;  /* 0x0000981601007387 */ /* 0x000fe20000100a00 */
[----:B------:R-:W-:-:S02]  /*177f0*/  IMAD.MOV.U32 R14, RZ, RZ, R21 ;  /* 0x000000ffff0e7224 */ /* 0x000fc400078e0015 */
[----:B------:R-:W0:Y:S02]  /*17800*/  LDSM.16.M88.4 R20, [R18+0x26180] ;  /* 0x026180001214783b */ /* 0x000e240000000200 */
[----:B0-----:R-:W-:Y:S02]  /*17810*/  STL.64 [R1+0x88], R22 ;  /* 0x0000881601007387 */ /* 0x001fe40000100a00 */
[----:B------:R0:W-:Y:S02]  /*17820*/  STL.64 [R1+0x60], R24 ;  /* 0x0000601801007387 */ /* 0x0001e40000100a00 */
[----:B------:R1:W-:Y:S01]  /*17830*/  STL.64 [R1+0x68], R26 ;  /* 0x0000681a01007387 */ /* 0x0003e20000100a00 */
[----:B0-----:R-:W1:Y:S01]  /*17840*/  LDL.LU.64 R24, [R1+0x1f20] ;  /* 0x001f200001187983 */ /* 0x001e620000300a00 */
[----:B------:R-:W-:Y:S01]  /*17850*/  MOV R8, R28 ;  /* 0x0000001c00087202 */ /* 0x000fe20000000f00 */
[----:B------:R-:W-:Y:S01]  /*17860*/  IMAD.MOV.U32 R9, RZ, RZ, R3 ;  /* 0x000000ffff097224 */ /* 0x000fe200078e0003 */
[----:B------:R-:W-:Y:S01]  /*17870*/  MOV R10, R2 ;  /* 0x00000002000a7202 */ /* 0x000fe20000000f00 */
[----:B------:R-:W-:Y:S01]  /*17880*/  IMAD.MOV.U32 R11, RZ, RZ, R0 ;  /* 0x000000ffff0b7224 */ /* 0x000fe200078e0000 */
[----:B------:R-:W-:Y:S01]  /*17890*/  MOV R17, R20 ;  /* 0x0000001400117202 */ /* 0x000fe20000000f00 */
[----:B------:R-:W-:-:S02]  /*178a0*/  IMAD.MOV.U32 R16, RZ, RZ, R21 ;  /* 0x000000ffff107224 */ /* 0x000fc400078e0015 */
[----:B------:R-:W0:Y:S03]  /*178b0*/  LDSM.16.M88.4 R20, [R18+0x27180] ;  /* 0x027180001214783b */ /* 0x000e260000000200 */
[----:B-1----:R-:W-:Y:S01]  /*178c0*/  HMMA.16816.F32 R24, R4, R24, R8 ;  /* 0x000000180418723c */ /* 0x002fe20000001808 */
[----:B------:R-:W2:Y:S01]  /*178d0*/  LDL.LU.64 R10, [R1+0x1f18] ;  /* 0x001f1800010a7983 */ /* 0x000ea20000300a00 */
[----:B------:R-:W3:Y:S11]  /*178e0*/  LDL.LU.64 R8, [R1+0x1f10] ;  /* 0x001f100001087983 */ /* 0x000ef60000300a00 */
[----:B------:R-:W-:Y:S11]  /*178f0*/  @!UPT UIADD3 URZ, URZ, URZ, URZ ;  /* 0x0000003f3f3ff290 */ /* 0x000ff6000fffe03f */
[----:B------:R-:W-:Y:S01]  /*17900*/  MOV R28, R24 ;  /* 0x00000018001c7202 */ /* 0x000fe20000000f00 */
[----:B------:R-:W-:Y:S01]  /*17910*/  IMAD.MOV.U32 R13, RZ, RZ, R25 ;  /* 0x000000ffff0d7224 */ /* 0x000fe200078e0019 */
[----:B------:R-:W-:Y:S01]  /*17920*/  MOV R12, R26 ;  /* 0x0000001a000c7202 */ /* 0x000fe20000000f00 */
[----:B------:R-:W-:Y:S02]  /*17930*/  IMAD.MOV.U32 R0, RZ, RZ, R27 ;  /* 0x000000ffff007224 */ /* 0x000fe400078e001b */
[----:B------:R-:W1:Y:S04]  /*17940*/  LDSM.16.M88.4 R24, [R18+0x29180] ;  /* 0x029180001218783b */ /* 0x000e680000000200 */
[----:B0-----:R-:W-:Y:S01]  /*17950*/  STL.64 [R1+0x78], R22 ;  /* 0x0000781601007387 */ /* 0x001fe20000100a00 */
[----:B------:R-:W-:Y:S02]  /*17960*/  STL.64 [R1+0x1ed0], R20 ;  /* 0x001ed01401007387 */ /* 0x000fe40000100a00 */
[----:B------:R-:W0:Y:S04]  /*17970*/  LDSM.16.M88.4 R20, [R18+0x2a180] ;  /* 0x02a180001214783b */ /* 0x000e280000000200 */
[----:B------:R0:W-:Y:S01]  /*17980*/  STL [R1+0x1eb4], R12 ;  /* 0x001eb40c01007387 */ /* 0x0001e20000100800 */
[----:B------:R-:W-:Y:S01]  /*17990*/  STL [R1+0x1eb0], R13 ;  /* 0x001eb00d01007387 */ /* 0x000fe20000100800 */
[----:B------:R-:W-:Y:S02]  /*179a0*/  STL [R1+0x1eac], R28 ;  /* 0x001eac1c01007387 */ /* 0x000fe40000100800 */
[----:B------:R-:W-:Y:S01]  /*179b0*/  STL [R1+0x1ea8], R0 ;  /* 0x001ea80001007387 */ /* 0x000fe20000100800 */
[----:B-1----:R-:W-:Y:S01]  /*179c0*/  MOV R3, R26 ;  /* 0x0000001a00037202 */ /* 0x002fe20000000f00 */
[----:B------:R-:W-:Y:S01]  /*179d0*/  STL.64 [R1+0x150], R24 ;  /* 0x0001501801007387 */ /* 0x000fe20000100a00 */
[----:B------:R-:W-:-:S02]  /*179e0*/  IMAD.MOV.U32 R2, RZ, RZ, R27 ;  /* 0x000000ffff027224 */ /* 0x000fc400078e001b */
[----:B------:R-:W1:Y:S01]  /*179f0*/  LDSM.16.M88.4 R24, [R18+0x2b180] ;  /* 0x02b180001218783b */ /* 0x000e620000000200 */
[----:B0-----:R-:W-:Y:S02]  /*17a00*/  MOV R12, R21 ;  /* 0x00000015000c7202 */ /* 0x001fe40000000f00 */
[----:B------:R-:W-:Y:S01]  /*17a10*/  STL [R1+0x1ea4], R2 ;  /* 0x001ea40201007387 */ /* 0x000fe20000100800 */
[----:B------:R-:W-:Y:S02]  /*17a20*/  STL [R1+0x1ea0], R3 ;  /* 0x001ea00301007387 */ /* 0x000fe40000100800 */
[----:B------:R0:W-:Y:S02]  /*17a30*/  STL [R1+0x180], R20 ;  /* 0x0001801401007387 */ /* 0x0001e40000100800 */
[----:B------:R-:W-:Y:S01]  /*17a40*/  STL.64 [R1+0x188], R22 ;  /* 0x0001881601007387 */ /* 0x000fe20000100a00 */
[----:B------:R-:W-:Y:S01]  /*17a50*/  MOV R21, R16 ;  /* 0x0000001000157202 */ /* 0x000fe20000000f00 */
[----:B------:R-:W-:Y:S01]  /*17a60*/  STL [R1+0x1eb8], R12 ;  /* 0x001eb80c01007387 */ /* 0x000fe20000100800 */
[----:B0-----:R-:W-:-:S03]  /*17a70*/  IMAD.MOV.U32 R20, RZ, RZ, R17 ;  /* 0x000000ffff147224 */ /* 0x001fc600078e0011 */
[----:B-1----:R-:W-:Y:S01]  /*17a80*/  STL.64 [R1+0x190], R24 ;  /* 0x0001901801007387 */ /* 0x002fe20000100a00 */
[----:B------:R-:W-:Y:S02]  /*17a90*/  STL.64 [R1+0x198], R26 ;  /* 0x0001981a01007387 */ /* 0x000fe40000100a00 */
[----:B------:R-:W4:Y:S02]  /*17aa0*/  LDL R19, [R1+0x544] ;  /* 0x0005440001137983 */ /* 0x000f240000100800 */
[----:B------:R0:W-:Y:S02]  /*17ab0*/  STL.64 [R1+0x1ed8], R20 ;  /* 0x001ed81401007387 */ /* 0x0001e40000100a00 */
[----:B0-----:R-:W-:Y:S01]  /*17ac0*/  IMAD.MOV.U32 R20, RZ, RZ, R15 ;  /* 0x000000ffff147224 */ /* 0x001fe200078e000f */
[----:B------:R-:W-:-:S05]  /*17ad0*/  MOV R21, R14 ;  /* 0x0000000e00157202 */ /* 0x000fca0000000f00 */
[----:B------:R2:W-:Y:S02]  /*17ae0*/  STL.64 [R1+0x1ee0], R20 ;  /* 0x001ee01401007387 */ /* 0x0005e40000100a00 */
[----:B--2---:R-:W-:Y:S01]  /*17af0*/  IMAD.MOV.U32 R20, RZ, RZ, R11 ;  /* 0x000000ffff147224 */ /* 0x004fe200078e000b */
[----:B------:R-:W-:-:S05]  /*17b00*/  MOV R21, R10 ;  /* 0x0000000a00157202 */ /* 0x000fca0000000f00 */
[----:B------:R3:W-:Y:S02]  /*17b10*/  STL.64 [R1+0x1ef8], R20 ;  /* 0x001ef81401007387 */ /* 0x0007e40000100a00 */
[----:B---3--:R-:W-:Y:S01]  /*17b20*/  IMAD.MOV.U32 R20, RZ, RZ, R9 ;  /* 0x000000ffff147224 */ /* 0x008fe200078e0009 */
[----:B------:R-:W-:Y:S02]  /*17b30*/  MOV R21, R8 ;  /* 0x0000000800157202 */ /* 0x000fe40000000f00 */
[----:B------:R-:W0:Y:S04]  /*17b40*/  LDSM.16.M88.4 R8, [R18+0x2c180] ;  /* 0x02c180001208783b */ /* 0x000e280000000200 */
[----:B0-----:R-:W-:Y:S01]  /*17b50*/  STL [R1+0x1a0], R8 ;  /* 0x0001a00801007387 */ /* 0x001fe20000100800 */
[----:B------:R-:W-:Y:S02]  /*17b60*/  STL.64 [R1+0x1a8], R10 ;  /* 0x0001a80a01007387 */ /* 0x000fe40000100a00 */
[----:B------:R-:W2:Y:S02]  /*17b70*/  LDL.LU R24, [R1+0x120] ;  /* 0x0001200001187983 */ /* 0x000ea40000300800 */
[----:B------:R-:W2:Y:S01]  /*17b80*/  LDL.LU R25, [R1+0x124] ;  /* 0x0001240001197983 */ /* 0x000ea20000300800 */
[----:B------:R-:W3:Y:S01]  /*17b90*/  LDL.LU R26, [R1+0x128] ;  /* 0x00012800011a7983 */ /* 0x000ee20000300800 */
[----:B------:R-:W3:Y:S03]  /*17ba0*/  LDL.LU R27, [R1+0x12c] ;  /* 0x00012c00011b7983 */ /* 0x000ee60000300800 */
[----:B---3--:R-:W-:Y:S01]  /*17bb0*/  STL.64 [R1+0x1ef0], R26 ;  /* 0x001ef01a01007387 */ /* 0x008fe20000100a00 */
[----:B--2---:R0:W-:Y:S03]  /*17bc0*/  STL.64 [R1+0x1ee8], R24 ;  /* 0x001ee81801007387 */ /* 0x0041e60000100a00 */
[----:B0-----:R-:W2:Y:S01]  /*17bd0*/  LDL.LU R24, [R1+0x160] ;  /* 0x0001600001187983 */ /* 0x001ea20000300800 */
[----:B------:R-:W2:Y:S02]  /*17be0*/  LDL.LU R25, [R1+0x164] ;  /* 0x0001640001197983 */ /* 0x000ea40000300800 */
[----:B------:R-:W3:Y:S02]  /*17bf0*/  LDL.LU R26, [R1+0x168] ;  /* 0x00016800011a7983 */ /* 0x000ee40000300800 */
[----:B------:R-:W3:Y:S02]  /*17c00*/  LDL.LU R27, [R1+0x16c] ;  /* 0x00016c00011b7983 */ /* 0x000ee40000300800 */
[----:B------:R-:W-:-:S02]  /*17c10*/  IMAD.MOV.U32 R12, RZ, RZ, R9 ;  /* 0x000000ffff0c7224 */ /* 0x000fc400078e0009 */
[----:B------:R-:W0:Y:S04]  /*17c20*/  LDSM.16.M88.4 R8, [R18+0x2e180] ;  /* 0x02e180001208783b */ /* 0x000e280000000200 */
[----:B---3--:R-:W-:Y:S01]  /*17c30*/  STL.64 [R1+0x1f08], R26 ;  /* 0x001f081a01007387 */ /* 0x008fe20000100a00 */
[----:B--2---:R1:W-:Y:S03]  /*17c40*/  STL.64 [R1+0x1f00], R24 ;  /* 0x001f001801007387 */ /* 0x0043e60000100a00 */
[----:B-1----:R-:W2:Y:S01]  /*17c50*/  LDL.LU R24, [R1+0x170] ;  /* 0x0001700001187983 */ /* 0x002ea20000300800 */
[----:B------:R-:W2:Y:S02]  /*17c60*/  LDL.LU R25, [R1+0x174] ;  /* 0x0001740001197983 */ /* 0x000ea40000300800 */
[----:B------:R-:W2:Y:S02]  /*17c70*/  LDL.LU R26, [R1+0x178] ;  /* 0x00017800011a7983 */ /* 0x000ea40000300800 */
[----:B------:R-:W2:Y:S01]  /*17c80*/  LDL.LU R27, [R1+0x17c] ;  /* 0x00017c00011b7983 */ /* 0x000ea20000300800 */
[----:B------:R-:W-:Y:S02]  /*17c90*/  STL [R1+0x1ebc], R12 ;  /* 0x001ebc0c01007387 */ /* 0x000fe40000100800 */
[----:B------:R-:W1:Y:S04]  /*17ca0*/  LDSM.16.M88.4 R12, [R18+0x2d180] ;  /* 0x02d18000120c783b */ /* 0x000e680000000200 */
[----:B0-----:R-:W-:Y:S01]  /*17cb0*/  STL [R1+0x1d0], R8 ;  /* 0x0001d00801007387 */ /* 0x001fe20000100800 */
[----:B-1----:R0:W-:Y:S01]  /*17cc0*/  STL.64 [R1+0x1c0], R12 ;  /* 0x0001c00c01007387 */ /* 0x0021e20000100a00 */
[----:B------:R-:W-:Y:S02]  /*17cd0*/  STL.64 [R1+0x1c8], R14 ;  /* 0x0001c80e01007387 */ /* 0x000fe40000100a00 */
[----:B------:R-:W-:Y:S01]  /*17ce0*/  STL.64 [R1+0x1d8], R10 ;  /* 0x0001d80a01007387 */ /* 0x000fe20000100a00 */
[----:B0-----:R-:W-:-:S02]  /*17cf0*/  MOV R12, R9 ;  /* 0x00000009000c7202 */ /* 0x001fc40000000f00 */
[----:B------:R-:W-:Y:S02]  /*17d00*/  LDSM.16.M88.4 R8, [R18+0x2f180] ;  /* 0x02f180001208783b */ /* 0x000fe40000000200 */
[----:B----4-:R-:W0:Y:S02]  /*17d10*/  LDSM.16.MT88.4 R16, [R19+0x1e000] ;  /* 0x01e000001310783b */ /* 0x010e240000004200 */
[----:B0-----:R-:W-:Y:S02]  /*17d20*/  STL.64 [R1+0x1e08], R18 ;  /* 0x001e081201007387 */ /* 0x001fe40000100a00 */
[----:B------:R0:W-:Y:S02]  /*17d30*/  STL.64 [R1+0x1e00], R16 ;  /* 0x001e001001007387 */ /* 0x0001e40000100a00 */
[----:B0-----:R-:W3:Y:S01]  /*17d40*/  LDL.LU R16, [R1+0x130] ;  /* 0x0001300001107983 */ /* 0x001ee20000300800 */
[----:B------:R-:W3:Y:S02]  /*17d50*/  LDL.LU R17, [R1+0x134] ;  /* 0x0001340001117983 */ /* 0x000ee40000300800 */
[----:B------:R-:W3:Y:S01]  /*17d60*/  LDL.LU R18, [R1+0x138] ;  /* 0x0001380001127983 */ /* 0x000ee20000300800 */
[C---:B--2---:R-:W-:Y:S01]  /*17d70*/  HMMA.16816.F32 R20, R4.reuse, R20, R24 ;  /* 0x000000140414723c */ /* 0x044fe20000001818 */
[----:B------:R-:W2:Y:S01]  /*17d80*/  LDL.LU.64 R26, [R1+0x1f08] ;  /* 0x001f0800011a7983 */ /* 0x000ea20000300a00 */
[----:B------:R-:W2:Y:S11]  /*17d90*/  LDL.LU.64 R24, [R1+0x1f00] ;  /* 0x001f000001187983 */ /* 0x000eb60000300a00 */
[----:B------:R-:W-:Y:S11]  /*17da0*/  @!UPT UIADD3 URZ, URZ, URZ, URZ ;  /* 0x0000003f3f3ff290 */ /* 0x000ff6000fffe03f */
[----:B------:R-:W-:Y:S01]  /*17db0*/  MOV R0, R20 ;  /* 0x0000001400007202 */ /* 0x000fe20000000f00 */
[----:B------:R-:W-:Y:S02]  /*17dc0*/  IMAD.MOV.U32 R2, RZ, RZ, R21 ;  /* 0x000000ffff027224 */ /* 0x000fe400078e0015 */
[----:B------:R-:W2:Y:S01]  /*17dd0*/  LDL.LU.64 R20, [R1+0x1ef8] ;  /* 0x001ef80001147983 */ /* 0x000ea20000300a00 */
[----:B------:R-:W-:Y:S01]  /*17de0*/  IMAD.MOV.U32 R19, RZ, RZ, R29 ;  /* 0x000000ffff137224 */ /* 0x000fe200078e001d */
[----:B------:R-:W-:Y:S01]  /*17df0*/  MOV R3, R22 ;  /* 0x0000001600037202 */ /* 0x000fe20000000f00 */
[----:B------:R-:W-:Y:S02]  /*17e00*/  IMAD.MOV.U32 R29, RZ, RZ, R23 ;  /* 0x000000ffff1d7224 */ /* 0x000fe400078e0017 */
[----:B--2---:R-:W-:Y:S01]  /*17e10*/  HMMA.16816.F32 R20, R4, R20, R24 ;  /* 0x000000140414723c */ /* 0x004fe20000001818 */
[----:B------:R-:W2:Y:S01]  /*17e20*/  LDL.LU.64 R26, [R1+0x1ef0] ;  /* 0x001ef000011a7983 */ /* 0x000ea20000300a00 */
[----:B------:R-:W2:Y:S11]  /*17e30*/  LDL.LU.64 R24, [R1+0x1ee8] ;  /* 0x001ee80001187983 */ /* 0x000eb60000300a00 */
[----:B------:R-:W-:Y:S11]  /*17e40*/  @!UPT UIADD3 URZ, URZ, URZ, URZ ;  /* 0x0000003f3f3ff290 */ /* 0x000ff6000fffe03f */
[----:B------:R-:W-:Y:S01]  /*17e50*/  MOV R13, R20 ;  /* 0x00000014000d7202 */ /* 0x000fe20000000f00 */
[----:B------:R-:W-:Y:S02]  /*17e60*/  IMAD.MOV.U32 R28, RZ, RZ, R21 ;  /* 0x000000ffff1c7224 */ /* 0x000fe400078e0015 */
[----:B------:R-:W4:Y:S01]  /*17e70*/  LDL.LU.64 R20, [R1+0x1ee0] ;  /* 0x001ee00001147983 */ /* 0x000f220000300a00 */
[----:B------:R-:W-:Y:S02]  /*17e80*/  STL.64 [R1+0x1b8], R10 ;  /* 0x0001b80a01007387 */ /* 0x000fe40000100a00 */
[----:B------:R0:W-:Y:S02]  /*17e90*/  STL.64 [R1+0x1e10], R8 ;  /* 0x001e100801007387 */ /* 0x0001e40000100a00 */
[----:B0-----:R-:W4:Y:S01]  /*17ea0*/  LDL.LU R8, [R1+0x140] ;  /* 0x0001400001087983 */ /* 0x001f220000300800 */
[----:B------:R-:W4:Y:S02]  /*17eb0*/  LDL.LU R9, [R1+0x144] ;  /* 0x0001440001097983 */ /* 0x000f240000300800 */
[----:B------:R-:W4:Y:S02]  /*17ec0*/  LDL.LU R10, [R1+0x148] ;  /* 0x00014800010a7983 */ /* 0x000f240000300800 */
[----:B------:R-:W4:Y:S01]  /*17ed0*/  LDL.LU R11, [R1+0x14c] ;  /* 0x00014c00010b7983 */ /* 0x000f220000300800 */
[----:B------:R-:W-:Y:S01]  /*17ee0*/  MOV R15, R22 ;  /* 0x00000016000f7202 */ /* 0x000fe20000000f00 */
[----:B------:R-:W-:-:S02]  /*17ef0*/  IMAD.MOV.U32 R14, RZ, RZ, R23 ;  /* 0x000000ffff0e7224 */ /* 0x000fc400078e0017 */
[C---:B----4-:R-:W-:Y:S11]  /*17f00*/  HMMA.16816.F32 R20, R4.reuse, R20, R8 ;  /* 0x000000140414723c */ /* 0x050ff60000001808 */
[----:B------:R-:W-:Y:S11]  /*17f10*/  @!UPT UIADD3 URZ, URZ, URZ, URZ ;  /* 0x0000003f3f3ff290 */ /* 0x000ff6000fffe03f */
[----:B------:R-:W-:Y:S02]  /*17f20*/  @!UPT UIADD3 URZ, URZ, URZ, URZ ;  /* 0x0000003f3f3ff290 */ /* 0x000fe4000fffe03f */
[----:B------:R-:W-:Y:S01]  /*17f30*/  MOV R11, R20 ;  /* 0x00000014000b7202 */ /* 0x000fe20000000f00 */
[----:B------:R-:W-:Y:S02]  /*17f40*/  IMAD.MOV.U32 R10, RZ, RZ, R21 ;  /* 0x000000ffff0a7224 */ /* 0x000fe400078e0015 */
[----:B------:R-:W3:Y:S01]  /*17f50*/  LDL.LU.64 R20, [R1+0x1ed8] ;  /* 0x001ed80001147983 */ /* 0x000ee20000300a00 */
[----:B------:R-:W-:Y:S01]  /*17f60*/  MOV R9, R22 ;  /* 0x0000001600097202 */ /* 0x000fe20000000f00 */
[----:B------:R-:W-:Y:S02]  /*17f70*/  IMAD.MOV.U32 R8, RZ, RZ, R23 ;  /* 0x000000ffff087224 */ /* 0x000fe400078e0017 */
[C---:B---3--:R-:W-:Y:S11]  /*17f80*/  HMMA.16816.F32 R20, R4.reuse, R20, R16 ;  /* 0x000000140414723c */ /* 0x048ff60000001810 */
[----:B------:R-:W-:Y:S11]  /*17f90*/  @!UPT UIADD3 URZ, URZ, URZ, URZ ;  /* 0x0000003f3f3ff290 */ /* 0x000ff6000fffe03f */
[----:B------:R-:W-:Y:S02]  /*17fa0*/  @!UPT UIADD3 URZ, URZ, URZ, URZ ;  /* 0x0000003f3f3ff290 */ /* 0x000fe4000fffe03f */
[----:B------:R-:W-:Y:S01]  /*17fb0*/  MOV R19, R20 ;  /* 0x0000001400137202 */ /* 0x000fe20000000f00 */
[----:B------:R-:W-:Y:S02]  /*17fc0*/  IMAD.MOV.U32 R18, RZ, RZ, R21 ;  /* 0x000000ffff127224 */ /* 0x000fe400078e0015 */
[----:B------:R-:W2:Y:S01]  /*17fd0*/  LDL.LU.64 R20, [R1+0x1ed0] ;  /* 0x001ed00001147983 */ /* 0x000ea20000300a00 */
[----:B------:R-:W-:Y:S01]  /*17fe0*/  MOV R17, R22 ;  /* 0x0000001600117202 */ /* 0x000fe20000000f00 */
[----:B------:R-:W-:Y:S02]  /*17ff0*/  IMAD.MOV.U32 R16, RZ, RZ, R23 ;  /* 0x000000ffff107224 */ /* 0x000fe400078e0017 */
[C---:B--2---:R-:W-:Y:S01]  /*18000*/  HMMA.16816.F32 R20, R4.reuse, R20, R24 ;  /* 0x000000140414723c */ /* 0x044fe20000001818 */
[----:B------:R-:W2:Y:S01]  /*18010*/  LDL.LU.64 R26, [R1+0x1ec8] ;  /* 0x001ec800011a7983 */ /* 0x000ea20000300a00 */
[----:B------:R-:W2:Y:S11]  /*18020*/  LDL.LU.64 R24, [R1+0x1ec0] ;  /* 0x001ec00001187983 */ /* 0x000eb60000300a00 */
[----:B------:R-:W-:Y:S10]  /*18030*/  @!UPT UIADD3 URZ, URZ, URZ, URZ ;  /* 0x0000003f3f3ff290 */ /* 0x000ff4000fffe03f */
[----:B------:R-:W-:Y:S01]  /*18040*/  STL.64 [R1+0x1d68], R22 ;  /* 0x001d681601007387 */ /* 0x000fe20000100a00 */
[----:B------:R0:W-:Y:S03]  /*18050*/  STL.64 [R1+0x1d60], R20 ;  /* 0x001d601401007387 */ /* 0x0001e60000100a00 */
[----:B0-----:R-:W2:Y:S01]  /*18060*/  LDL.LU R20, [R1+0x60] ;  /* 0x0000600001147983 */ /* 0x001ea20000300800 */
[----:B------:R-:W2:Y:S02]  /*18070*/  LDL.LU R21, [R1+0x64] ;  /* 0x0000640001157983 */ /* 0x000ea40000300800 */
[----:B------:R-:W3:Y:S02]  /*18080*/  LDL.LU R22, [R1+0x88] ;  /* 0x0000880001167983 */ /* 0x000ee40000300800 */
[----:B------:R-:W3:Y:S01]  /*18090*/  LDL.LU R23, [R1+0x8c] ;  /* 0x00008c0001177983 */ /* 0x000ee20000300800 */
[----:B--2---:R-:W-:Y:S01]  /*180a0*/  HMMA.16816.F32 R24, R4, R20, R24 ;  /* 0x000000140418723c */ /* 0x004fe20000001818 */
[----:B---3--:R-:W-:Y:S11]  /*180b0*/  STL.64 [R1+0x1d78], R22 ;  /* 0x001d781601007387 */ /* 0x008ff60000100a00 */
[----:B------:R-:W-:Y:S11]  /*180c0*/  @!UPT UIADD3 URZ, URZ, URZ, URZ ;  /* 0x0000003f3f3ff290 */ /* 0x000ff6000fffe03f */
[----:B------:R0:W-:Y:S01]  /*180d0*/  STL.64 [R1+0x1d58], R26 ;  /* 0x001d581a01007387 */ /* 0x0001e20000100a00 */
[----:B------:R-:W-:Y:S03]  /*180e0*/  STL.64 [R1+0x1d50], R24 ;  /* 0x001d501801007387 */ /* 0x000fe60000100a00 */
[----:B0-----:R-:W2:Y:S01]  /*180f0*/  LDL.LU R26, [R1+0x78] ;  /* 0x00007800011a7983 */ /* 0x001ea20000300800 */
[----:B------:R-:W2:Y:S02]  /*18100*/  LDL.LU R27, [R1+0x7c] ;  /* 0x00007c00011b7983 */ /* 0x000ea40000300800 */
[----:B------:R-:W3:Y:S02]  /*18110*/  LDL.LU R22, [R1+0x98] ;  /* 0x0000980001167983 */ /* 0x000ee40000300800 */
[----:B------:R-:W3:Y:S02]  /*18120*/  LDL.LU R23, [R1+0x9c] ;  /* 0x00009c0001177983 */ /* 0x000ee40000300800 */
[----:B---3--:R0:W-:Y:S01]  /*18130*/  STL.64 [R1+0x1d90], R22 ;  /* 0x001d901601007387 */ /* 0x0081e20000100a00 */
[----:B--2---:R1:W-:Y:S03]  /*18140*/  STL.64 [R1+0x1d70], R26 ;  /* 0x001d701a01007387 */ /* 0x0043e60000100a00 */
[----:B0-----:R-:W2:Y:S01]  /*18150*/  LDL.LU R22, [R1+0xa8] ;  /* 0x0000a80001167983 */ /* 0x001ea20000300800 */
[----:B------:R-:W2:Y:S01]  /*18160*/  LDL.LU R23, [R1+0xac] ;  /* 0x0000ac0001177983 */ /* 0x000ea20000300800 */
[----:B-1----:R-:W-:Y:S01]  /*18170*/  MOV R26, R17 ;  /* 0x00000011001a7202 */ /* 0x002fe20000000f00 */
[----:B------:R-:W-:Y:S01]  /*18180*/  IMAD.MOV.U32 R27, RZ, RZ, R16 ;  /* 0x000000ffff1b7224 */ /* 0x000fe200078e0010 */
[----:B------:R-:W-:Y:S01]  /*18190*/  MOV R24, R19 ;  /* 0x0000001300187202 */ /* 0x000fe20000000f00 */
[----:B------:R-:W-:Y:S01]  /*181a0*/  IMAD.MOV.U32 R25, RZ, RZ, R18 ;  /* 0x000000ffff197224 */ /* 0x000fe200078e0012 */
[----:B--2---:R0:W-:Y:S02]  /*181b0*/  STL.64 [R1+0x1da8], R22 ;  /* 0x001da81601007387 */ /* 0x0041e40000100a00 */
[----:B------:R1:W-:Y:S02]  /*181c0*/  STL.64 [R1+0x1d88], R26 ;  /* 0x001d881a01007387 */ /* 0x0003e40000100a00 */
[----:B------:R-:W-:Y:S01]  /*181d0*/  STL.64 [R1+0x1d80], R24 ;  /* 0x001d801801007387 */ /* 0x000fe20000100a00 */
[----:B0-----:R-:W2:Y:S01]  /*181e0*/  LDL.LU R22, [R1+0xb8] ;  /* 0x0000b80001167983 */ /* 0x001ea20000300800 */
[----:B------:R-:W2:Y:S02]  /*181f0*/  LDL.LU R23, [R1+0xbc] ;  /* 0x0000bc0001177983 */ /* 0x000ea40000300800 */
[----:B------:R-:W3:Y:S02]  /*18200*/  LDL.LU R16, [R1] ;  /* 0x0000000001107983 */ /* 0x000ee40000300800 */
[----:B------:R-:W3:Y:S01]  /*18210*/  LDL.LU R17, [R1+0x4] ;  /* 0x0000040001117983 */ /* 0x000ee20000300800 */
[----:B------:R-:W4:Y:S01]  /*18220*/  LDL.LU R18, [R1+0x8] ;  /* 0x0000080001127983 */ /* 0x000f220000300800 */
[----:B------:R-:W4:Y:S02]  /*18230*/  LDL.LU R19, [R1+0xc] ;  /* 0x00000c0001137983 */ /* 0x000f240000300800 */
[----:B-1----:R-:W-:Y:S01]  /*18240*/  IMAD.MOV.U32 R27, RZ, RZ, R8 ;  /* 0x000000ffff1b7224 */ /* 0x002fe200078e0008 */
[----:B------:R-:W-:Y:S01]  /*18250*/  MOV R26, R9 ;  /* 0x00000009001a7202 */ /* 0x000fe20000000f00 */
[----:B------:R-:W-:Y:S01]  /*18260*/  MOV R9, R12 ;  /* 0x0000000c00097202 */ /* 0x000fe20000000f00 */
[----:B----4-:R-:W-:Y:S01]  /*18270*/  STL.64 [R1+0x1e20], R18 ;  /* 0x001e201201007387 */ /* 0x010fe20000100a00 */
[----:B---3--:R0:W-:Y:S02]  /*18280*/  STL.64 [R1+0x1e18], R16 ;  /* 0x001e181001007387 */ /* 0x0081e40000100a00 */
[----:B------:R-:W3:Y:S02]  /*18290*/  LDL.LU R8, [R1+0x1d0] ;  /* 0x0001d00001087983 */ /* 0x000ee40000300800 */
[----:B------:R-:W4:Y:S01]  /*182a0*/  LDL.LU R12, [R1+0x1ebc] ;  /* 0x001ebc00010c7983 */ /* 0x000f220000300800 */
[----:B---3--:R1:W-:Y:S01]  /*182b0*/  STL.64 [R1+0x1e28], R8 ;  /* 0x001e280801007387 */ /* 0x0083e20000100a00 */
[----:B0-----:R-:W3:Y:S02]  /*182c0*/  LDL.LU R16, [R1+0xc0] ;  /* 0x0000c00001107983 */ /* 0x001ee40000300800 */
[----:B------:R-:W3:Y:S02]  /*182d0*/  LDL.LU R17, [R1+0xc4] ;  /* 0x0000c40001117983 */ /* 0x000ee40000300800 */
[----:B------:R-:W5:Y:S01]  /*182e0*/  LDL.LU R18, [R1+0xc8] ;  /* 0x0000c80001127983 */ /* 0x000f620000300800 */
[----:B------:R-:W5:Y:S04]  /*182f0*/  LDL.LU R19, [R1+0xcc] ;  /* 0x0000cc0001137983 */ /* 0x000f680000300800 */
[----:B-----5:R-:W-:Y:S01]  /*18300*/  STL.64 [R1+0x1e38], R18 ;  /* 0x001e381201007387 */ /* 0x020fe20000100a00 */
[----:B---3--:R0:W-:Y:S02]  /*18310*/  STL.64 [R1+0x1e30], R16 ;  /* 0x001e301001007387 */ /* 0x0081e40000100a00 */
[----:B-1----:R-:W3:Y:S02]  /*18320*/  LDL.LU R8, [R1+0x1c0] ;  /* 0x0001c00001087983 */ /* 0x002ee40000300800 */
[----:B------:R-:W3:Y:S02]  /*18330*/  LDL.LU R9, [R1+0x1c4] ;  /* 0x0001c40001097983 */ /* 0x000ee40000300800 */
[----:B---3--:R1:W-:Y:S01]  /*18340*/  STL.64 [R1+0x1e40], R8 ;  /* 0x001e400801007387 */ /* 0x0083e20000100a00 */
[----:B0-----:R-:W3:Y:S02]  /*18350*/  LDL.LU R16, [R1+0xd0] ;  /* 0x0000d00001107983 */ /* 0x001ee40000300800 */
[----:B------:R-:W3:Y:S02]  /*18360*/  LDL.LU R17, [R1+0xd4] ;  /* 0x0000d40001117983 */ /* 0x000ee40000300800 */
[----:B------:R-:W5:Y:S01]  /*18370*/  LDL.LU R18, [R1+0xd8] ;  /* 0x0000d80001127983 */ /* 0x000f620000300800 */
[----:B------:R-:W5:Y:S04]  /*18380*/  LDL.LU R19, [R1+0xdc] ;  /* 0x0000dc0001137983 */ /* 0x000f680000300800 */
[----:B-----5:R-:W-:Y:S01]  /*18390*/  STL.64 [R1+0x1e50], R18 ;  /* 0x001e501201007387 */ /* 0x020fe20000100a00 */
[----:B---3--:R-:W-:Y:S02]  /*183a0*/  STL.64 [R1+0x1e48], R16 ;  /* 0x001e481001007387 */ /* 0x008fe40000100a00 */
[----:B-1----:R-:W3:Y:S02]  /*183b0*/  LDL.LU R8, [R1+0x1a0] ;  /* 0x0001a00001087983 */ /* 0x002ee40000300800 */
[----:B----4-:R-:W-:-:S02]  /*183c0*/  IMAD.MOV.U32 R9, RZ, RZ, R12 ;  /* 0x000000ffff097224 */ /* 0x010fc400078e000c */
[----:B------:R-:W4:Y:S04]  /*183d0*/  LDL.LU R12, [R1+0x1eb8] ;  /* 0x001eb800010c7983 */ /* 0x000f280000300800 */
[----:B---3--:R0:W-:Y:S04]  /*183e0*/  STL.64 [R1+0x1e58], R8 ;  /* 0x001e580801007387 */ /* 0x0081e80000100a00 */
[----:B0-----:R-:W3:Y:S01]  /*183f0*/  LDL.LU R8, [R1+0x190] ;  /* 0x0001900001087983 */ /* 0x001ee20000300800 */
[----:B------:R-:W3:Y:S03]  /*18400*/  LDL.LU R9, [R1+0x194] ;  /* 0x0001940001097983 */ /* 0x000ee60000300800 */
[----:B---3--:R0:W-:Y:S01]  /*18410*/  STL.64 [R1+0x1e70], R8 ;  /* 0x001e700801007387 */ /* 0x0081e20000100a00 */
[----:B------:R-:W3:Y:S02]  /*18420*/  LDL.LU R16, [R1+0xe0] ;  /* 0x0000e00001107983 */ /* 0x000ee40000300800 */
[----:B------:R-:W3:Y:S02]  /*18430*/  LDL.LU R17, [R1+0xe4] ;  /* 0x0000e40001117983 */ /* 0x000ee40000300800 */
[----:B------:R-:W5:Y:S01]  /*18440*/  LDL.LU R18, [R1+0xe8] ;  /* 0x0000e80001127983 */ /* 0x000f620000300800 */
[----:B------:R-:W5:Y:S04]  /*18450*/  LDL.LU R19, [R1+0xec] ;  /* 0x0000ec0001137983 */ /* 0x000f680000300800 */
[----:B0-----:R-:W2:Y:S01]  /*18460*/  LDL.LU R8, [R1+0x180] ;  /* 0x0001800001087983 */ /* 0x001ea20000300800 */
[----:B----4-:R-:W-:-:S02]  /*18470*/  MOV R9, R12 ;  /* 0x0000000c00097202 */ /* 0x010fc40000000f00 */
[----:B------:R-:W4:Y:S03]  /*18480*/  LDL.LU R12, [R1+0x1eb4] ;  /* 0x001eb400010c7983 */ /* 0x000f260000300800 */
[----:B--2---:R-:W-:Y:S01]  /*18490*/  STL.64 [R1+0x1e88], R8 ;  /* 0x001e880801007387 */ /* 0x004fe20000100a00 */
[----:B-----5:R-:W-:Y:S02]  /*184a0*/  STL.64 [R1+0x1e68], R18 ;  /* 0x001e681201007387 */ /* 0x020fe40000100a00 */
[----:B---3--:R0:W-:Y:S02]  /*184b0*/  STL.64 [R1+0x1e60], R16 ;  /* 0x001e601001007387 */ /* 0x0081e40000100a00 */
[----:B0-----:R-:W2:Y:S01]  /*184c0*/  LDL.LU R16, [R1+0xf0] ;  /* 0x0000f00001107983 */ /* 0x001ea20000300800 */
[----:B------:R-:W2:Y:S02]  /*184d0*/  LDL.LU R17, [R1+0xf4] ;  /* 0x0000f40001117983 */ /* 0x000ea40000300800 */
[----:B------:R-:W3:Y:S02]  /*184e0*/  LDL.LU R18, [R1+0xf8] ;  /* 0x0000f80001127983 */ /* 0x000ee40000300800 */
[----:B------:R-:W3:Y:S01]  /*184f0*/  LDL.LU R19, [R1+0xfc] ;  /* 0x0000fc0001137983 */ /* 0x000ee20000300800 */
[----:B------:R-:W5:Y:S01]  /*18500*/  LDL.LU R8, [R1+0x150] ;  /* 0x0001500001087983 */ /* 0x000f620000300800 */
[----:B------:R-:W5:Y:S03]  /*18510*/  LDL.LU R9, [R1+0x154] ;  /* 0x0001540001097983 */ /* 0x000f660000300800 */
[----:B---3--:R-:W-:Y:S01]  /*18520*/  STL.64 [R1+0x1e80], R18 ;  /* 0x001e801201007387 */ /* 0x008fe20000100a00 */
[----:B--2---:R0:W-:Y:S03]  /*18530*/  STL.64 [R1+0x1e78], R16 ;  /* 0x001e781001007387 */ /* 0x0041e60000100a00 */
[----:B0-----:R-:W2:Y:S01]  /*18540*/  LDL.LU R16, [R1+0x110] ;  /* 0x0001100001107983 */ /* 0x001ea20000300800 */
[----:B------:R-:W2:Y:S02]  /*18550*/  LDL.LU R17, [R1+0x114] ;  /* 0x0001140001117983 */ /* 0x000ea40000300800 */
[----:B------:R-:W3:Y:S02]  /*18560*/  LDL.LU R18, [R1+0x118] ;  /* 0x0001180001127983 */ /* 0x000ee40000300800 */
[----:B------:R-:W3:Y:S01]  /*18570*/  LDL.LU R19, [R1+0x11c] ;  /* 0x00011c0001137983 */ /* 0x000ee20000300800 */
[----:B------:R-:W-:Y:S01]  /*18580*/  MOV R24, R11 ;  /* 0x0000000b00187202 */ /* 0x000fe20000000f00 */
[----:B------:R-:W-:Y:S01]  /*18590*/  IMAD.MOV.U32 R25, RZ, RZ, R10 ;  /* 0x000000ffff197224 */ /* 0x000fe200078e000a */
[----:B---3--:R-:W-:Y:S01]  /*185a0*/  STL.64 [R1+0x1e98], R18 ;  /* 0x001e981201007387 */ /* 0x008fe20000100a00 */
[----:B--2---:R0:W-:Y:S03]  /*185b0*/  STL.64 [R1+0x1e90], R16 ;  /* 0x001e901001007387 */ /* 0x0041e60000100a00 */
[----:B0-----:R-:W5:Y:S01]  /*185c0*/  LDL.LU R16, [R1+0x100] ;  /* 0x0001000001107983 */ /* 0x001f620000300800 */
[----:B------:R-:W5:Y:S02]  /*185d0*/  LDL.LU R17, [R1+0x104] ;  /* 0x0001040001117983 */ /* 0x000f640000300800 */
[----:B------:R-:W5:Y:S02]  /*185e0*/  LDL.LU R18, [R1+0x108] ;  /* 0x0001080001127983 */ /* 0x000f640000300800 */
[----:B------:R-:W5:Y:S01]  /*185f0*/  LDL.LU R19, [R1+0x10c] ;  /* 0x00010c0001137983 */ /* 0x000f620000300800 */
[----:B------:R-:W-:Y:S01]  /*18600*/  STL.64 [R1+0x1dc0], R22 ;  /* 0x001dc01601007387 */ /* 0x000fe20000100a00 */
[----:B------:R-:W-:Y:S02]  /*18610*/  STL.64 [R1+0x1da0], R26 ;  /* 0x001da01a01007387 */ /* 0x000fe40000100a00 */
[----:B------:R0:W-:Y:S02]  /*18620*/  STL.64 [R1+0x1d98], R24 ;  /* 0x001d981801007387 */ /* 0x0001e40000100a00 */
[----:B0-----:R-:W-:Y:S01]  /*18630*/  IMAD.MOV.U32 R24, RZ, RZ, R13 ;  /* 0x000000ffff187224 */ /* 0x001fe200078e000d */
[----:B------:R-:W-:Y:S01]  /*18640*/  MOV R25, R28 ;  /* 0x0000001c00197202 */ /* 0x000fe20000000f00 */
[----:B------:R-:W2:Y:S01]  /*18650*/  LDL.LU R13, [R1+0x1eb0] ;  /* 0x001eb000010d7983 */ /* 0x000ea20000300800 */
[----:B------:R-:W3:Y:S01]  /*18660*/  LDL.LU R28, [R1+0x1eac] ;  /* 0x001eac00011c7983 */ /* 0x000ee20000300800 */
[----:B------:R-:W-:Y:S01]  /*18670*/  MOV R27, R14 ;  /* 0x0000000e001b7202 */ /* 0x000fe20000000f00 */
[----:B------:R-:W-:Y:S01]  /*18680*/  IMAD.MOV.U32 R26, RZ, RZ, R15 ;  /* 0x000000ffff1a7224 */ /* 0x000fe200078e000f */
[----:B------:R-:W2:Y:S01]  /*18690*/  LDL.LU R14, [R1+0x268] ;  /* 0x00026800010e7983 */ /* 0x000ea20000300800 */
[----:B------:R-:W2:Y:S02]  /*186a0*/  LDL.LU R15, [R1+0x26c] ;  /* 0x00026c00010f7983 */ /* 0x000ea40000300800 */
[----:B------:R-:W2:Y:S02]  /*186b0*/  LDL.LU R22, [R1+0x258] ;  /* 0x0002580001167983 */ /* 0x000ea40000300800 */
[----:B------:R-:W2:Y:S01]  /*186c0*/  LDL.LU R23, [R1+0x25c] ;  /* 0x00025c0001177983 */ /* 0x000ea20000300800 */
[----:B-----5:R-:W-:Y:S01]  /*186d0*/  HMMA.16816.F32 R8, R4, R8, R16 ;  /* 0x000000080408723c */ /* 0x020fe20000001810 */
[----:B--2---:R0:W-:Y:S04]  /*186e0*/  STL.64 [R1+0x1dd8], R22 ;  /* 0x001dd81601007387 */ /* 0x0041e80000100a00 */
[----:B0-----:R-:W2:Y:S01]  /*186f0*/  LDL.LU R22, [R1+0x278] ;  /* 0x0002780001167983 */ /* 0x001ea20000300800 */
[----:B------:R-:W2:Y:S02]  /*18700*/  LDL.LU R23, [R1+0x27c] ;  /* 0x00027c0001177983 */ /* 0x000ea40000300800 */
[----:B------:R0:W-:Y:S02]  /*18710*/  STL.64 [R1+0x1db8], R26 ;  /* 0x001db81a01007387 */ /* 0x0001e40000100a00 */
[----:B------:R1:W-:Y:S02]  /*18720*/  STL.64 [R1+0x1db0], R24 ;  /* 0x001db01801007387 */ /* 0x0003e40000100a00 */
[----:B0-----:R-:W-:Y:S01]  /*18730*/  IMAD.MOV.U32 R26, RZ, RZ, R3 ;  /* 0x000000ffff1a7224 */ /* 0x001fe200078e0003 */
[----:B------:R-:W-:Y:S01]  /*18740*/  MOV R27, R29 ;  /* 0x0000001d001b7202 */ /* 0x000fe20000000f00 */
[----:B-1----:R-:W-:Y:S01]  /*18750*/  IMAD.MOV.U32 R24, RZ, RZ, R0 ;  /* 0x000000ffff187224 */ /* 0x002fe200078e0000 */
[----:B------:R-:W-:Y:S01]  /*18760*/  MOV R25, R2 ;  /* 0x0000000200197202 */ /* 0x000fe20000000f00 */
[----:B------:R-:W5:Y:S01]  /*18770*/  LDL.LU R0, [R1+0x1ea8] ;  /* 0x001ea80001007983 */ /* 0x000f620000300800 */
[----:B------:R-:W2:Y:S02]  /*18780*/  LDL.LU R2, [R1+0x1ea4] ;  /* 0x001ea40001027983 */ /* 0x000ea40000300800 */
[----:B------:R-:W2:Y:S02]  /*18790*/  LDL.LU R3, [R1+0x1ea0] ;  /* 0x001ea00001037983 */ /* 0x000ea40000300800 */
[----:B------:R-:W-:Y:S01]  /*187a0*/  STL.64 [R1+0x1dd0], R26 ;  /* 0x001dd01a01007387 */ /* 0x000fe20000100a00 */
[----:B------:R-:W-:Y:S01]  /*187b0*/  STL.64 [R1+0x1dc8], R24 ;  /* 0x001dc81801007387 */ /* 0x000fe20000100a00 */
[----:B------:R-:W2:Y:S02]  /*187c0*/  LDL.LU.64 R18, [R1+0x1e98] ;  /* 0x001e980001127983 */ /* 0x000ea40000300a00 */
[----:B------:R-:W2:Y:S02]  /*187d0*/  LDL.LU.64 R16, [R1+0x1e90] ;  /* 0x001e900001107983 */ /* 0x000ea40000300a00 */
[----:B------:R0:W-:Y:S01]  /*187e0*/  STL.64 [R1+0x100], R8 ;  /* 0x0001000801007387 */ /* 0x0001e20000100a00 */
[----:B------:R2:W-:Y:S04]  /*187f0*/  STL.64 [R1+0x108], R10 ;  /* 0x0001080a01007387 */ /* 0x0005e80000100a00 */
[----:B0-----:R-:W2:Y:S01]  /*18800*/  LDL.LU.64 R8, [R1+0x1e88] ;  /* 0x001e880001087983 */ /* 0x001ea20000300a00 */
[----:B-----5:R-:W-:-:S03]  /*18810*/  MOV R27, R0 ;  /* 0x00000000001b7202 */ /* 0x020fc60000000f00 */
[----:B------:R-:W5:Y:S01]  /*18820*/  LDL R0, [R1+0x4cc] ;  /* 0x0004cc0001007983 */ /* 0x000f620000100800 */
[C---:B--2---:R-:W-:Y:S03]  /*18830*/  HMMA.16816.F32 R8, R4.reuse, R8, R16 ;  /* 0x000000080408723c */ /* 0x044fe60000001810 */
[----:B------:R-:W2:Y:S01]  /*18840*/  LDL.LU.64 R18, [R1+0x1e80] ;  /* 0x001e800001127983 */ /* 0x000ea20000300a00 */
[----:B------:R-:W2:Y:S11]  /*18850*/  LDL.LU.64 R16, [R1+0x1e78] ;  /* 0x001e780001107983 */ /* 0x000eb60000300a00 */
[----:B------:R-:W-:Y:S08]  /*18860*/  @!UPT UIADD3 URZ, URZ, URZ, URZ ;  /* 0x0000003f3f3ff290 */ /* 0x000ff0000fffe03f */
[----:B------:R0:W-:Y:S01]  /*18870*/  STL.64 [R1+0x110], R8 ;  /* 0x0001100801007387 */ /* 0x0001e20000100a00 */
[----:B------:R2:W-:Y:S03]  /*18880*/  STL.64 [R1+0x118], R10 ;  /* 0x0001180a01007387 */ /* 0x0005e60000100a00 */
[----:B0-----:R-:W2:Y:S02]  /*18890*/  LDL.LU.64 R8, [R1+0x1e70] ;  /* 0x001e700001087983 */ /* 0x001ea40000300a00 */
[C---:B--2---:R-:W-:Y:S02]  /*188a0*/  HMMA.16816.F32 R8, R4.reuse, R8, R16 ;  /* 0x000000080408723c */ /* 0x044fe40000001810 */
[----:B------:R-:W2:Y:S01]  /*188b0*/  LDL.LU.64 R18, [R1+0x1e68] ;  /* 0x001e680001127983 */ /* 0x000ea20000300a00 */
[----:B------:R-:W2:Y:S11]  /*188c0*/  LDL.LU.64 R16, [R1+0x1e60] ;  /* 0x001e600001107983 */ /* 0x000eb60000300a00 */
[----:B------:R-:W-:Y:S09]  /*188d0*/  @!UPT UIADD3 URZ, URZ, URZ, URZ ;  /* 0x0000003f3f3ff290 */ /* 0x000ff2000fffe03f */
        /* <DEDUP_REMOVED lines=21> */
[----:B------:R0:W-:Y:S04]  /*18a30*/  STL.64 [R1+0xc0], R8 ;  /* 0x0000c00801007387 */ /* 0x0001e80000100a00 */
[----:B0-----:R-:W2:Y:S01]  /*18a40*/  LDL.LU.64 R8, [R1+0x1e10] ;  /* 0x001e100001087983 */ /* 0x001ea20000300a00 */
[----:B---3--:R-:W-:Y:S02]  /*18a50*/  IMAD.MOV.U32 R24, RZ, RZ, R28 ;  /* 0x000000ffff187224 */ /* 0x008fe400078e001c */
[----:B------:R-:W-:Y:S01]  /*18a60*/  IMAD.MOV.U32 R29, RZ, RZ, R10 ;  /* 0x000000ffff1d7224 */ /* 0x000fe200078e000a */
[----:B------:R-:W-:Y:S01]  /*18a70*/  MOV R28, R11 ;  /* 0x0000000b001c7202 */ /* 0x000fe20000000f00 */
[----:B--2---:R-:W-:Y:S01]  /*18a80*/  HMMA.16816.F32 R4, R4, R8, R16 ;  /* 0x000000080404723c */ /* 0x004fe20000001810 */
[----:B------:R-:W2:Y:S01]  /*18a90*/  LDL.LU.64 R18, [R1+0x1e08] ;  /* 0x001e080001127983 */ /* 0x000ea20000300a00 */
[----:B------:R-:W2:Y:S02]  /*18aa0*/  LDL.LU.64 R16, [R1+0x1e00] ;  /* 0x001e000001107983 */ /* 0x000ea40000300a00 */
[----:B------:R-:W2:Y:S02]  /*18ab0*/  LDL.LU.64 R10, [R1+0x1df8] ;  /* 0x001df800010a7983 */ /* 0x000ea40000300a00 */
[----:B------:R-:W2:Y:S01]  /*18ac0*/  LDL.LU.64 R8, [R1+0x1df0] ;  /* 0x001df00001087983 */ /* 0x000ea20000300a00 */
[----:B------:R-:W-:Y:S01]  /*18ad0*/  MOV R25, R13 ;  /* 0x0000000d00197202 */ /* 0x000fe20000000f00 */
[----:B----4-:R-:W-:Y:S11]  /*18ae0*/  IMAD.MOV.U32 R26, RZ, RZ, R12 ;  /* 0x000000ffff1a7224 */ /* 0x010ff600078e000c */
[----:B------:R-:W-:Y:S04]  /*18af0*/  @!UPT UIADD3 URZ, URZ, URZ, URZ ;  /* 0x0000003f3f3ff290 */ /* 0x000fe8000fffe03f */
[----:B------:R0:W-:Y:S01]  /*18b00*/  STL.64 [R1+0x1d10], R6 ;  /* 0x001d100601007387 */ /* 0x0001e20000100a00 */
[----:B------:R1:W-:Y:S01]  /*18b10*/  STL.64 [R1+0x1d08], R4 ;  /* 0x001d080401007387 */ /* 0x0003e20000100a00 */
[C---:B--2---:R-:W-:Y:S02]  /*18b20*/  HMMA.16816.F32 R8, R16.reuse, R14, R8 ;  /* 0x0000000e1008723c */ /* 0x044fe40000001808 */
[----:B------:R-:W2:Y:S01]  /*18b30*/  LDL.LU.64 R14, [R1+0x1de8] ;  /* 0x001de800010e7983 */ /* 0x000ea20000300a00 */
[----:B------:R-:W2:Y:S02]  /*18b40*/  LDL.LU.64 R12, [R1+0x1de0] ;  /* 0x001de000010c7983 */ /* 0x000ea40000300a00 */
[----:B0-----:R-:W-:Y:S01]  /*18b50*/  IMAD.MOV.U32 R6, RZ, RZ, R3 ;  /* 0x000000ffff067224 */ /* 0x001fe200078e0003 */
[----:B------:R-:W-:Y:S01]  /*18b60*/  MOV R7, R2 ;  /* 0x0000000200077202 */ /* 0x000fe20000000f00 */
[----:B-1----:R-:W3:Y:S04]  /*18b70*/  LDL.64 R4, [R1+0x870] ;  /* 0x0008700001047983 */ /* 0x002ee80000100a00 */
[----:B------:R-:W5:Y:S11]  /*18b80*/  LDL.64 R2, [R1+0x890] ;  /* 0x0008900001027983 */ /* 0x000f760000100a00 */
[----:B------:R-:W-:Y:S01]  /*18b90*/  @!UPT UIADD3 URZ, URZ, URZ, URZ ;  /* 0x0000003f3f3ff290 */ /* 0x000fe2000fffe03f */
[----:B------:R0:W-:Y:S04]  /*18ba0*/  STL.64 [R1+0x1d00], R10 ;  /* 0x001d000a01007387 */ /* 0x0001e80000100a00 */
[----:B0-----:R-:W4:Y:S01]  /*18bb0*/  LDL.64 R10, [R1+0x878] ;  /* 0x00087800010a7983 */ /* 0x001f220000100a00 */
[----:B------:R0:W-:Y:S03]  /*18bc0*/  STL.64 [R1+0x1cf8], R8 ;  /* 0x001cf80801007387 */ /* 0x0001e60000100a00 */
[----:B0-----:R-:W3:Y:S01]  /*18bd0*/  LDL.64 R8, [R1+0x880] ;  /* 0x0008800001087983 */ /* 0x001ee20000100a00 */
[C---:B--2---:R-:W-:Y:S03]  /*18be0*/  HMMA.16816.F32 R12, R16.reuse, R22, R12 ;  /* 0x00000016100c723c */ /* 0x044fe6000000180c */
[----:B------:R-:W2:Y:S11]  /*18bf0*/  LDL.LU.64 R22, [R1+0x1dd8] ;  /* 0x001dd80001167983 */ /* 0x000eb60000300a00 */
[----:B------:R-:W-:Y:S09]  /*18c00*/  @!UPT UIADD3 URZ, URZ, URZ, URZ ;  /* 0x0000003f3f3ff290 */ /* 0x000ff2000fffe03f */
[----:B------:R0:W-:Y:S04]  /*18c10*/  STL.64 [R1+0x1d20], R14 ;  /* 0x001d200e01007387 */ /* 0x0001e80000100a00 */
[----:B0-----:R-:W3:Y:S01]  /*18c20*/  LDL.64 R14, [R1+0x888] ;  /* 0x00088800010e7983 */ /* 0x001ee20000100a00 */
[----:B------:R-:W-:Y:S01]  /*18c30*/  STL.64 [R1+0x1d18], R12 ;  /* 0x001d180c01007387 */ /* 0x000fe20000100a00 */
        /* <DEDUP_REMOVED lines=40> */
[----:B------:R0:W-:Y:S03]  /*18ec0*/  STL.64 [R1+0x3e8], R22 ;  /* 0x0003e81601007387 */ /* 0x0001e60000100a00 */
[----:B0-----:R-:W2:Y:S01]  /*18ed0*/  LDL.LU R22, [R1+0x68] ;  /* 0x0000680001167983 */ /* 0x001ea20000300800 */
[----:B------:R-:W2:Y:S02]  /*18ee0*/  LDL.LU R23, [R1+0x6c] ;  /* 0x00006c0001177983 */ /* 0x000ea40000300800 */
[----:B-----5:R-:W-:-:S04]  /*18ef0*/  IMAD.WIDE R2, R0, 0x2, R2 ;  /* 0x0000000200027825 */ /* 0x020fc800078e0202 */
[C---:B---3--:R-:W-:Y:S01]  /*18f00*/  IMAD.WIDE R20, R0.reuse, 0x2, R14 ;  /* 0x0000000200147825 */ /* 0x048fe200078e020e */
[----:B--2---:R-:W-:Y:S07]  /*18f10*/  HMMA.16816.F32 R24, R16, R22, R24 ;  /* 0x000000161018723c */ /* 0x004fee0000001818 */
[C---:B------:R-:W-:Y:S02]  /*18f20*/  IMAD.WIDE R22, R0.reuse, 0x2, R8 ;  /* 0x0000000200167825 */ /* 0x040fe400078e0208 */
[----:B------:R0:W2:Y:S11]  /*18f30*/  LDG.E.U16 R9, [R2.64] ;  /* 0x0000000402097981 */ /* 0x0000b6000c1e1500 */
[----:B------:R-:W-:Y:S03]  /*18f40*/  @!UPT UIADD3 URZ, URZ, URZ, URZ ;  /* 0x0000003f3f3ff290 */ /* 0x000fe6000fffe03f */
[----:B------:R-:W-:Y:S01]  /*18f50*/  STL.64 [R1+0x410], R24 ;  /* 0x0004101801007387 */ /* 0x000fe20000100a00 */
[----:B------:R1:W-:Y:S02]  /*18f60*/  STL.64 [R1+0x418], R26 ;  /* 0x0004181a01007387 */ /* 0x0003e40000100a00 */
[----:B------:R-:W3:Y:S02]  /*18f70*/  LDL.64 R12, [R1+0x858] ;  /* 0x00085800010c7983 */ /* 0x000ee40000100a00 */
[----:B0-----:R-:W5:Y:S01]  /*18f80*/  LDL.64 R2, [R1+0x868] ;  /* 0x0008680001027983 */ /* 0x001f620000100a00 */
[----:B------:R-:W3:Y:S01]  /*18f90*/  LDL.LU R14, [R1+0x198] ;  /* 0x00019800010e7983 */ /* 0x000ee20000300800 */
[----:B------:R-:W3:Y:S02]  /*18fa0*/  LDL.LU R15, [R1+0x19c] ;  /* 0x00019c00010f7983 */ /* 0x000ee40000300800 */
[C---:B-1----:R-:W-:Y:S02]  /*18fb0*/  IMAD.WIDE R26, R0.reuse, 0x2, R4 ;  /* 0x00000002001a7825 */ /* 0x042fe400078e0204 */
[----:B------:R0:W3:Y:S04]  /*18fc0*/  LDG.E.U16 R5, [R22.64] ;  /* 0x0000000416057981 */ /* 0x0000e8000c1e1500 */
[----:B------:R1:W5:Y:S01]  /*18fd0*/  LDG.E.U16 R4, [R20.64] ;  /* 0x0000000414047981 */ /* 0x000362000c1e1500 */
[----:B----4-:R-:W-:-:S05]  /*18fe0*/  IMAD.WIDE R24, R0, 0x2, R10 ;  /* 0x0000000200187825 */ /* 0x010fca00078e020a */
[----:B0-----:R0:W4:Y:S04]  /*18ff0*/  LDG.E.U16 R22, [R24.64] ;  /* 0x0000000418167981 */ /* 0x001128000c1e1500 */
[----:B-1----:R-:W4:Y:S04]  /*19000*/  LDL.64 R20, [R1+0x860] ;  /* 0x0008600001147983 */ /* 0x002f280000100a00 */
[----:B------:R1:W4:Y:S04]  /*19010*/  LDG.E.U16 R23, [R26.64] ;  /* 0x000000041a177981 */ /* 0x000328000c1e1500 */
[----:B0-----:R-:W4:Y:S01]  /*19020*/  LDL.LU R24, [R1+0x100] ;  /* 0x0001000001187983 */ /* 0x001f220000300800 */
[----:B------:R-:W4:Y:S02]  /*19030*/  LDL.LU R25, [R1+0x104] ;  /* 0x0001040001197983 */ /* 0x000f240000300800 */
[----:B-1----:R-:W4:Y:S02]  /*19040*/  LDL.LU R26, [R1+0x108] ;  /* 0x00010800011a7983 */ /* 0x002f240000300800 */
[----:B------:R-:W4:Y:S01]  /*19050*/  LDL.LU R27, [R1+0x10c] ;  /* 0x00010c00011b7983 */ /* 0x000f220000300800 */
[----:B------:R-:W4:Y:S04]  /*19060*/  LDL.64 R10, [R1+0x850] ;  /* 0x00085000010a7983 */ /* 0x000f280000100a00 */
[----:B--2---:R0:W-:Y:S04]  /*19070*/  STL [R1+0xb4], R9 ;  /* 0x0000b40901007387 */ /* 0x0041e80000100800 */
[----:B0-----:R-:W2:Y:S04]  /*19080*/  LDL.64 R8, [R1+0x848] ;  /* 0x0008480001087983 */ /* 0x001ea80000100a00 */
[----:B---3--:R-:W-:Y:S01]  /*19090*/  STL [R1+0xac], R5 ;  /* 0x0000ac0501007387 */ /* 0x008fe20000100800 */
[----:B-----5:R0:W-:Y:S03]  /*190a0*/  STL [R1+0xbc], R4 ;  /* 0x0000bc0401007387 */ /* 0x0201e60000100800 */
[----:B0-----:R-:W3:Y:S01]  /*190b0*/  LDL.64 R4, [R1+0x840] ;  /* 0x0008400001047983 */ /* 0x001ee20000100a00 */
[----:B----4-:R-:W-:Y:S03]  /*190c0*/  HMMA.16816.F32 R24, R16, R6, R24 ;  /* 0x000000061018723c */ /* 0x010fe60000001818 */
[----:B---3--:R-:W-:Y:S11]  /*190d0*/  STL.64 [R1+0x1d38], R4 ;  /* 0x001d380401007387 */ /* 0x008ff60000100a00 */
[----:B------:R-:W-:Y:S09]  /*190e0*/  @!UPT UIADD3 URZ, URZ, URZ, URZ ;  /* 0x0000003f3f3ff290 */ /* 0x000ff2000fffe03f */
[----:B------:R-:W-:Y:S02]  /*190f0*/  STL.64 [R1+0x400], R24 ;  /* 0x0004001801007387 */ /* 0x000fe40000100a00 */
[----:B------:R-:W-:Y:S02]  /*19100*/  STL.64 [R1+0x408], R26 ;  /* 0x0004081a01007387 */ /* 0x000fe40000100a00 */
[----:B------:R-:W3:Y:S01]  /*19110*/  LDL.LU R6, [R1+0x188] ;  /* 0x0001880001067983 */ /* 0x000ee20000300800 */
[----:B------:R-:W3:Y:S01]  /*19120*/  LDL.LU R7, [R1+0x18c] ;  /* 0x00018c0001077983 */ /* 0x000ee20000300800 */
[----:B------:R-:W-:Y:S02]  /*19130*/  STL [R1+0xa4], R23 ;  /* 0x0000a41701007387 */ /* 0x000fe40000100800 */
[----:B------:R0:W-:Y:S02]  /*19140*/  STL [R1+0xb8], R22 ;  /* 0x0000b81601007387 */ /* 0x0001e40000100800 */
[----:B0-----:R-:W-:-:S02]  /*19150*/  IMAD.WIDE R22, R0, 0x2, R12 ;  /* 0x0000000200167825 */ /* 0x001fc400078e020c */
[----:B------:R-:W4:Y:S02]  /*19160*/  LDL.64 R12, [R1+0x820] ;  /* 0x00082000010c7983 */ /* 0x000f240000100a00 */
[----:B------:R-:W-:Y:S02]  /*19170*/  STL.64 [R1+0x1d48], R14 ;  /* 0x001d480e01007387 */ /* 0x000fe40000100a00 */
[----:B----4-:R0:W-:Y:S04]  /*19180*/  STL.64 [R1+0x1d40], R12 ;  /* 0x001d400c01007387 */ /* 0x0101e80000100a00 */
[----:B0-----:R-:W3:Y:S01]  /*19190*/  LDL.LU R12, [R1+0x110] ;  /* 0x00011000010c7983 */ /* 0x001ee20000300800 */
[----:B------:R-:W3:Y:S02]  /*191a0*/  LDL.LU R13, [R1+0x114] ;  /* 0x00011400010d7983 */ /* 0x000ee40000300800 */
[----:B------:R-:W3:Y:S02]  /*191b0*/  LDL.LU R14, [R1+0x118] ;  /* 0x00011800010e7983 */ /* 0x000ee40000300800 */
[----:B------:R-:W3:Y:S02]  /*191c0*/  LDL.LU R15, [R1+0x11c] ;  /* 0x00011c00010f7983 */ /* 0x000ee40000300800 */
[----:B------:R-:W-:-:S04]  /*191d0*/  IMAD.WIDE R2, R0, 0x2, R2 ;  /* 0x0000000200027825 */ /* 0x000fc800078e0202 */
[----:B------:R-:W-:-:S04]  /*191e0*/  IMAD.WIDE R20, R0, 0x2, R20 ;  /* 0x0000000200147825 */ /* 0x000fc800078e0214 */
[----:B------:R-:W-:-:S04]  /*191f0*/  IMAD.WIDE R24, R0, 0x2, R10 ;  /* 0x0000000200187825 */ /* 0x000fc800078e020a */
[C---:B--2---:R-:W-:Y:S01]  /*19200*/  IMAD.WIDE R26, R0.reuse, 0x2, R8 ;  /* 0x00000002001a7825 */ /* 0x044fe200078e0208 */
[----:B------:R-:W2:Y:S04]  /*19210*/  LDL.64 R10, [R1+0x818] ;  /* 0x00081800010a7983 */ /* 0x000ea80000100a00 */
[----:B------:R0:W4:Y:S04]  /*19220*/  LDG.E.U16 R2, [R2.64] ;  /* 0x0000000402027981 */ /* 0x000128000c1e1500 */
[----:B------:R1:W5:Y:S04]  /*19230*/  LDG.E.U16 R8, [R22.64] ;  /* 0x0000000416087981 */ /* 0x000368000c1e1500 */
[----:B------:R1:W2:Y:S04]  /*19240*/  LDG.E.U16 R9, [R24.64] ;  /* 0x0000000418097981 */ /* 0x0002a8000c1e1500 */
[----:B------:R-:W2:Y:S04]  /*19250*/  LDG.E.U16 R27, [R26.64] ;  /* 0x000000041a1b7981 */ /* 0x000ea8000c1e1500 */
[----:B0-----:R0:W2:Y:S04]  /*19260*/  LDG.E.U16 R3, [R20.64] ;  /* 0x0000000414037981 */ /* 0x0010a8000c1e1500 */
[----:B-1----:R-:W2:Y:S04]  /*19270*/  LDL.64 R22, [R1+0x830] ;  /* 0x0008300001167983 */ /* 0x002ea80000100a00 */
[----:B------:R-:W2:Y:S04]  /*19280*/  LDL.64 R24, [R1+0x828] ;  /* 0x0008280001187983 */ /* 0x000ea80000100a00 */
[----:B0-----:R-:W2:Y:S01]  /*19290*/  LDL.64 R20, [R1+0x838] ;  /* 0x0008380001147983 */ /* 0x001ea20000100a00 */
[----:B---3--:R-:W-:Y:S03]  /*192a0*/  HMMA.16816.F32 R4, R16, R6, R12 ;  /* 0x000000061004723c */ /* 0x008fe6000000180c */
[----:B------:R-:W3:Y:S01]  /*192b0*/  LDL.LU.64 R14, [R1+0x1d48] ;  /* 0x001d4800010e7983 */ /* 0x000ee20000300a00 */
[----:B------:R-:W3:Y:S11]  /*192c0*/  LDL.LU.64 R12, [R1+0x1d40] ;  /* 0x001d4000010c7983 */ /* 0x000ef60000300a00 */
[----:B------:R-:W-:Y:S08]  /*192d0*/  @!UPT UIADD3 URZ, URZ, URZ, URZ ;  /* 0x0000003f3f3ff290 */ /* 0x000ff0000fffe03f */
[----:B------:R0:W-:Y:S01]  /*192e0*/  STL.64 [R1+0x4f0], R4 ;  /* 0x0004f00401007387 */ /* 0x0001e20000100a00 */
[----:B------:R1:W-:Y:S03]  /*192f0*/  STL.64 [R1+0x4f8], R6 ;  /* 0x0004f80601007387 */ /* 0x0003e60000100a00 */
[----:B0-----:R-:W3:Y:S01]  /*19300*/  LDL.LU.64 R4, [R1+0x1d38] ;  /* 0x001d380001047983 */ /* 0x001ee20000300a00 */
[----:B--2---:R-:W-:Y:S02]  /*19310*/  STL [R1+0x9c], R3 ;  /* 0x00009c0301007387 */ /* 0x004fe40000100800 */
[----:B----4-:R-:W-:Y:S02]  /*19320*/  STL [R1+0xb0], R2 ;  /* 0x0000b00201007387 */ /* 0x010fe40000100800 */
[C---:B------:R-:W-:Y:S01]  /*19330*/  IMAD.WIDE R20, R0.reuse, 0x2, R20 ;  /* 0x0000000200147825 */ /* 0x040fe200078e0214 */
[----:B------:R-:W-:Y:S03]  /*19340*/  STL [R1+0x94], R9 ;  /* 0x0000940901007387 */ /* 0x000fe60000100800 */
[----:B------:R-:W-:-:S04]  /*19350*/  IMAD.WIDE R22, R0, 0x2, R22 ;  /* 0x0000000200167825 */ /* 0x000fc800078e0216 */
[----:B-----5:R0:W-:Y:S02]  /*19360*/  STL [R1+0xa8], R8 ;  /* 0x0000a80801007387 */ /* 0x0201e40000100800 */
[----:B-1----:R-:W2:Y:S01]  /*19370*/  LDL.64 R6, [R1+0x808] ;  /* 0x0008080001067983 */ /* 0x002ea20000100a00 */
[----:B0-----:R-:W4:Y:S01]  /*19380*/  LDL.64 R8, [R1+0x810] ;  /* 0x0008100001087983 */ /* 0x001f220000100a00 */
[----:B---3--:R-:W-:-:S03]  /*19390*/  IMAD.WIDE R2, R0, 0x2, R4 ;  /* 0x0000000200027825 */ /* 0x008fc600078e0204 */
[----:B------:R-:W3:Y:S01]  /*193a0*/  LDL.64 R4, [R1+0x800] ;  /* 0x0008000001047983 */ /* 0x000ee20000100a00 */
[----:B------:R0:W-:Y:S03]  /*193b0*/  STL [R1+0xa0], R27 ;  /* 0x0000a01b01007387 */ /* 0x0001e60000100800 */
[----:B------:R1:W5:Y:S01]  /*193c0*/  LDG.E.U16 R2, [R2.64] ;  /* 0x0000000402027981 */ /* 0x000362000c1e1500 */
[----:B0-----:R-:W-:-:S03]  /*193d0*/  IMAD.WIDE R26, R0, 0x2, R12 ;  /* 0x00000002001a7825 */ /* 0x001fc600078e020c */
[----:B------:R0:W2:Y:S04]  /*193e0*/  LDG.E.U16 R12, [R22.64] ;  /* 0x00000004160c7981 */ /* 0x0000a8000c1e1500 */
[----:B-1----:R1:W2:Y:S01]  /*193f0*/  LDG.E.U16 R3, [R20.64] ;  /* 0x0000000414037981 */ /* 0x0022a2000c1e1500 */
[----:B------:R-:W-:-:S03]  /*19400*/  IMAD.WIDE R24, R0, 0x2, R24 ;  /* 0x0000000200187825 */ /* 0x000fc600078e0218 */
[----:B------:R-:W2:Y:S04]  /*19410*/  LDG.E.U16 R26, [R26.64] ;  /* 0x000000041a1a7981 */ /* 0x000ea8000c1e1500 */
[----:B------:R3:W2:Y:S04]  /*19420*/  LDG.E.U16 R13, [R24.64] ;  /* 0x00000004180d7981 */ /* 0x0006a8000c1e1500 */
[----:B-1----:R-:W2:Y:S01]  /*19430*/  LDL.LU R20, [R1+0xf0] ;  /* 0x0000f00001147983 */ /* 0x002ea20000300800 */
[----:B------:R-:W2:Y:S02]  /*19440*/  LDL.LU R21, [R1+0xf4] ;  /* 0x0000f40001157983 */ /* 0x000ea40000300800 */
[----:B0-----:R-:W2:Y:S02]  /*19450*/  LDL.LU R22, [R1+0xf8] ;  /* 0x0000f80001167983 */ /* 0x001ea40000300800 */
[----:B------:R-:W2:Y:S02]  /*19460*/  LDL.LU R23, [R1+0xfc] ;  /* 0x0000fc0001177983 */ /* 0x000ea40000300800 */
[C---:B---3--:R-:W-:Y:S01]  /*19470*/  IMAD.WIDE R24, R0.reuse, 0x2, R4 ;  /* 0x0000000200187825 */ /* 0x048fe200078e0204 */
[----:B--2---:R-:W-:Y:S01]  /*19480*/  HMMA.16816.F32 R20, R16, R14, R20 ;  /* 0x0000000e1014723c */ /* 0x004fe20000001814 */
[----:B------:R-:W-:Y:S02]  /*19490*/  STL [R1+0x98], R3 ;  /* 0x0000980301007387 */ /* 0x000fe40000100800 */
[----:B-----5:R0:W-:Y:S02]  /*194a0*/  STL [R1+0x8c], R2 ;  /* 0x00008c0201007387 */ /* 0x0201e40000100800 */
[----:B------:R-:W2:Y:S02]  /*194b0*/  LDL.LU R14, [R1+0x1c8] ;  /* 0x0001c800010e7983 */ /* 0x000ea40000300800 */
[C---:B0-----:R-:W-:Y:S11]  /*194c0*/  IMAD.WIDE R2, R0.reuse, 0x2, R10 ;  /* 0x0000000200027825 */ /* 0x041ff600078e020a */
[----:B------:R-:W-:Y:S05]  /*194d0*/  @!UPT UIADD3 URZ, URZ, URZ, URZ ;  /* 0x0000003f3f3ff290 */ /* 0x000fea000fffe03f */
[----:B------:R4:W-:Y:S01]  /*194e0*/  STL.64 [R1+0x4e0], R20 ;  /* 0x0004e01401007387 */ /* 0x0009e20000100a00 */
[----:B------:R0:W-:Y:S02]  /*194f0*/  STL.64 [R1+0x4e8], R22 ;  /* 0x0004e81601007387 */ /* 0x0001e40000100a00 */
[----:B------:R-:W2:Y:S02]  /*19500*/  LDL.LU R15, [R1+0x1cc] ;  /* 0x0001cc00010f7983 */ /* 0x000ea40000300800 */
[----:B------:R-:W3:Y:S01]  /*19510*/  LDL.64 R10, [R1+0x7f8] ;  /* 0x0007f800010a7983 */ /* 0x000ee20000100a00 */
[----:B------:R-:W5:Y:S01]  /*19520*/  LDL.LU R4, [R1+0xc0] ;  /* 0x0000c00001047983 */ /* 0x000f620000300800 */
[----:B------:R-:W5:Y:S02]  /*19530*/  LDL.LU R5, [R1+0xc4] ;  /* 0x0000c40001057983 */ /* 0x000f640000300800 */
[----:B----4-:R-:W-:-:S04]  /*19540*/  IMAD.WIDE R20, R0, 0x2, R8 ;  /* 0x0000000200147825 */ /* 0x010fc800078e0208 */
[----:B0-----:R-:W-:-:S04]  /*19550*/  IMAD.WIDE R22, R0, 0x2, R6 ;  /* 0x0000000200167825 */ /* 0x001fc800078e0206 */
[----:B------:R-:W-:Y:S01]  /*19560*/  IMAD.MOV.U32 R6, RZ, RZ, R29 ;  /* 0x000000ffff067224 */ /* 0x000fe200078e001d */
[----:B------:R-:W-:Y:S01]  /*19570*/  MOV R7, R28 ;  /* 0x0000001c00077202 */ /* 0x000fe20000000f00 */
[----:B------:R-:W4:Y:S04]  /*19580*/  LDL.64 R8, [R1+0x7e0] ;  /* 0x0007e00001087983 */ /* 0x000f280000100a00 */
[----:B------:R-:W2:Y:S01]  /*19590*/  LDL.64 R28, [R1+0x7e8] ;  /* 0x0007e800011c7983 */ /* 0x000ea20000100a00 */
[----:B------:R-:W-:Y:S02]  /*195a0*/  STL [R1+0x84], R12 ;  /* 0x0000840c01007387 */ /* 0x000fe40000100800 */
[----:B------:R0:W-:Y:S02]  /*195b0*/  STL [R1+0x90], R13 ;  /* 0x0000900d01007387 */ /* 0x0001e40000100800 */
[----:B0-----:R-:W2:Y:S01]  /*195c0*/  LDL.64 R12, [R1+0x7d8] ;  /* 0x0007d800010c7983 */ /* 0x001ea20000100a00 */
[----:B------:R-:W-:Y:S03]  /*195d0*/  STL.64 [R1+0x1d30], R6 ;  /* 0x001d300601007387 */ /* 0x000fe60000100a00 */
[----:B-----5:R0:W-:Y:S04]  /*195e0*/  STL.64 [R1+0x1d28], R4 ;  /* 0x001d280401007387 */ /* 0x0201e80000100a00 */
[----:B0-----:R-:W5:Y:S01]  /*195f0*/  LDL.LU R4, [R1+0xd0] ;  /* 0x0000d00001047983 */ /* 0x001f620000300800 */
[----:B------:R-:W5:Y:S02]  /*19600*/  LDL.LU R5, [R1+0xd4] ;  /* 0x0000d40001057983 */ /* 0x000f640000300800 */
[----:B------:R-:W5:Y:S02]  /*19610*/  LDL.LU R6, [R1+0xd8] ;  /* 0x0000d80001067983 */ /* 0x000f640000300800 */
[----:B------:R-:W5:Y:S01]  /*19620*/  LDL.LU R7, [R1+0xdc] ;  /* 0x0000dc0001077983 */ /* 0x000f620000300800 */
[----:B------:R3:W-:Y:S02]  /*19630*/  STL [R1+0x7c], R26 ;  /* 0x00007c1a01007387 */ /* 0x0007e40000100800 */
[----:B---3--:R-:W-:-:S02]  /*19640*/  IMAD.WIDE R26, R0, 0x2, R10 ;  /* 0x00000002001a7825 */ /* 0x008fc400078e020a */
[----:B------:R0:W3:Y:S04]  /*19650*/  LDG.E.U16 R10, [R2.64] ;  /* 0x00000004020a7981 */ /* 0x0000e8000c1e1500 */
[----:B------:R1:W2:Y:S04]  /*19660*/  LDG.E.U16 R11, [R20.64] ;  /* 0x00000004140b7981 */ /* 0x0002a8000c1e1500 */
[----:B0-----:R-:W2:Y:S04]  /*19670*/  LDL.64 R2, [R1+0x7f0] ;  /* 0x0007f00001027983 */ /* 0x001ea80000100a00 */
[----:B-1----:R0:W2:Y:S04]  /*19680*/  LDG.E.U16 R21, [R22.64] ;  /* 0x0000000416157981 */ /* 0x0020a8000c1e1500 */
[----:B------:R1:W4:Y:S04]  /*19690*/  LDG.E.U16 R20, [R24.64] ;  /* 0x0000000418147981 */ /* 0x000328000c1e1500 */
[----:B0-----:R-:W4:Y:S01]  /*196a0*/  LDL.LU R22, [R1+0x1a8] ;  /* 0x0001a80001167983 */ /* 0x001f220000300800 */
[----:B------:R-:W4:Y:S03]  /*196b0*/  LDL.LU R23, [R1+0x1ac] ;  /* 0x0001ac0001177983 */ /* 0x000f260000300800 */
[----:B---3--:R0:W-:Y:S04]  /*196c0*/  STL [R1+0x88], R10 ;  /* 0x0000880a01007387 */ /* 0x0081e80000100800 */
[----:B0-----:R-:W3:Y:S01]  /*196d0*/  LDL.LU R10, [R1+0x1b8] ;  /* 0x0001b800010a7983 */ /* 0x001ee20000300800 */
[----:B--2---:R0:W-:Y:S03]  /*196e0*/  STL [R1+0x74], R11 ;  /* 0x0000740b01007387 */ /* 0x0041e60000100800 */
[----:B0-----:R-:W3:Y:S01]  /*196f0*/  LDL.LU R11, [R1+0x1bc] ;  /* 0x0001bc00010b7983 */ /* 0x001ee20000300800 */
[----:B------:R0:W-:Y:S02]  /*19700*/  STL [R1+0x80], R21 ;  /* 0x0000801501007387 */ /* 0x0001e40000100800 */
[----:B-1----:R-:W4:Y:S02]  /*19710*/  LDL.LU R24, [R1+0xe0] ;  /* 0x0000e00001187983 */ /* 0x002f240000300800 */
[----:B------:R-:W4:Y:S01]  /*19720*/  LDL.LU R25, [R1+0xe4] ;  /* 0x0000e40001197983 */ /* 0x000f220000300800 */
[----:B0-----:R0:W2:Y:S04]  /*19730*/  LDG.E.U16 R21, [R26.64] ;  /* 0x000000041a157981 */ /* 0x0010a8000c1e1500 */
[----:B0-----:R-:W4:Y:S01]  /*19740*/  LDL.LU R26, [R1+0xe8] ;  /* 0x0000e800011a7983 */ /* 0x001f220000300800 */
[----:B------:R-:W4:Y:S02]  /*19750*/  LDL.LU R27, [R1+0xec] ;  /* 0x0000ec00011b7983 */ /* 0x000f240000300800 */
[C---:B------:R-:W-:Y:S01]  /*19760*/  IMAD.WIDE R2, R0.reuse, 0x2, R2 ;  /* 0x0000000200027825 */ /* 0x040fe200078e0202 */
[----:B----4-:R-:W-:Y:S01]  /*19770*/  HMMA.16816.F32 R24, R16, R22, R24 ;  /* 0x000000161018723c */ /* 0x010fe20000001818 */
[----:B--2---:R-:W-:Y:S02]  /*19780*/  STL [R1+0x78], R21 ;  /* 0x0000781501007387 */ /* 0x004fe40000100800 */
[----:B------:R-:W-:Y:S11]  /*19790*/  STL [R1+0x6c], R20 ;  /* 0x00006c1401007387 */ /* 0x000ff60000100800 */
[----:B------:R-:W-:Y:S09]  /*197a0*/  @!UPT UIADD3 URZ, URZ, URZ, URZ ;  /* 0x0000003f3f3ff290 */ /* 0x000ff2000fffe03f */
[----:B------:R0:W-:Y:S02]  /*197b0*/  STL.64 [R1+0x510], R24 ;  /* 0x0005101801007387 */ /* 0x0001e40000100a00 */
[C---:B0-----:R-:W-:Y:S02]  /*197c0*/  IMAD.WIDE R24, R0.reuse, 0x2, R12 ;  /* 0x0000000200187825 */ /* 0x041fe400078e020c */
[----:B------:R0:W2:Y:S04]  /*197d0*/  LDG.E.U16 R13, [R2.64] ;  /* 0x00000004020d7981 */ /* 0x0000a8000c1e1500 */
[----:B------:R1:W-:Y:S01]  /*197e0*/  STL.64 [R1+0x518], R26 ;  /* 0x0005181a01007387 */ /* 0x0003e20000100a00 */
[----:B------:R-:W-:-:S04]  /*197f0*/  IMAD.WIDE R20, R0, 0x2, R28 ;  /* 0x0000000200147825 */ /* 0x000fc800078e021c */
[----:B------:R-:W-:-:S04]  /*19800*/  IMAD.WIDE R22, R0, 0x2, R8 ;  /* 0x0000000200167825 */ /* 0x000fc800078e0208 */
[----:B------:R-:W4:Y:S01]  /*19810*/  LDL.64 R28, [R1+0x7b8] ;  /* 0x0007b800011c7983 */ /* 0x000f220000100a00 */
[----:B------:R-:W3:Y:S04]  /*19820*/  LDL.64 R8, [R1+0x7a8] ;  /* 0x0007a80001087983 */ /* 0x000ee80000100a00 */
[----:B------:R5:W3:Y:S04]  /*19830*/  LDG.E.U16 R12, [R20.64] ;  /* 0x00000004140c7981 */ /* 0x000ae8000c1e1500 */
[----:B------:R-:W3:Y:S04]  /*19840*/  LDG.E.U16 R25, [R24.64] ;  /* 0x0000000418197981 */ /* 0x000ee8000c1e1500 */
[----:B0-----:R-:W3:Y:S04]  /*19850*/  LDL.64 R2, [R1+0x7d0] ;  /* 0x0007d00001027983 */ /* 0x001ee80000100a00 */
[----:B-1----:R-:W4:Y:S04]  /*19860*/  LDL.64 R26, [R1+0x7b0] ;  /* 0x0007b000011a7983 */ /* 0x002f280000100a00 */
[----:B-----5:R-:W5:Y:S04]  /*19870*/  LDL.64 R20, [R1+0x7c8] ;  /* 0x0007c80001147983 */ /* 0x020f680000100a00 */
[----:B--2---:R0:W-:Y:S04]  /*19880*/  STL [R1+0x64], R13 ;  /* 0x0000640d01007387 */ /* 0x0041e80000100800 */
[----:B0-----:R0:W2:Y:S01]  /*19890*/  LDG.E.U16 R13, [R22.64] ;  /* 0x00000004160d7981 */ /* 0x0010a2000c1e1500 */
[----:B---3--:R-:W-:-:S06]  /*198a0*/  IMAD.WIDE R2, R0, 0x2, R2 ;  /* 0x0000000200027825 */ /* 0x008fcc00078e0202 */
[----:B------:R1:W3:Y:S04]  /*198b0*/  LDG.E.U16 R3, [R2.64] ;  /* 0x0000000402037981 */ /* 0x0002e8000c1e1500 */
[----:B0-----:R-:W3:Y:S01]  /*198c0*/  LDL.64 R22, [R1+0x7c0] ;  /* 0x0007c00001167983 */ /* 0x001ee20000100a00 */
[----:B-----5:R-:W-:-:S05]  /*198d0*/  IMAD.WIDE R20, R0, 0x2, R20 ;  /* 0x0000000200147825 */ /* 0x020fca00078e0214 */
[----:B-1----:R0:W5:Y:S04]  /*198e0*/  LDG.E.U16 R2, [R20.64] ;  /* 0x0000000414027981 */ /* 0x002168000c1e1500 */
[----:B--2---:R-:W-:Y:S01]  /*198f0*/  STL [R1+0x5c], R13 ;  /* 0x00005c0d01007387 */ /* 0x004fe20000100800 */
[----:B------:R1:W-:Y:S02]  /*19900*/  STL [R1+0x70], R12 ;  /* 0x0000700c01007387 */ /* 0x0003e40000100800 */
[C---:B-1----:R-:W-:Y:S01]  /*19910*/  HMMA.16816.F32 R12, R16.reuse, R14, R4 ;  /* 0x0000000e100c723c */ /* 0x042fe20000001804 */
[----:B------:R-:W0:Y:S01]  /*19920*/  LDL.LU.64 R6, [R1+0x1d30] ;  /* 0x001d300001067983 */ /* 0x000e220000300a00 */
[----:B------:R-:W0:Y:S02]  /*19930*/  LDL.LU.64 R4, [R1+0x1d28] ;  /* 0x001d280001047983 */ /* 0x000e240000300a00 */
[C---:B---3--:R-:W-:Y:S11]  /*19940*/  IMAD.WIDE R22, R0.reuse, 0x2, R22 ;  /* 0x0000000200167825 */ /* 0x048ff600078e0216 */
[----:B------:R-:W-:Y:S08]  /*19950*/  @!UPT UIADD3 URZ, URZ, URZ, URZ ;  /* 0x0000003f3f3ff290 */ /* 0x000ff0000fffe03f */
[----:B------:R-:W-:Y:S01]  /*19960*/  STL.64 [R1+0x500], R12 ;  /* 0x0005000c01007387 */ /* 0x000fe20000100a00 */
[----:B------:R1:W-:Y:S03]  /*19970*/  STL.64 [R1+0x508], R14 ;  /* 0x0005080e01007387 */ /* 0x0003e60000100a00 */
[----:B-1----:R-:W2:Y:S01]  /*19980*/  LDL.LU.64 R14, [R1+0x1d20] ;  /* 0x001d2000010e7983 */ /* 0x002ea20000300a00 */
[----:B------:R-:W3:Y:S02]  /*19990*/  LDL.LU.64 R12, [R1+0x1d18] ;  /* 0x001d1800010c7983 */ /* 0x000ee40000300a00 */
[----:B------:R1:W-:Y:S02]  /*199a0*/  STL [R1+0x68], R25 ;  /* 0x0000681901007387 */ /* 0x0003e40000100800 */
[----:B-1----:R-:W2:Y:S01]  /*199b0*/  LDL.64 R24, [R1+0x788] ;  /* 0x0007880001187983 */ /* 0x002ea20000100a00 */
[----:B------:R1:W-:Y:S03]  /*199c0*/  STL [R1+0x54], R3 ;  /* 0x0000540301007387 */ /* 0x0003e60000100800 */
[----:B-1----:R1:W2:Y:S04]  /*199d0*/  LDG.E.U16 R3, [R22.64] ;  /* 0x0000000416037981 */ /* 0x0022a8000c1e1500 */
[----:B-1----:R-:W0:Y:S01]  /*199e0*/  LDL.LU R22, [R1+0x1d8] ;  /* 0x0001d80001167983 */ /* 0x002e220000300800 */
[----:B------:R-:W0:Y:S02]  /*199f0*/  LDL.LU R23, [R1+0x1dc] ;  /* 0x0001dc0001177983 */ /* 0x000e240000300800 */
[----:B0-----:R-:W-:Y:S01]  /*19a00*/  HMMA.16816.F32 R20, R16, R22, R4 ;  /* 0x000000161014723c */ /* 0x001fe20000001804 */
[----:B------:R-:W3:Y:S01]  /*19a10*/  LDL.LU.64 R6, [R1+0x1d10] ;  /* 0x001d100001067983 */ /* 0x000ee20000300a00 */
[----:B------:R-:W3:Y:S02]  /*19a20*/  LDL.LU.64 R4, [R1+0x1d08] ;  /* 0x001d080001047983 */ /* 0x000ee40000300a00 */
[----:B--2---:R-:W-:Y:S02]  /*19a30*/  STL [R1+0x4c], R3 ;  /* 0x00004c0301007387 */ /* 0x004fe40000100800 */
[----:B-----5:R4:W-:Y:S02]  /*19a40*/  STL [R1+0x60], R2 ;  /* 0x0000600201007387 */ /* 0x0209e40000100800 */
[C---:B----4-:R-:W-:Y:S11]  /*19a50*/  IMAD.WIDE R2, R0.reuse, 0x2, R28 ;  /* 0x0000000200027825 */ /* 0x050ff600078e021c */
[----:B------:R-:W-:Y:S04]  /*19a60*/  @!UPT UIADD3 URZ, URZ, URZ, URZ ;  /* 0x0000003f3f3ff290 */ /* 0x000fe8000fffe03f */
[----:B------:R-:W-:Y:S01]  /*19a70*/  STL.64 [R1+0x530], R20 ;  /* 0x0005301401007387 */ /* 0x000fe20000100a00 */
[----:B------:R0:W-:Y:S02]  /*19a80*/  STL.64 [R1+0x538], R22 ;  /* 0x0005381601007387 */ /* 0x0001e40000100a00 */
[----:B------:R-:W2:Y:S02]  /*19a90*/  LDL.64 R28, [R1+0x778] ;  /* 0x00077800011c7983 */ /* 0x000ea40000100a00 */
[C---:B0-----:R-:W-:Y:S02]  /*19aa0*/  IMAD.WIDE R22, R0.reuse, 0x2, R8 ;  /* 0x0000000200167825 */ /* 0x041fe400078e0208 */
[----:B------:R0:W4:Y:S02]  /*19ab0*/  LDG.E.U16 R9, [R2.64] ;  /* 0x0000000402097981 */ /* 0x000124000c1e1500 */
[----:B------:R-:W-:-:S04]  /*19ac0*/  IMAD.WIDE R20, R0, 0x2, R26 ;  /* 0x0000000200147825 */ /* 0x000fc800078e021a */
[----:B------:R-:W5:Y:S01]  /*19ad0*/  LDL.64 R26, [R1+0x770] ;  /* 0x00077000011a7983 */ /* 0x000f620000100a00 */
[----:B------:R1:W2:Y:S04]  /*19ae0*/  LDG.E.U16 R8, [R20.64] ;  /* 0x0000000414087981 */ /* 0x0002a8000c1e1500 */
[----:B0-----:R-:W2:Y:S04]  /*19af0*/  LDL.64 R2, [R1+0x7a0] ;  /* 0x0007a00001027983 */ /* 0x001ea80000100a00 */
[----:B-1----:R-:W2:Y:S04]  /*19b00*/  LDL.64 R20, [R1+0x790] ;  /* 0x0007900001147983 */ /* 0x002ea80000100a00 */
[----:B----4-:R0:W-:Y:S04]  /*19b10*/  STL [R1+0x58], R9 ;  /* 0x0000580901007387 */ /* 0x0101e80000100800 */
[----:B0-----:R0:W4:Y:S01]  /*19b20*/  LDG.E.U16 R9, [R22.64] ;  /* 0x0000000416097981 */ /* 0x001122000c1e1500 */
[----:B---3--:R-:W-:Y:S03]  /*19b30*/  HMMA.16816.F32 R16, R16, R10, R4 ;  /* 0x0000000a1010723c */ /* 0x008fe60000001804 */
[----:B0-----:R-:W3:Y:S01]  /*19b40*/  LDL.64 R22, [R1+0x780] ;  /* 0x0007800001167983 */ /* 0x001ee20000100a00 */
[----:B------:R-:W3:Y:S03]  /*19b50*/  LDL.LU.64 R10, [R1+0x1d00] ;  /* 0x001d0000010a7983 */ /* 0x000ee60000300a00 */
[----:B----4-:R-:W-:Y:S01]  /*19b60*/  STL [R1+0x50], R9 ;  /* 0x0000500901007387 */ /* 0x010fe20000100800 */
[----:B--2---:R0:W-:Y:S03]  /*19b70*/  STL [R1+0x48], R8 ;  /* 0x0000480801007387 */ /* 0x0041e60000100800 */
[----:B0-----:R-:W2:Y:S01]  /*19b80*/  LDL.LU.64 R8, [R1+0x1cf8] ;  /* 0x001cf80001087983 */ /* 0x001ea20000300a00 */
[----:B------:R-:W4:Y:S02]  /*19b90*/  LDL.64 R6, [R1+0x798] ;  /* 0x0007980001067983 */ /* 0x000f240000100a00 */
[----:B------:R-:W-:-:S09]  /*19ba0*/  IMAD.WIDE R2, R0, 0x2, R2 ;  /* 0x0000000200027825 */ /* 0x000fd200078e0202 */
[----:B------:R0:W-:Y:S01]  /*19bb0*/  STL.64 [R1+0x520], R16 ;  /* 0x0005201001007387 */ /* 0x0001e20000100a00 */
[----:B------:R-:W2:Y:S01]  /*19bc0*/  LDG.E.U16 R3, [R2.64] ;  /* 0x0000000402037981 */ /* 0x000ea2000c1e1500 */
[----:B0-----:R-:W-:-:S04]  /*19bd0*/  IMAD.WIDE R16, R0, 0x2, R24 ;  /* 0x0000000200107825 */ /* 0x001fc800078e0218 */
[----:B----4-:R-:W-:-:S04]  /*19be0*/  IMAD.WIDE R4, R0, 0x2, R6 ;  /* 0x0000000200047825 */ /* 0x010fc800078e0206 */
[C---:B------:R-:W-:Y:S02]  /*19bf0*/  IMAD.WIDE R6, R0.reuse, 0x2, R20 ;  /* 0x0000000200067825 */ /* 0x040fe400078e0214 */
[----:B------:R-:W4:Y:S04]  /*19c00*/  LDG.E.U16 R5, [R4.64] ;  /* 0x0000000404057981 */ /* 0x000f28000c1e1500 */
[----:B------:R0:W5:Y:S04]  /*19c10*/  LDG.E.U16 R6, [R6.64] ;  /* 0x0000000406067981 */ /* 0x000168000c1e1500 */
[----:B0-----:R0:W5:Y:S04]  /*19c20*/  LDG.E.U16 R7, [R16.64] ;  /* 0x0000000410077981 */ /* 0x001168000c1e1500 */
[----:B------:R1:W-:Y:S01]  /*19c30*/  STL.64 [R1+0x528], R18 ;  /* 0x0005281201007387 */ /* 0x0003e20000100a00 */
[----:B------:R-:W5:Y:S02]  /*19c40*/  LDL.64 R24, [R1+0x760] ;  /* 0x0007600001187983 */ /* 0x000f640000100a00 */
[----:B------:R-:W5:Y:S01]  /*19c50*/  LDL.64 R20, [R1+0x758] ;  /* 0x0007580001147983 */ /* 0x000f620000100a00 */
[----:B-1----:R-:W5:Y:S01]  /*19c60*/  LDL.64 R18, [R1+0x768] ;  /* 0x0007680001127983 */ /* 0x002f620000100a00 */
[----:B--2---:R3:W-:Y:S02]  /*19c70*/  STL [R1+0x34], R3 ;  /* 0x0000340301007387 */ /* 0x0047e40000100800 */
[----:B0-----:R-:W2:Y:S02]  /*19c80*/  LDL.64 R16, [R1+0x750] ;  /* 0x0007500001107983 */ /* 0x001ea40000100a00 */
[----:B---3--:R-:W-:-:S05]  /*19c90*/  IMAD.WIDE R2, R0, 0x2, R22 ;  /* 0x0000000200027825 */ /* 0x008fca00078e0216 */
[----:B------:R0:W3:Y:S04]  /*19ca0*/  LDG.E.U16 R23, [R2.64] ;  /* 0x0000000402177981 */ /* 0x0000e8000c1e1500 */
[----:B----4-:R1:W-:Y:S02]  /*19cb0*/  STL [R1+0x44], R5 ;  /* 0x0000440501007387 */ /* 0x0103e40000100800 */
[C---:B-1----:R-:W-:Y:S02]  /*19cc0*/  IMAD.WIDE R4, R0.reuse, 0x2, R28 ;  /* 0x0000000200047825 */ /* 0x042fe400078e021c */
[----:B-----5:R-:W-:Y:S02]  /*19cd0*/  STL [R1+0x40], R7 ;  /* 0x0000400701007387 */ /* 0x020fe40000100800 */
[----:B------:R1:W-:Y:S02]  /*19ce0*/  STL [R1+0x2c], R6 ;  /* 0x00002c0601007387 */ /* 0x0003e40000100800 */
[----:B------:R-:W4:Y:S01]  /*19cf0*/  LDL.64 R28, [R1+0x740] ;  /* 0x00074000011c7983 */ /* 0x000f220000100a00 */
[----:B------:R-:W5:Y:S01]  /*19d00*/  LDG.E.U16 R5, [R4.64] ;  /* 0x0000000404057981 */ /* 0x000f62000c1e1500 */
[----:B-1----:R-:W-:-:S04]  /*19d10*/  IMAD.WIDE R6, R0, 0x2, R26 ;  /* 0x0000000200067825 */ /* 0x002fc800078e021a */
[C---:B0-----:R-:W-:Y:S01]  /*19d20*/  IMAD.WIDE R2, R0.reuse, 0x2, R18 ;  /* 0x0000000200027825 */ /* 0x041fe200078e0212 */
[----:B------:R-:W2:Y:S04]  /*19d30*/  LDL.64 R26, [R1+0x738] ;  /* 0x00073800011a7983 */ /* 0x000ea80000100a00 */
[----:B------:R-:W2:Y:S04]  /*19d40*/  LDG.E.U16 R7, [R6.64] ;  /* 0x0000000406077981 */ /* 0x000ea8000c1e1500 */
[----:B---3--:R0:W-:Y:S01]  /*19d50*/  STL [R1+0x24], R23 ;  /* 0x0000241701007387 */ /* 0x0081e20000100800 */
[----:B------:R-:W3:Y:S03]  /*19d60*/  LDL.64 R18, [R1+0x728] ;  /* 0x0007280001127983 */ /* 0x000ee60000100a00 */
[----:B0-----:R-:W3:Y:S04]  /*19d70*/  LDL.64 R22, [R1+0x730] ;  /* 0x0007300001167983 */ /* 0x001ee80000100a00 */
[----:B-----5:R0:W-:Y:S02]  /*19d80*/  STL [R1+0x3c], R5 ;  /* 0x00003c0501007387 */ /* 0x0201e40000100800 */
[----:B0-----:R-:W-:-:S02]  /*19d90*/  IMAD.WIDE R4, R0, 0x2, R24 ;  /* 0x0000000200047825 */ /* 0x001fc400078e0218 */
[----:B--2---:R0:W-:Y:S02]  /*19da0*/  STL [R1+0x1c], R7 ;  /* 0x00001c0701007387 */ /* 0x0041e40000100800 */
[----:B------:R-:W2:Y:S02]  /*19db0*/  LDL.64 R24, [R1+0x720] ;  /* 0x0007200001187983 */ /* 0x000ea40000100a00 */
[C---:B0-----:R-:W-:Y:S02]  /*19dc0*/  IMAD.WIDE R6, R0.reuse, 0x2, R20 ;  /* 0x0000000200067825 */ /* 0x041fe400078e0214 */
[----:B------:R0:W5:Y:S04]  /*19dd0*/  LDG.E.U16 R21, [R4.64] ;  /* 0x0000000404157981 */ /* 0x000168000c1e1500 */
[----:B------:R1:W2:Y:S04]  /*19de0*/  LDG.E.U16 R20, [R2.64] ;  /* 0x0000000402147981 */ /* 0x0002a8000c1e1500 */
[----:B------:R-:W3:Y:S04]  /*19df0*/  LDG.E.U16 R7, [R6.64] ;  /* 0x0000000406077981 */ /* 0x000ee8000c1e1500 */
[----:B0-----:R-:W3:Y:S01]  /*19e00*/  LDL.64 R4, [R1+0x748] ;  /* 0x0007480001047983 */ /* 0x001ee20000100a00 */
[----:B-1----:R-:W-:-:S06]  /*19e10*/  IMAD.WIDE R2, R0, 0x2, R16 ;  /* 0x0000000200027825 */ /* 0x002fcc00078e0210 */
[----:B------:R-:W4:Y:S04]  /*19e20*/  LDG.E.U16 R3, [R2.64] ;  /* 0x0000000402037981 */ /* 0x000f28000c1e1500 */
[----:B-----5:R-:W-:Y:S01]  /*19e30*/  STL [R1+0x14], R21 ;  /* 0x0000141501007387 */ /* 0x020fe20000100800 */
[----:B--2---:R0:W-:Y:S02]  /*19e40*/  STL [R1+0x38], R20 ;  /* 0x0000381401007387 */ /* 0x0041e40000100800 */
[----:B------:R-:W2:Y:S02]  /*19e50*/  LDL.64 R16, [R1+0x710] ;  /* 0x0007100001107983 */ /* 0x000ea40000100a00 */
[C---:B---3--:R-:W-:Y:S01]  /*19e60*/  IMAD.WIDE R4, R0.reuse, 0x2, R4 ;  /* 0x0000000200047825 */ /* 0x048fe200078e0204 */
[----:B0-----:R-:W3:Y:S03]  /*19e70*/  LDL.64 R20, [R1+0x718] ;  /* 0x0007180001147983 */ /* 0x001ee60000100a00 */
[----:B------:R4:W-:Y:S02]  /*19e80*/  STL [R1+0x30], R7 ;  /* 0x0000300701007387 */ /* 0x0009e40000100800 */
[----:B----4-:R-:W-:-:S02]  /*19e90*/  IMAD.WIDE R6, R0, 0x2, R28 ;  /* 0x0000000200067825 */ /* 0x010fc400078e021c */
[----:B------:R0:W4:Y:S04]  /*19ea0*/  LDG.E.U16 R29, [R4.64] ;  /* 0x00000004041d7981 */ /* 0x000128000c1e1500 */
[----:B------:R1:W5:Y:S04]  /*19eb0*/  LDG.E.U16 R28, [R6.64] ;  /* 0x00000004061c7981 */ /* 0x000368000c1e1500 */
[----:B------:R1:W-:Y:S01]  /*19ec0*/  STL [R1+0xc], R3 ;  /* 0x00000c0301007387 */ /* 0x0003e20000100800 */
[----:B0-----:R-:W-:-:S04]  /*19ed0*/  IMAD.WIDE R4, R0, 0x2, R22 ;  /* 0x0000000200047825 */ /* 0x001fc800078e0216 */
[----:B-1----:R-:W-:-:S04]  /*19ee0*/  IMAD.WIDE R6, R0, 0x2, R18 ;  /* 0x0000000200067825 */ /* 0x002fc800078e0212 */
[C---:B------:R-:W-:Y:S01]  /*19ef0*/  IMAD.WIDE R2, R0.reuse, 0x2, R26 ;  /* 0x0000000200027825 */ /* 0x040fe200078e021a */
[----:B------:R-:W3:Y:S04]  /*19f00*/  LDL.64 R22, [R1+0x700] ;  /* 0x0007000001167983 */ /* 0x000ee80000100a00 */
[----:B------:R-:W3:Y:S04]  /*19f10*/  LDL.64 R18, [R1+0x6f8] ;  /* 0x0006f80001127983 */ /* 0x000ee80000100a00 */
[----:B------:R0:W3:Y:S04]  /*19f20*/  LDG.E.U16 R27, [R2.64] ;  /* 0x00000004021b7981 */ /* 0x0000e8000c1e1500 */
[----:B------:R2:W3:Y:S04]  /*19f30*/  LDG.E.U16 R26, [R6.64] ;  /* 0x00000004061a7981 */ /* 0x0004e8000c1e1500 */
[----:B----4-:R1:W-:Y:S04]  /*19f40*/  STL [R1+0x28], R29 ;  /* 0x0000281d01007387 */ /* 0x0103e80000100800 */
[----:B-1----:R3:W4:Y:S01]  /*19f50*/  LDG.E.U16 R29, [R4.64] ;  /* 0x00000004041d7981 */ /* 0x002722000c1e1500 */
[----:B0-----:R-:W-:-:S04]  /*19f60*/  IMAD.WIDE R2, R0, 0x2, R24 ;  /* 0x0000000200027825 */ /* 0x001fc800078e0218 */
[----:B--2---:R-:W-:-:S05]  /*19f70*/  IMAD.WIDE R6, R0, 0x2, R16 ;  /* 0x0000000200067825 */ /* 0x004fca00078e0210 */
[----:B------:R-:W2:Y:S01]  /*19f80*/  LDG.E.U16 R25, [R6.64] ;  /* 0x0000000406197981 */ /* 0x000ea2000c1e1500 */
[----:B---3--:R-:W-:-:S05]  /*19f90*/  IMAD.WIDE R4, R0, 0x2, R20 ;  /* 0x0000000200047825 */ /* 0x008fca00078e0214 */
[----:B------:R0:W3:Y:S04]  /*19fa0*/  LDG.E.U16 R24, [R4.64] ;  /* 0x0000000404187981 */ /* 0x0000e8000c1e1500 */
[----:B----4-:R-:W-:Y:S01]  /*19fb0*/  STL [R1+0x1cb8], R29 ;  /* 0x001cb81d01007387 */ /* 0x010fe20000100800 */
[----:B-----5:R1:W-:Y:S02]  /*19fc0*/  STL [R1+0x4], R28 ;  /* 0x0000041c01007387 */ /* 0x0203e40000100800 */
[----:B------:R-:W4:Y:S02]  /*19fd0*/  LDL.64 R20, [R1+0x6e8] ;  /* 0x0006e80001147983 */ /* 0x000f240000100a00 */
[----:B------:R-:W5:Y:S01]  /*19fe0*/  LDL.64 R16, [R1+0x6e0] ;  /* 0x0006e00001107983 */ /* 0x000f620000100a00 */
[----:B-1----:R-:W2:Y:S01]  /*19ff0*/  LDL.64 R28, [R1+0x6f0] ;  /* 0x0006f000011c7983 */ /* 0x002ea20000100a00 */
[----:B------:R1:W-:Y:S03]  /*1a000*/  STL [R1+0x20], R27 ;  /* 0x0000201b01007387 */ /* 0x0003e60000100800 */
[----:B-1----:R1:W2:Y:S04]  /*1a010*/  LDG.E.U16 R27, [R2.64] ;  /* 0x00000004021b7981 */ /* 0x0022a8000c1e1500 */
[----:B-1----:R-:W3:Y:S01]  /*1a020*/  LDL.64 R2, [R1+0x708] ;  /* 0x0007080001027983 */ /* 0x002ee20000100a00 */
[----:B0-----:R-:W-:-:S05]  /*1a030*/  IMAD.WIDE R4, R0, 0x2, R22 ;  /* 0x0000000200047825 */ /* 0x001fca00078e0216 */
[----:B------:R4:W4:Y:S04]  /*1a040*/  LDG.E.U16 R23, [R4.64] ;  /* 0x0000000404177981 */ /* 0x000928000c1e1500 */
[----:B--2---:R-:W-:Y:S01]  /*1a050*/  STL [R1+0x1cbc], R27 ;  /* 0x001cbc1b01007387 */ /* 0x004fe20000100800 */
[----:B------:R-:W-:Y:S02]  /*1a060*/  STL [R1+0x1cc0], R25 ;  /* 0x001cc01901007387 */ /* 0x000fe40000100800 */
[----:B------:R0:W-:Y:S02]  /*1a070*/  STL [R1+0x18], R26 ;  /* 0x0000181a01007387 */ /* 0x0001e40000100800 */
[C---:B---3--:R-:W-:Y:S01]  /*1a080*/  IMAD.WIDE R2, R0.reuse, 0x2, R2 ;  /* 0x0000000200027825 */ /* 0x048fe200078e0202 */
[----:B0-----:R-:W2:Y:S04]  /*1a090*/  LDL.64 R26, [R1+0x6d8] ;  /* 0x0006d800011a7983 */ /* 0x001ea80000100a00 */
[----:B------:R0:W3:Y:S01]  /*1a0a0*/  LDG.E.U16 R22, [R2.64] ;  /* 0x0000000402167981 */ /* 0x0000e2000c1e1500 */
[----:B------:R-:W-:-:S04]  /*1a0b0*/  IMAD.WIDE R6, R0, 0x2, R18 ;  /* 0x0000000200067825 */ /* 0x000fc800078e0212 */
[----:B------:R1:W-:Y:S02]  /*1a0c0*/  STL [R1+0x10], R24 ;  /* 0x0000101801007387 */ /* 0x0003e40000100800 */
[----:B------:R-:W2:Y:S02]  /*1a0d0*/  LDL.64 R18, [R1+0x6c8] ;  /* 0x0006c80001127983 */ /* 0x000ea40000100a00 */
[----:B----4-:R-:W-:-:S04]  /*1a0e0*/  IMAD.WIDE R4, R0, 0x2, R20 ;  /* 0x0000000200047825 */ /* 0x010fc800078e0214 */
[C---:B0-----:R-:W-:Y:S01]  /*1a0f0*/  IMAD.WIDE R2, R0.reuse, 0x2, R28 ;  /* 0x0000000200027825 */ /* 0x041fe200078e021c */
[----:B-1----:R-:W4:Y:S03]  /*1a100*/  LDL.64 R24, [R1+0x6d0] ;  /* 0x0006d00001187983 */ /* 0x002f260000100a00 */
[----:B------:R0:W-:Y:S01]  /*1a110*/  STL [R1+0x1cc4], R23 ;  /* 0x001cc41701007387 */ /* 0x0001e20000100800 */
[----:B------:R-:W2:Y:S04]  /*1a120*/  LDG.E.U16 R28, [R4.64] ;  /* 0x00000004041c7981 */ /* 0x000ea8000c1e1500 */
[----:B0-----:R5:W4:Y:S02]  /*1a130*/  LDG.E.U16 R23, [R6.64] ;  /* 0x0000000406177981 */ /* 0x001b24000c1e1500 */
[----:B-----5:R-:W-:-:S02]  /*1a140*/  IMAD.WIDE R6, R0, 0x2, R16 ;  /* 0x0000000200067825 */ /* 0x020fc400078e0210 */
[----:B------:R-:W5:Y:S04]  /*1a150*/  LDL.64 R16, [R1+0x6a0] ;  /* 0x0006a00001107983 */ /* 0x000f680000100a00 */
[----:B------:R-:W4:Y:S04]  /*1a160*/  LDG.E.U16 R20, [R6.64] ;  /* 0x0000000406147981 */ /* 0x000f28000c1e1500 */
[----:B---3--:R0:W-:Y:S04]  /*1a170*/  STL [R1+0x8], R22 ;  /* 0x0000081601007387 */ /* 0x0081e80000100800 */
[----:B0-----:R2:W3:Y:S02]  /*1a180*/  LDG.E.U16 R22, [R2.64] ;  /* 0x0000000402167981 */ /* 0x0014e4000c1e1500 */
[----:B--2---:R-:W-:-:S05]  /*1a190*/  IMAD.WIDE R2, R0, 0x2, R26 ;  /* 0x0000000200027825 */ /* 0x004fca00078e021a */
[----:B------:R0:W2:Y:S04]  /*1a1a0*/  LDG.E.U16 R26, [R2.64] ;  /* 0x00000004021a7981 */ /* 0x0000a8000c1e1500 */
[----:B---3--:R-:W-:Y:S01]  /*1a1b0*/  STL [R1+0x1cc8], R22 ;  /* 0x001cc81601007387 */ /* 0x008fe20000100800 */
[----:B------:R1:W-:Y:S02]  /*1a1c0*/  STL [R1+0x1ca4], R28 ;  /* 0x001ca41c01007387 */ /* 0x0003e40000100800 */
[----:B----4-:R3:W-:Y:S01]  /*1a1d0*/  STL [R1+0x1ccc], R20 ;  /* 0x001ccc1401007387 */ /* 0x0107e20000100800 */
[----:B-1----:R-:W4:Y:S01]  /*1a1e0*/  LDL.64 R28, [R1+0x6b8] ;  /* 0x0006b800011c7983 */ /* 0x002f220000100a00 */
[----:B------:R1:W-:Y:S02]  /*1a1f0*/  STL [R1], R23 ;  /* 0x0000001701007387 */ /* 0x0003e40000100800 */
[----:B---3--:R-:W3:Y:S02]  /*1a200*/  LDL.64 R20, [R1+0x698] ;  /* 0x0006980001147983 */ /* 0x008ee40000100a00 */
[----:B0-----:R-:W3:Y:S01]  /*1a210*/  LDL.64 R2, [R1+0x6c0] ;  /* 0x0006c00001027983 */ /* 0x001ee20000100a00 */
[----:B-1----:R-:W4:Y:S01]  /*1a220*/  LDL.64 R22, [R1+0x6a8] ;  /* 0x0006a80001167983 */ /* 0x002f220000100a00 */
[----:B--2---:R0:W-:Y:S03]  /*1a230*/  STL [R1+0x1ca8], R26 ;  /* 0x001ca81a01007387 */ /* 0x0041e60000100800 */
[----:B0-----:R-:W2:Y:S01]  /*1a240*/  LDL.64 R26, [R1+0x6b0] ;  /* 0x0006b000011a7983 */ /* 0x001ea20000100a00 */
[----:B------:R-:W-:-:S04]  /*1a250*/  IMAD.WIDE R4, R0, 0x2, R24 ;  /* 0x0000000200047825 */ /* 0x000fc800078e0218 */
[C---:B------:R-:W-:Y:S02]  /*1a260*/  IMAD.WIDE R6, R0.reuse, 0x2, R18 ;  /* 0x0000000200067825 */ /* 0x040fe400078e0212 */
[----:B------:R2:W4:Y:S04]  /*1a270*/  LDG.E.U16 R18, [R4.64] ;  /* 0x0000000404127981 */ /* 0x000528000c1e1500 */
[----:B------:R5:W4:Y:S02]  /*1a280*/  LDG.E.U16 R24, [R6.64] ;  /* 0x0000000406187981 */ /* 0x000b24000c1e1500 */
[----:B-----5:R-:W-:-:S05]  /*1a290*/  IMAD.WIDE R6, R0, 0x2, R16 ;  /* 0x0000000200067825 */ /* 0x020fca00078e0210 */
[----:B------:R0:W5:Y:S01]  /*1a2a0*/  LDG.E.U16 R16, [R6.64] ;  /* 0x0000000406107981 */ /* 0x000162000c1e1500 */
[----:B---3--:R-:W-:-:S05]  /*1a2b0*/  IMAD.WIDE R2, R0, 0x2, R2 ;  /* 0x0000000200027825 */ /* 0x008fca00078e0202 */
[----:B------:R4:W3:Y:S01]  /*1a2c0*/  LDG.E.U16 R19, [R2.64] ;  /* 0x0000000402137981 */ /* 0x0008e2000c1e1500 */
[----:B--2---:R-:W-:-:S05]  /*1a2d0*/  IMAD.WIDE R4, R0, 0x2, R26 ;  /* 0x0000000200047825 */ /* 0x004fca00078e021a */
[----:B------:R1:W2:Y:S01]  /*1a2e0*/  LDG.E.U16 R17, [R4.64] ;  /* 0x0000000404117981 */ /* 0x0002a2000c1e1500 */
[----:B----4-:R-:W-:-:S04]  /*1a2f0*/  IMAD.WIDE R2, R0, 0x2, R28 ;  /* 0x0000000200027825 */ /* 0x010fc800078e021c */
[C---:B0-----:R-:W-:Y:S01]  /*1a300*/  IMAD.WIDE R6, R0.reuse, 0x2, R20 ;  /* 0x0000000200067825 */ /* 0x041fe200078e0214 */
[----:B------:R0:W-:Y:S04]  /*1a310*/  STL [R1+0x1cd0], R18 ;  /* 0x001cd01201007387 */ /* 0x0001e80000100800 */
[----:B------:R4:W5:Y:S01]  /*1a320*/  LDG.E.U16 R21, [R2.64] ;  /* 0x0000000402157981 */ /* 0x000962000c1e1500 */
[----:B-1----:R-:W-:-:S03]  /*1a330*/  IMAD.WIDE R4, R0, 0x2, R22 ;  /* 0x0000000200047825 */ /* 0x002fc600078e0216 */
[----:B------:R1:W-:Y:S04]  /*1a340*/  STL [R1+0x1cac], R24 ;  /* 0x001cac1801007387 */ /* 0x0003e80000100800 */
[----:B------:R-:W5:Y:S04]  /*1a350*/  LDG.E.U16 R6, [R6.64] ;  /* 0x0000000406067981 */ /* 0x000f68000c1e1500 */
[----:B------:R0:W5:Y:S01]  /*1a360*/  LDG.E.U16 R5, [R4.64] ;  /* 0x0000000404057981 */ /* 0x000162000c1e1500 */
[----:B----4-:R-:W-:Y:S02]  /*1a370*/  FMUL R3, R10, c[0x0][0x188] ;  /* 0x000062000a037a20 */ /* 0x010fe40000400000 */
[----:B------:R-:W-:-:S02]  /*1a380*/  FMUL R0, R8, c[0x0][0x188] ;  /* 0x0000620008007a20 */ /* 0x000fc40000400000 */
[----:B------:R-:W-:Y:S01]  /*1a390*/  FMUL R2, R9, c[0x0][0x188] ;  /* 0x0000620009027a20 */ /* 0x000fe20000400000 */
[----:B---3--:R3:W-:Y:S01]  /*1a3a0*/  STL [R1+0x1cd4], R19 ;  /* 0x001cd41301007387 */ /* 0x0087e20000100800 */
[----:B0-----:R-:W-:-:S03]  /*1a3b0*/  FMUL R4, R11, c[0x0][0x188] ;  /* 0x000062000b047a20 */ /* 0x001fc60000400000 */
[----:B------:R-:W-:Y:S06]  /*1a3c0*/  BAR.SYNC.DEFER_BLOCKING 0x0 ;  /* 0x0000000000007b1d */ /* 0x000fec0000010000 */
[----:B--2---:R0:W-:Y:S01]  /*1a3d0*/  STL [R1+0x1cd8], R17 ;  /* 0x001cd81101007387 */ /* 0x0041e20000100800 */
[----:B-----5:R-:W-:Y:S03]  /*1a3e0*/  STL [R1+0x1cdc], R16 ;  /* 0x001cdc1001007387 */ /* 0x020fe60000100800 */
[----:B------:R-:W2:Y:S01]  /*1a3f0*/  LDL R18, [R1+0x3a8] ;  /* 0x0003a80001127983 */ /* 0x000ea20000100800 */
[----:B------:R-:W4:Y:S03]  /*1a400*/  LDL R25, [R1+0x3ac] ;  /* 0x0003ac0001197983 */ /* 0x000f260000100800 */
[----:B------:R-:W5:Y:S04]  /*1a410*/  LDL R22, [R1+0x398] ;  /* 0x0003980001167983 */ /* 0x000f680000100800 */
[----:B------:R-:W4:Y:S04]  /*1a420*/  LDL R27, [R1+0x39c] ;  /* 0x00039c00011b7983 */ /* 0x000f280000100800 */
[----:B-1----:R-:W4:Y:S04]  /*1a430*/  LDL R24, [R1+0x3a0] ;  /* 0x0003a00001187983 */ /* 0x002f280000100800 */
[----:B---3--:R-:W3:Y:S04]  /*1a440*/  LDL R19, [R1+0x3b8] ;  /* 0x0003b80001137983 */ /* 0x008ee80000100800 */
[----:B------:R-:W3:Y:S04]  /*1a450*/  LDL R29, [R1+0x3bc] ;  /* 0x0003bc00011d7983 */ /* 0x000ee80000100800 */
[----:B------:R-:W3:Y:S01]  /*1a460*/  LDL R26, [R1+0x3a4] ;  /* 0x0003a400011a7983 */ /* 0x000ee20000100800 */
[----:B------:R-:W-:Y:S01]  /*1a470*/  FMNMX R3, R3, R4, !PT ;  /* 0x0000000403037209 */ /* 0x000fe20007800000 */
[----:B------:R-:W-:-:S02]  /*1a480*/  FMUL R4, R14, c[0x0][0x188] ;  /* 0x000062000e047a20 */ /* 0x000fc40000400000 */
[----:B------:R-:W3:Y:S04]  /*1a490*/  LDL R20, [R1+0x390] ;  /* 0x0003900001147983 */ /* 0x000ee80000100800 */
[----:B------:R-:W3:Y:S04]  /*1a4a0*/  LDL R23, [R1+0x394] ;  /* 0x0003940001177983 */ /* 0x000ee80000100800 */
[----:B0-----:R-:W3:Y:S04]  /*1a4b0*/  LDL R17, [R1+0x3b0] ;  /* 0x0003b00001117983 */ /* 0x001ee80000100800 */
[----:B------:R-:W3:Y:S01]  /*1a4c0*/  LDL R28, [R1+0x3b4] ;  /* 0x0003b400011c7983 */ /* 0x000ee20000100800 */
[----:B------:R-:W-:Y:S01]  /*1a4d0*/  FMNMX R3, R4, R3, !PT ;  /* 0x0000000304037209 */ /* 0x000fe20007800000 */
[----:B------:R0:W-:Y:S02]  /*1a4e0*/  STL [R1+0x1cb0], R21 ;  /* 0x001cb01501007387 */ /* 0x0001e40000100800 */
[----:B------:R-:W-:Y:S01]  /*1a4f0*/  FMUL R4, R15, c[0x0][0x188] ;  /* 0x000062000f047a20 */ /* 0x000fe20000400000 */
[----:B------:R1:W-:Y:S01]  /*1a500*/  STL [R1+0x1cb4], R5 ;  /* 0x001cb40501007387 */ /* 0x0003e20000100800 */
[----:B------:R-:W-:Y:S02]  /*1a510*/  STL [R1+0x1ce0], R6 ;  /* 0x001ce00601007387 */ /* 0x000fe40000100800 */
[----:B------:R-:W-:Y:S02]  /*1a520*/  STL [R1+0x1ce4], R8 ;  /* 0x001ce40801007387 */ /* 0x000fe40000100800 */
[----:B------:R-:W-:Y:S01]  /*1a530*/  STL [R1+0x1ce8], R9 ;  /* 0x001ce80901007387 */ /* 0x000fe20000100800 */
[----:B------:R-:W-:Y:S01]  /*1a540*/  STL [R1+0x1cec], R10 ;  /* 0x001cec0a01007387 */ /* 0x000fe20000100800 */
[----:B------:R-:W-:Y:S01]  /*1a550*/  FMNMX R3, R4, R3, !PT ;  /* 0x0000000304037209 */ /* 0x000fe20007800000 */
[----:B------:R2:W-:Y:S01]  /*1a560*/  STL [R1+0x1cf0], R11 ;  /* 0x001cf00b01007387 */ /* 0x0005e20000100800 */
[----:B------:R-:W-:Y:S01]  /*1a570*/  FMNMX R0, R0, R2, !PT ;  /* 0x0000000200007209 */ /* 0x000fe20007800000 */
[----:B0-----:R-:W3:Y:S01]  /*1a580*/  LDL R21, [R1+0x3c8] ;  /* 0x0003c80001157983 */ /* 0x001ee20000100800 */
[----:B------:R-:W-:-:S03]  /*1a590*/  FMUL R2, R12, c[0x0][0x188] ;  /* 0x000062000c027a20 */ /* 0x000fc60000400000 */
[----:B-1----:R-:W3:Y:S04]  /*1a5a0*/  LDL R5, [R1+0x3c0] ;  /* 0x0003c00001057983 */ /* 0x002ee80000100800 */
[----:B------:R-:W3:Y:S04]  /*1a5b0*/  LDL R16, [R1+0x3c4] ;  /* 0x0003c40001107983 */ /* 0x000ee80000100800 */
[----:B------:R-:W3:Y:S01]  /*1a5c0*/  LDL R7, [R1+0x4e0] ;  /* 0x0004e00001077983 */ /* 0x000ee20000100800 */
[----:B------:R-:W-:Y:S01]  /*1a5d0*/  FMNMX R0, R2, R0, !PT ;  /* 0x0000000002007209 */ /* 0x000fe20007800000 */
[----:B------:R-:W-:-:S05]  /*1a5e0*/  FMUL R2, R13, c[0x0][0x188] ;  /* 0x000062000d027a20 */ /* 0x000fca0000400000 */
[----:B------:R-:W-:Y:S01]  /*1a5f0*/  FMNMX R0, R2, R0, !PT ;  /* 0x0000000002007209 */ /* 0x000fe20007800000 */
[----:B--2---:R-:W-:Y:S02]  /*1a600*/  FMUL R4, R18, c[0x0][0x188] ;  /* 0x0000620012047a20 */ /* 0x004fe40000400000 */
[----:B------:R-:W2:Y:S03]  /*1a610*/  LDL R18, [R1+0x3f8] ;  /* 0x0003f80001127983 */ /* 0x000ea60000100800 */
[----:B------:R-:W-:Y:S01]  /*1a620*/  FMNMX R3, R4, R3, !PT ;  /* 0x0000000304037209 */ /* 0x000fe20007800000 */
[----:B----4-:R-:W-:Y:S02]  /*1a630*/  FMUL R4, R25, c[0x0][0x188] ;  /* 0x0000620019047a20 */ /* 0x010fe40000400000 */
[----:B------:R-:W4:Y:S03]  /*1a640*/  LDL R25, [R1+0x3cc] ;  /* 0x0003cc0001197983 */ /* 0x000f260000100800 */
[----:B------:R-:W-:Y:S01]  /*1a650*/  FMNMX R3, R4, R3, !PT ;  /* 0x0000000304037209 */ /* 0x000fe20007800000 */
[----:B-----5:R-:W-:-:S02]  /*1a660*/  FMUL R4, R22, c[0x0][0x188] ;  /* 0x0000620016047a20 */ /* 0x020fc40000400000 */
[----:B------:R-:W-:Y:S01]  /*1a670*/  FMUL R2, R24, c[0x0][0x188] ;  /* 0x0000620018027a20 */ /* 0x000fe20000400000 */
[----:B------:R-:W5:Y:S04]  /*1a680*/  LDL R22, [R1+0x3e8] ;  /* 0x0003e80001167983 */ /* 0x000f680000100800 */
[----:B------:R-:W5:Y:S01]  /*1a690*/  LDL R24, [R1+0x3f0] ;  /* 0x0003f00001187983 */ /* 0x000f620000100800 */
[----:B------:R-:W-:Y:S01]  /*1a6a0*/  FMNMX R3, R4, R3, !PT ;  /* 0x0000000304037209 */ /* 0x000fe20007800000 */
[----:B------:R-:W-:Y:S02]  /*1a6b0*/  FMUL R4, R27, c[0x0][0x188] ;  /* 0x000062001b047a20 */ /* 0x000fe40000400000 */
[----:B------:R-:W5:Y:S03]  /*1a6c0*/  LDL R27, [R1+0x3fc] ;  /* 0x0003fc00011b7983 */ /* 0x000f660000100800 */
[----:B------:R-:W-:Y:S01]  /*1a6d0*/  FMNMX R3, R4, R3, !PT ;  /* 0x0000000304037209 */ /* 0x000fe20007800000 */
[----:B---3--:R-:W-:Y:S01]  /*1a6e0*/  FMUL R4, R19, c[0x0][0x188] ;  /* 0x0000620013047a20 */ /* 0x008fe20000400000 */
[----:B------:R-:W-:Y:S01]  /*1a6f0*/  FMNMX R0, R2, R0, !PT ;  /* 0x0000000002007209 */ /* 0x000fe20007800000 */
[----:B------:R-:W3:Y:S03]  /*1a700*/  LDL R19, [R1+0x418] ;  /* 0x0004180001137983 */ /* 0x000ee60000100800 */
[----:B------:R-:W-:Y:S01]  /*1a710*/  FMNMX R3, R4, R3, !PT ;  /* 0x0000000304037209 */ /* 0x000fe20007800000 */
[----:B------:R-:W-:-:S02]  /*1a720*/  FMUL R4, R29, c[0x0][0x188] ;  /* 0x000062001d047a20 */ /* 0x000fc40000400000 */
[----:B------:R-:W3:Y:S01]  /*1a730*/  LDL R29, [R1+0x3ec] ;  /* 0x0003ec00011d7983 */ /* 0x000ee20000100800 */
[----:B------:R-:W-:Y:S02]  /*1a740*/  FMUL R2, R26, c[0x0][0x188] ;  /* 0x000062001a027a20 */ /* 0x000fe40000400000 */
[----:B------:R-:W3:Y:S03]  /*1a750*/  LDL R26, [R1+0x3f4] ;  /* 0x0003f400011a7983 */ /* 0x000ee60000100800 */
[----:B------:R-:W-:Y:S01]  /*1a760*/  FMNMX R0, R2, R0, !PT ;  /* 0x0000000002007209 */ /* 0x000fe20007800000 */
[----:B------:R-:W-:Y:S02]  /*1a770*/  FMUL R2, R20, c[0x0][0x188] ;  /* 0x0000620014027a20 */ /* 0x000fe40000400000 */
[----:B------:R-:W3:Y:S03]  /*1a780*/  LDL R20, [R1+0x3e0] ;  /* 0x0003e00001147983 */ /* 0x000ee60000100800 */
[----:B------:R-:W-:Y:S01]  /*1a790*/  FMNMX R0, R2, R0, !PT ;  /* 0x0000000002007209 */ /* 0x000fe20007800000 */
[----:B------:R-:W-:Y:S01]  /*1a7a0*/  FMUL R2, R23, c[0x0][0x188] ;  /* 0x0000620017027a20 */ /* 0x000fe20000400000 */
[----:B------:R-:W-:Y:S01]  /*1a7b0*/  FMNMX R3, R4, R3, !PT ;  /* 0x0000000304037209 */ /* 0x000fe20007800000 */
[----:B------:R-:W-:Y:S01]  /*1a7c0*/  FMUL R4, R21, c[0x0][0x188] ;  /* 0x0000620015047a20 */ /* 0x000fe20000400000 */
[----:B------:R-:W3:Y:S04]  /*1a7d0*/  LDL R23, [R1+0x3e4] ;  /* 0x0003e40001177983 */ /* 0x000ee80000100800 */
[----:B------:R-:W3:Y:S01]  /*1a7e0*/  LDL R21, [R1+0x4e4] ;  /* 0x0004e40001157983 */ /* 0x000ee20000100800 */
[----:B------:R-:W-:Y:S01]  /*1a7f0*/  FMNMX R0, R2, R0, !PT ;  /* 0x0000000002007209 */ /* 0x000fe20007800000 */
[----:B------:R-:W-:Y:S01]  /*1a800*/  FMUL R2, R17, c[0x0][0x188] ;  /* 0x0000620011027a20 */ /* 0x000fe20000400000 */
[----:B------:R-:W-:Y:S01]  /*1a810*/  FMNMX R3, R4, R3, !PT ;  /* 0x0000000304037209 */ /* 0x000fe20007800000 */
[----:B------:R-:W3:Y:S03]  /*1a820*/  LDL R17, [R1+0x410] ;  /* 0x0004100001117983 */ /* 0x000ee60000100800 */
[----:B------:R-:W-:Y:S01]  /*1a830*/  FMNMX R0, R2, R0, !PT ;  /* 0x0000000002007209 */ /* 0x000fe20007800000 */
[----:B------:R-:W-:-:S02]  /*1a840*/  FMUL R2, R28, c[0x0][0x188] ;  /* 0x000062001c027a20 */ /* 0x000fc40000400000 */
[----:B------:R-:W3:Y:S03]  /*1a850*/  LDL R28, [R1+0x414] ;  /* 0x00041400011c7983 */ /* 0x000ee60000100800 */
[----:B------:R-:W-:Y:S01]  /*1a860*/  FMNMX R0, R2, R0, !PT ;  /* 0x0000000002007209 */ /* 0x000fe20007800000 */
[----:B------:R-:W-:Y:S02]  /*1a870*/  FMUL R2, R5, c[0x0][0x188] ;  /* 0x0000620005027a20 */ /* 0x000fe40000400000 */
[----:B------:R-:W3:Y:S03]  /*1a880*/  LDL R5, [R1+0x4e8] ;  /* 0x0004e80001057983 */ /* 0x000ee60000100800 */
[----:B------:R-:W-:Y:S01]  /*1a890*/  FMNMX R0, R2, R0, !PT ;  /* 0x0000000002007209 */ /* 0x000fe20007800000 */
[----:B------:R-:W-:-:S02]  /*1a8a0*/  FMUL R2, R16, c[0x0][0x188] ;  /* 0x0000620010027a20 */ /* 0x000fc40000400000 */
[----:B------:R-:W3:Y:S03]  /*1a8b0*/  LDL R16, [R1+0x4ec] ;  /* 0x0004ec0001107983 */ /* 0x000ee60000100800 */
[----:B------:R-:W-:Y:S01]  /*1a8c0*/  FMNMX R0, R2, R0, !PT ;  /* 0x0000000002007209 */ /* 0x000fe20007800000 */
[----:B----4-:R-:W-:Y:S02]  /*1a8d0*/  FMUL R4, R25, c[0x0][0x188] ;  /* 0x0000620019047a20 */ /* 0x010fe40000400000 */
[----:B------:R-:W4:Y:S03]  /*1a8e0*/  LDL R25, [R1+0x41c] ;  /* 0x00041c0001197983 */ /* 0x000f260000100800 */
[----:B------:R-:W-:Y:S01]  /*1a8f0*/  FMNMX R3, R4, R3, !PT ;  /* 0x0000000304037209 */ /* 0x000fe20007800000 */
[----:B--2---:R-:W-:-:S02]  /*1a900*/  FMUL R4, R18, c[0x0][0x188] ;  /* 0x0000620012047a20 */ /* 0x004fc40000400000 */
[----:B------:R-:W2:Y:S03]  /*1a910*/  LDL R18, [R1+0x408] ;  /* 0x0004080001127983 */ /* 0x000ea60000100800 */
[----:B------:R-:W-:Y:S01]  /*1a920*/  FMNMX R3, R4, R3, !PT ;  /* 0x0000000304037209 */ /* 0x000fe20007800000 */
[----:B-----5:R-:W-:Y:S02]  /*1a930*/  FMUL R4, R27, c[0x0][0x188] ;  /* 0x000062001b047a20 */ /* 0x020fe40000400000 */
[----:B------:R-:W5:Y:S01]  /*1a940*/  LDL R27, [R1+0x40c] ;  /* 0x00040c00011b7983 */ /* 0x000f620000100800 */
[----:B------:R-:W-:Y:S02]  /*1a950*/  FMUL R2, R24, c[0x0][0x188] ;  /* 0x0000620018027a20 */ /* 0x000fe40000400000 */
[----:B------:R-:W5:Y:S01]  /*1a960*/  LDL R24, [R1+0x400] ;  /* 0x0004000001187983 */ /* 0x000f620000100800 */
[----:B------:R-:W-:Y:S01]  /*1a970*/  FMNMX R3, R4, R3, !PT ;  /* 0x0000000304037209 */ /* 0x000fe20007800000 */
[----:B------:R-:W-:-:S02]  /*1a980*/  FMUL R4, R22, c[0x0][0x188] ;  /* 0x0000620016047a20 */ /* 0x000fc40000400000 */
[----:B------:R-:W5:Y:S03]  /*1a990*/  LDL R22, [R1+0x4f8] ;  /* 0x0004f80001167983 */ /* 0x000f660000100800 */
[----:B------:R-:W-:Y:S01]  /*1a9a0*/  FMNMX R3, R4, R3, !PT ;  /* 0x0000000304037209 */ /* 0x000fe20007800000 */
[----:B---3--:R-:W-:Y:S02]  /*1a9b0*/  FMUL R4, R29, c[0x0][0x188] ;  /* 0x000062001d047a20 */ /* 0x008fe40000400000 */
[----:B------:R-:W3:Y:S01]  /*1a9c0*/  LDL R29, [R1+0x4fc] ;  /* 0x0004fc00011d7983 */ /* 0x000ee20000100800 */
[----:B------:R-:W-:Y:S01]  /*1a9d0*/  FMNMX R0, R2, R0, !PT ;  /* 0x0000000002007209 */ /* 0x000fe20007800000 */
[----:B------:R-:W-:Y:S02]  /*1a9e0*/  FMUL R2, R26, c[0x0][0x188] ;  /* 0x000062001a027a20 */ /* 0x000fe40000400000 */
[----:B------:R-:W3:Y:S03]  /*1a9f0*/  LDL R26, [R1+0x404] ;  /* 0x00040400011a7983 */ /* 0x000ee60000100800 */
[----:B------:R-:W-:Y:S01]  /*1aa00*/  FMNMX R0, R2, R0, !PT ;  /* 0x0000000002007209 */ /* 0x000fe20007800000 */
[----:B------:R-:W-:-:S02]  /*1aa10*/  FMUL R2, R20, c[0x0][0x188] ;  /* 0x0000620014027a20 */ /* 0x000fc40000400000 */
[----:B------:R-:W3:Y:S01]  /*1aa20*/  LDL R20, [R1+0x4f0] ;  /* 0x0004f00001147983 */ /* 0x000ee20000100800 */
[----:B------:R-:W-:Y:S01]  /*1aa30*/  FMNMX R3, R4, R3, !PT ;  /* 0x0000000304037209 */ /* 0x000fe20007800000 */
[----:B------:R-:W-:Y:S01]  /*1aa40*/  FMUL R4, R19, c[0x0][0x188] ;  /* 0x0000620013047a20 */ /* 0x000fe20000400000 */
[----:B------:R-:W-:Y:S01]  /*1aa50*/  FMNMX R0, R2, R0, !PT ;  /* 0x0000000002007209 */ /* 0x000fe20007800000 */
[----:B------:R-:W-:Y:S01]  /*1aa60*/  FMUL R2, R23, c[0x0][0x188] ;  /* 0x0000620017027a20 */ /* 0x000fe20000400000 */
[----:B------:R-:W3:Y:S04]  /*1aa70*/  LDL R19, [R1+0x500] ;  /* 0x0005000001137983 */ /* 0x000ee80000100800 */
[----:B------:R-:W3:Y:S01]  /*1aa80*/  LDL R23, [R1+0x4f4] ;  /* 0x0004f40001177983 */ /* 0x000ee20000100800 */
[----:B------:R-:W-:-:S02]  /*1aa90*/  FMNMX R3, R4, R3, !PT ;  /* 0x0000000304037209 */ /* 0x000fc40007800000 */
[----:B------:R-:W-:Y:S01]  /*1aaa0*/  FMNMX R0, R2, R0, !PT ;  /* 0x0000000002007209 */ /* 0x000fe20007800000 */
[----:B------:R-:W-:Y:S02]  /*1aab0*/  FMUL R2, R17, c[0x0][0x188] ;  /* 0x0000620011027a20 */ /* 0x000fe40000400000 */
[----:B------:R-:W3:Y:S03]  /*1aac0*/  LDL R17, [R1+0x510] ;  /* 0x0005100001117983 */ /* 0x000ee60000100800 */
[----:B------:R-:W-:Y:S01]  /*1aad0*/  FMNMX R0, R2, R0, !PT ;  /* 0x0000000002007209 */ /* 0x000fe20007800000 */
[----:B------:R-:W-:Y:S02]  /*1aae0*/  FMUL R2, R28, c[0x0][0x188] ;  /* 0x000062001c027a20 */ /* 0x000fe40000400000 */
[----:B------:R-:W3:Y:S03]  /*1aaf0*/  LDL R28, [R1+0x518] ;  /* 0x00051800011c7983 */ /* 0x000ee60000100800 */
[----:B------:R-:W-:Y:S01]  /*1ab00*/  FMNMX R0, R2, R0, !PT ;  /* 0x0000000002007209 */ /* 0x000fe20007800000 */
[----:B----4-:R-:W-:-:S02]  /*1ab10*/  FMUL R4, R25, c[0x0][0x188] ;  /* 0x0000620019047a20 */ /* 0x010fc40000400000 */
[----:B------:R-:W4:Y:S03]  /*1ab20*/  LDL R25, [R1+0x514] ;  /* 0x0005140001197983 */ /* 0x000f260000100800 */
[----:B------:R-:W-:Y:S01]  /*1ab30*/  FMNMX R3, R4, R3, !PT ;  /* 0x0000000304037209 */ /* 0x000fe20007800000 */
[----:B--2---:R-:W-:Y:S02]  /*1ab40*/  FMUL R4, R18, c[0x0][0x188] ;  /* 0x0000620012047a20 */ /* 0x004fe40000400000 */
[----:B------:R-:W2:Y:S03]  /*1ab50*/  LDL R18, [R1+0x504] ;  /* 0x0005040001127983 */ /* 0x000ea60000100800 */
[----:B------:R-:W-:Y:S01]  /*1ab60*/  FMNMX R3, R4, R3, !PT ;  /* 0x0000000304037209 */ /* 0x000fe20007800000 */
[----:B-----5:R-:W-:-:S02]  /*1ab70*/  FMUL R4, R27, c[0x0][0x188] ;  /* 0x000062001b047a20 */ /* 0x020fc40000400000 */
[----:B------:R-:W5:Y:S01]  /*1ab80*/  LDL R27, [R1+0x51c] ;  /* 0x00051c00011b7983 */ /* 0x000f620000100800 */
[----:B------:R-:W-:Y:S02]  /*1ab90*/  FMUL R2, R24, c[0x0][0x188] ;  /* 0x0000620018027a20 */ /* 0x000fe40000400000 */
[----:B------:R-:W2:Y:S01]  /*1aba0*/  LDL R24, [R1+0x508] ;  /* 0x0005080001187983 */ /* 0x000ea20000100800 */
[----:B------:R-:W-:Y:S01]  /*1abb0*/  FMNMX R3, R4, R3, !PT ;  /* 0x0000000304037209 */ /* 0x000fe20007800000 */
[----:B------:R-:W-:Y:S01]  /*1abc0*/  FMUL R4, R22, c[0x0][0x188] ;  /* 0x0000620016047a20 */ /* 0x000fe20000400000 */
[----:B------:R-:W-:Y:S01]  /*1abd0*/  FMNMX R0, R2, R0, !PT ;  /* 0x0000000002007209 */ /* 0x000fe20007800000 */
[----:B------:R-:W2:Y:S03]  /*1abe0*/  LDL R22, [R1+0x534] ;  /* 0x0005340001167983 */ /* 0x000ea60000100800 */
[----:B------:R-:W-:Y:S01]  /*1abf0*/  FMNMX R3, R4, R3, !PT ;  /* 0x0000000304037209 */ /* 0x000fe20007800000 */
[----:B---3--:R-:W-:-:S02]  /*1ac00*/  FMUL R4, R29, c[0x0][0x188] ;  /* 0x000062001d047a20 */ /* 0x008fc40000400000 */
[----:B------:R-:W3:Y:S01]  /*1ac10*/  LDL R29, [R1+0x50c] ;  /* 0x00050c00011d7983 */ /* 0x000ee20000100800 */
[----:B------:R-:W-:Y:S02]  /*1ac20*/  FMUL R2, R26, c[0x0][0x188] ;  /* 0x000062001a027a20 */ /* 0x000fe40000400000 */
[----:B------:R-:W-:Y:S01]  /*1ac30*/  FMNMX R3, R4, R3, !PT ;  /* 0x0000000304037209 */ /* 0x000fe20007800000 */
[----:B------:R-:W3:Y:S02]  /*1ac40*/  LDL R26, [R1+0x530] ;  /* 0x00053000011a7983 */ /* 0x000ee40000100800 */
[----:B------:R-:W-:Y:S01]  /*1ac50*/  FMNMX R0, R2, R0, !PT ;  /* 0x0000000002007209 */ /* 0x000fe20007800000 */
[----:B------:R-:W-:Y:S02]  /*1ac60*/  FMUL R2, R20, c[0x0][0x188] ;  /* 0x0000620014027a20 */ /* 0x000fe40000400000 */
[----:B------:R-:W-:Y:S01]  /*1ac70*/  FMUL R4, R5, c[0x0][0x188] ;  /* 0x0000620005047a20 */ /* 0x000fe20000400000 */
[----:B------:R-:W3:Y:S04]  /*1ac80*/  LDL R20, [R1+0x538] ;  /* 0x0005380001147983 */ /* 0x000ee80000100800 */
[----:B------:R-:W3:Y:S01]  /*1ac90*/  LDL R5, [R1+0x4d4] ;  /* 0x0004d40001057983 */ /* 0x000ee20000100800 */
[----:B------:R-:W-:Y:S01]  /*1aca0*/  FMNMX R0, R2, R0, !PT ;  /* 0x0000000002007209 */ /* 0x000fe20007800000 */
[----:B------:R-:W-:Y:S01]  /*1acb0*/  FMUL R2, R23, c[0x0][0x188] ;  /* 0x0000620017027a20 */ /* 0x000fe20000400000 */
[----:B------:R-:W-:Y:S01]  /*1acc0*/  FMNMX R3, R4, R3, !PT ;  /* 0x0000000304037209 */ /* 0x000fe20007800000 */
[----:B------:R-:W-:Y:S01]  /*1acd0*/  FMUL R4, R16, c[0x0][0x188] ;  /* 0x0000620010047a20 */ /* 0x000fe20000400000 */
[----:B------:R-:W3:Y:S02]  /*1ace0*/  LDL R23, [R1+0x53c] ;  /* 0x00053c0001177983 */ /* 0x000ee40000100800 */
[----:B------:R-:W-:Y:S01]  /*1acf0*/  FMNMX R0, R2, R0, !PT ;  /* 0x0000000002007209 */ /* 0x000fe20007800000 */
[----:B------:R-:W-:Y:S01]  /*1ad00*/  FMUL R2, R7, c[0x0][0x188] ;  /* 0x0000620007027a20 */ /* 0x000fe20000400000 */
[----:B------:R-:W-:-:S04]  /*1ad10*/  FMNMX R3, R4, R3, !PT ;  /* 0x0000000304037209 */ /* 0x000fc80007800000 */
[----:B------:R-:W-:Y:S01]  /*1ad20*/  FMNMX R0, R2, R0, !PT ;  /* 0x0000000002007209 */ /* 0x000fe20007800000 */
[----:B------:R-:W-:Y:S02]  /*1ad30*/  FMUL R4, R28, c[0x0][0x188] ;  /* 0x000062001c047a20 */ /* 0x000fe40000400000 */
[----:B------:R-:W-:Y:S01]  /*1ad40*/  FMUL R2, R21, c[0x0][0x188] ;  /* 0x0000620015027a20 */ /* 0x000fe20000400000 */
[----:B------:R-:W3:Y:S02]  /*1ad50*/  LDL R28, [R1+0x520] ;  /* 0x00052000011c7983 */ /* 0x000ee40000100800 */
[----:B------:R-:W-:Y:S02]  /*1ad60*/  FMNMX R3, R4, R3, !PT ;  /* 0x0000000304037209 */ /* 0x000fe40007800000 */
[----:B------:R-:W-:Y:S01]  /*1ad70*/  FMNMX R0, R2, R0, !PT ;  /* 0x0000000002007209 */ /* 0x000fe20007800000 */
[----:B------:R-:W-:-:S05]  /*1ad80*/  FMUL R2, R17, c[0x0][0x188] ;  /* 0x0000620011027a20 */ /* 0x000fca0000400000 */
[----:B------:R-:W-:Y:S01]  /*1ad90*/  FMNMX R0, R2, R0, !PT ;  /* 0x0000000002007209 */ /* 0x000fe20007800000 */
[----:B----4-:R-:W-:Y:S02]  /*1ada0*/  FMUL R2, R25, c[0x0][0x188] ;  /* 0x0000620019027a20 */ /* 0x010fe40000400000 */
[----:B------:R-:W4:Y:S01]  /*1adb0*/  LDL R25, [R1+0x528] ;  /* 0x0005280001197983 */ /* 0x000f220000100800 */
[----:B-----5:R-:W-:-:S03]  /*1adc0*/  FMUL R4, R27, c[0x0][0x188] ;  /* 0x000062001b047a20 */ /* 0x020fc60000400000 */
[----:B------:R-:W5:Y:S02]  /*1add0*/  LDL R27, [R1+0x524] ;  /* 0x00052400011b7983 */ /* 0x000f640000100800 */
[----:B------:R-:W-:Y:S01]  /*1ade0*/  FMNMX R3, R4, R3, !PT ;  /* 0x0000000304037209 */ /* 0x000fe20007800000 */
[----:B--2---:R-:W-:-:S05]  /*1adf0*/  FMUL R4, R24, c[0x0][0x188] ;  /* 0x0000620018047a20 */ /* 0x004fca0000400000 */
[----:B------:R-:W-:Y:S01]  /*1ae00*/  FMNMX R3, R4, R3, !PT ;  /* 0x0000000304037209 */ /* 0x000fe20007800000 */
[----:B---3--:R-:W-:Y:S02]  /*1ae10*/  FMUL R4, R29, c[0x0][0x188] ;  /* 0x000062001d047a20 */ /* 0x008fe40000400000 */
[----:B------:R-:W2:Y:S01]  /*1ae20*/  LDL R29, [R1+0x52c] ;  /* 0x00052c00011d7983 */ /* 0x000ea20000100800 */
[----:B------:R-:W3:Y:S02]  /*1ae30*/  LDL.LU R11, [R1+0xb4] ;  /* 0x0000b400010b7983 */ /* 0x000ee40000300800 */
[----:B------:R-:W3:Y:S02]  /*1ae40*/  LDL.LU R10, [R1+0xac] ;  /* 0x0000ac00010a7983 */ /* 0x000ee40000300800 */
[----:B------:R-:W3:Y:S01]  /*1ae50*/  LDL.LU R9, [R1+0xa4] ;  /* 0x0000a40001097983 */ /* 0x000ee20000300800 */
[----:B------:R-:W3:Y:S01]  /*1ae60*/  LDL.LU R8, [R1+0x9c] ;  /* 0x00009c0001087983 */ /* 0x000ee20000300800 */
[----:B------:R-:W3:Y:S02]  /*1ae70*/  LDL.LU R6, [R1+0x94] ;  /* 0x0000940001067983 */ /* 0x000ee40000300800 */
[----:B------:R-:W3:Y:S02]  /*1ae80*/  LDL.LU R16, [R1+0x8c] ;  /* 0x00008c0001107983 */ /* 0x000ee40000300800 */
[----:B------:R-:W3:Y:S01]  /*1ae90*/  LDL.LU R17, [R1+0x84] ;  /* 0x0000840001117983 */ /* 0x000ee20000300800 */
[----:B------:R-:W-:Y:S01]  /*1aea0*/  FMNMX R0, R2, R0, !PT ;  /* 0x0000000002007209 */ /* 0x000fe20007800000 */
[----:B------:R-:W-:Y:S01]  /*1aeb0*/  FMUL R2, R19, c[0x0][0x188] ;  /* 0x0000620013027a20 */ /* 0x000fe20000400000 */
[----:B------:R-:W-:Y:S01]  /*1aec0*/  FMNMX R3, R4, R3, !PT ;  /* 0x0000000304037209 */ /* 0x000fe20007800000 */
[----:B------:R-:W3:Y:S03]  /*1aed0*/  LDL.LU R19, [R1+0x6c] ;  /* 0x00006c0001137983 */ /* 0x000ee60000300800 */
[----:B------:R-:W-:Y:S01]  /*1aee0*/  FMNMX R0, R2, R0, !PT ;  /* 0x0000000002007209 */ /* 0x000fe20007800000 */
[----:B------:R-:W-:-:S02]  /*1aef0*/  FMUL R2, R18, c[0x0][0x188] ;  /* 0x0000620012027a20 */ /* 0x000fc40000400000 */
[----:B------:R-:W-:Y:S01]  /*1af00*/  FMUL R4, R20, c[0x0][0x188] ;  /* 0x0000620014047a20 */ /* 0x000fe20000400000 */
[----:B------:R-:W3:Y:S01]  /*1af10*/  LDL.LU R18, [R1+0x64] ;  /* 0x0000640001127983 */ /* 0x000ee20000300800 */
[----:B------:R-:W3:Y:S01]  /*1af20*/  LDL.LU R20, [R1+0x5c] ;  /* 0x00005c0001147983 */ /* 0x000ee20000300800 */
[----:B------:R-:W-:Y:S01]  /*1af30*/  FMNMX R0, R2, R0, !PT ;  /* 0x0000000002007209 */ /* 0x000fe20007800000 */
[----:B------:R-:W-:-:S05]  /*1af40*/  FMUL R2, R26, c[0x0][0x188] ;  /* 0x000062001a027a20 */ /* 0x000fca0000400000 */
[----:B------:R-:W-:Y:S01]  /*1af50*/  FMNMX R0, R2, R0, !PT ;  /* 0x0000000002007209 */ /* 0x000fe20007800000 */
[----:B------:R-:W-:Y:S01]  /*1af60*/  FMUL R2, R22, c[0x0][0x188] ;  /* 0x0000620016027a20 */ /* 0x000fe20000400000 */
[----:B------:R-:W-:Y:S01]  /*1af70*/  FMNMX R3, R4, R3, !PT ;  /* 0x0000000304037209 */ /* 0x000fe20007800000 */
[----:B------:R-:W-:Y:S01]  /*1af80*/  FMUL R4, R23, c[0x0][0x188] ;  /* 0x0000620017047a20 */ /* 0x000fe20000400000 */
[----:B------:R-:W3:Y:S01]  /*1af90*/  LDL.LU R22, [R1+0x54] ;  /* 0x0000540001167983 */ /* 0x000ee20000300800 */
[----:B------:R-:W3:Y:S01]  /*1afa0*/  LDL.LU R23, [R1+0x4c] ;  /* 0x00004c0001177983 */ /* 0x000ee20000300800 */
[----:B------:R-:W-:Y:S01]  /*1afb0*/  FMNMX R0, R2, R0, !PT ;  /* 0x0000000002007209 */ /* 0x000fe20007800000 */
[----:B------:R-:W-:Y:S01]  /*1afc0*/  FMUL R2, R28, c[0x0][0x188] ;  /* 0x000062001c027a20 */ /* 0x000fe20000400000 */
[----:B------:R-:W-:Y:S01]  /*1afd0*/  FMNMX R3, R4, R3, !PT ;  /* 0x0000000304037209 */ /* 0x000fe20007800000 */
[----:B------:R-:W3:Y:S01]  /*1afe0*/  LDL.LU R7, [R1+0x48] ;  /* 0x0000480001077983 */ /* 0x000ee20000300800 */
[----:B------:R-:W3:Y:S02]  /*1aff0*/  LDL.LU R26, [R1+0x34] ;  /* 0x00003400011a7983 */ /* 0x000ee40000300800 */
[----:B------:R-:W-:Y:S01]  /*1b000*/  FMNMX R0, R2, R0, !PT ;  /* 0x0000000002007209 */ /* 0x000fe20007800000 */
[----:B----4-:R-:W-:-:S02]  /*1b010*/  FMUL R4, R25, c[0x0][0x188] ;  /* 0x0000620019047a20 */ /* 0x010fc40000400000 */
[----:B------:R-:W4:Y:S03]  /*1b020*/  LDL.LU R25, [R1+0x2c] ;  /* 0x00002c0001197983 */ /* 0x000f260000300800 */
[----:B------:R-:W-:Y:S01]  /*1b030*/  FMNMX R3, R4, R3, !PT ;  /* 0x0000000304037209 */ /* 0x000fe20007800000 */
[----:B-----5:R-:W-:Y:S02]  /*1b040*/  FMUL R2, R27, c[0x0][0x188] ;  /* 0x000062001b027a20 */ /* 0x020fe40000400000 */
[----:B------:R-:W4:Y:S03]  /*1b050*/  LDL.LU R27, [R1+0x24] ;  /* 0x00002400011b7983 */ /* 0x000f260000300800 */
[----:B------:R-:W-:Y:S01]  /*1b060*/  FMNMX R0, R2, R0, !PT ;  /* 0x0000000002007209 */ /* 0x000fe20007800000 */
[----:B--2---:R-:W-:-:S04]  /*1b070*/  FMUL R2, R29, c[0x0][0x188] ;  /* 0x000062001d027a20 */ /* 0x004fc80000400000 */
[----:B------:R-:W0:Y:S04]  /*1b080*/  SHFL.BFLY PT, R4, R0, 0x2, 0x1f ;  /* 0x0c401f0000047f89 */ /* 0x000e2800000e0000 */
[----:B------:R-:W2:Y:S01]  /*1b090*/  LDL.LU R29, [R1+0x1c] ;  /* 0x00001c00011d7983 */ /* 0x000ea20000300800 */
[----:B------:R-:W2:Y:S02]  /*1b0a0*/  LDL.LU R21, [R1+0x14] ;  /* 0x0000140001157983 */ /* 0x000ea40000300800 */
[----:B------:R-:W2:Y:S01]  /*1b0b0*/  LDL.LU R24, [R1+0xc] ;  /* 0x00000c0001187983 */ /* 0x000ea20000300800 */
[----:B------:R-:W-:Y:S01]  /*1b0c0*/  FMNMX R3, R2, R3, !PT ;  /* 0x0000000302037209 */ /* 0x000fe20007800000 */
[----:B------:R-:W2:Y:S04]  /*1b0d0*/  LDL.LU R28, [R1+0x4] ;  /* 0x00000400011c7983 */ /* 0x000ea80000300800 */
[----:B------:R-:W1:Y:S04]  /*1b0e0*/  SHFL.BFLY PT, R2, R3, 0x2, 0x1f ;  /* 0x0c401f0003027f89 */ /* 0x000e6800000e0000 */
[----:B---3--:R3:W-:Y:S01]  /*1b0f0*/  STS.U16 [R5+0x20000], R11 ;  /* 0x0200000b05007388 */ /* 0x0087e20000000400 */
[----:B------:R3:W-:Y:S02]  /*1b100*/  STS.U16 [R5+0x20800], R10 ;  /* 0x0208000a05007388 */ /* 0x0007e40000000400 */
[----:B------:R3:W-:Y:S02]  /*1b110*/  STS.U16 [R5+0x21000], R9 ;  /* 0x0210000905007388 */ /* 0x0007e40000000400 */
[----:B------:R3:W-:Y:S01]  /*1b120*/  STS.U16 [R5+0x21800], R8 ;  /* 0x0218000805007388 */ /* 0x0007e20000000400 */
[----:B------:R0:W-:Y:S01]  /*1b130*/  STS.U16 [R5+0x22000], R6 ;  /* 0x0220000605007388 */ /* 0x0001e20000000400 */
[----:B------:R3:W-:Y:S03]  /*1b140*/  STS.U16 [R5+0x22800], R16 ;  /* 0x0228001005007388 */ /* 0x0007e60000000400 */
[----:B---3--:R-:W3:Y:S01]  /*1b150*/  LDL.LU R11, [R1+0x1cf0] ;  /* 0x001cf000010b7983 */ /* 0x008ee20000300800 */
[----:B------:R-:W2:Y:S02]  /*1b160*/  LDL.LU R10, [R1+0x1cec] ;  /* 0x001cec00010a7983 */ /* 0x000ea40000300800 */
[----:B------:R-:W2:Y:S02]  /*1b170*/  LDL.LU R9, [R1+0x1ce8] ;  /* 0x001ce80001097983 */ /* 0x000ea40000300800 */
[----:B------:R-:W2:Y:S01]  /*1b180*/  LDL.LU R8, [R1+0x1ce4] ;  /* 0x001ce40001087983 */ /* 0x000ea20000300800 */
[----:B0-----:R-:W2:Y:S01]  /*1b190*/  LDL.LU R6, [R1+0x1ce0] ;  /* 0x001ce00001067983 */ /* 0x001ea20000300800 */
[----:B------:R-:W2:Y:S01]  /*1b1a0*/  LDL.LU R16, [R1+0x1cdc] ;  /* 0x001cdc0001107983 */ /* 0x000ea20000300800 */
[----:B------:R-:W-:-:S02]  /*1b1b0*/  FMNMX R0, R0, R4, !PT ;  /* 0x0000000400007209 */ /* 0x000fc40007800000 */
[----:B------:R0:W-:Y:S04]  /*1b1c0*/  STS.U16 [R5+0x23000], R17 ;  /* 0x0230001105007388 */ /* 0x0001e80000000400 */
[----:B------:R-:W2:Y:S01]  /*1b1d0*/  LDL.LU R4, [R1+0x74] ;  /* 0x0000740001047983 */ /* 0x000ea20000300800 */
[----:B-1----:R-:W-:-:S03]  /*1b1e0*/  FMNMX R2, R3, R2, !PT ;  /* 0x0000000203027209 */ /* 0x002fc60007800000 */
[----:B0-----:R-:W2:Y:S01]  /*1b1f0*/  LDL.LU R17, [R1+0x1cd8] ;  /* 0x001cd80001117983 */ /* 0x001ea20000300800 */
[----:B------:R-:W2:Y:S03]  /*1b200*/  LDL.LU R3, [R1+0x7c] ;  /* 0x00007c0001037983 */ /* 0x000ea60000300800 */
[----:B--2---:R-:W-:Y:S01]  /*1b210*/  STS.U16 [R5+0x23800], R3 ;  /* 0x0238000305007388 */ /* 0x004fe20000000400 */
[----:B------:R-:W-:Y:S02]  /*1b220*/  STS.U16 [R5+0x24000], R4 ;  /* 0x0240000405007388 */ /* 0x000fe40000000400 */
[----:B------:R0:W-:Y:S02]  /*1b230*/  STS.U16 [R5+0x24800], R19 ;  /* 0x0248001305007388 */ /* 0x0001e40000000400 */
[----:B------:R1:W-:Y:S01]  /*1b240*/  STS.U16 [R5+0x25000], R18 ;  /* 0x0250001205007388 */ /* 0x0003e20000000400 */
[----:B------:R2:W-:Y:S01]  /*1b250*/  STS.U16 [R5+0x25800], R20 ;  /* 0x0258001405007388 */ /* 0x0005e20000000400 */
[----:B------:R3:W-:Y:S02]  /*1b260*/  STS.U16 [R5+0x26000], R22 ;  /* 0x0260001605007388 */ /* 0x0007e40000000400 */
[----:B------:R4:W-:Y:S02]  /*1b270*/  STS.U16 [R5+0x26800], R23 ;  /* 0x0268001705007388 */ /* 0x0009e40000000400 */
[----:B------:R-:W-:Y:S01]  /*1b280*/  STS.U16 [R5+0x27000], R7 ;  /* 0x0270000705007388 */ /* 0x000fe20000000400 */
[----:B------:R4:W-:Y:S04]  /*1b290*/  STS.U16 [R5+0x27800], R26 ;  /* 0x0278001a05007388 */ /* 0x0009e80000000400 */
[----:B0-----:R-:W3:Y:S01]  /*1b2a0*/  LDL.LU R19, [R1+0x1cd4] ;  /* 0x001cd40001137983 */ /* 0x001ee20000300800 */
[----:B-1----:R-:W3:Y:S02]  /*1b2b0*/  LDL.LU R18, [R1+0x1cd0] ;  /* 0x001cd00001127983 */ /* 0x002ee40000300800 */
[----:B--2---:R-:W2:Y:S02]  /*1b2c0*/  LDL.LU R20, [R1+0x1ccc] ;  /* 0x001ccc0001147983 */ /* 0x004ea40000300800 */
[----:B---3--:R-:W3:Y:S01]  /*1b2d0*/  LDL.LU R22, [R1+0x1cc8] ;  /* 0x001cc80001167983 */ /* 0x008ee20000300800 */
[----:B----4-:R-:W4:Y:S01]  /*1b2e0*/  LDL.LU R23, [R1+0x1cc4] ;  /* 0x001cc40001177983 */ /* 0x010f220000300800 */
[----:B------:R-:W2:Y:S02]  /*1b2f0*/  LDL.LU R26, [R1+0x2c0] ;  /* 0x0002c000011a7983 */ /* 0x000ea40000300800 */
[----:B------:R-:W3:Y:S01]  /*1b300*/  LDL.LU R7, [R1+0x2c4] ;  /* 0x0002c40001077983 */ /* 0x000ee20000300800 */
[----:B------:R0:W-:Y:S01]  /*1b310*/  STS.U16 [R5+0x28000], R25 ;  /* 0x0280001905007388 */ /* 0x0001e20000000400 */
[----:B------:R1:W-:Y:S02]  /*1b320*/  STS.U16 [R5+0x28800], R27 ;  /* 0x0288001b05007388 */ /* 0x0003e40000000400 */
[----:B------:R1:W-:Y:S01]  /*1b330*/  STS.U16 [R5+0x29000], R29 ;  /* 0x0290001d05007388 */ /* 0x0003e20000000400 */
[----:B0-----:R-:W3:Y:S01]  /*1b340*/  LDL.LU R25, [R1+0x1cc0] ;  /* 0x001cc00001197983 */ /* 0x001ee20000300800 */
[----:B-1----:R-:W3:Y:S02]  /*1b350*/  LDL.LU R27, [R1+0x1cbc] ;  /* 0x001cbc00011b7983 */ /* 0x002ee40000300800 */
[----:B------:R-:W3:Y:S01]  /*1b360*/  LDL.LU R29, [R1+0x1cb8] ;  /* 0x001cb800011d7983 */ /* 0x000ee20000300800 */
[----:B------:R-:W0:Y:S04]  /*1b370*/  SHFL.BFLY PT, R4, R0, 0x1, 0x1f ;  /* 0x0c201f0000047f89 */ /* 0x000e2800000e0000 */
[----:B------:R-:W1:Y:S01]  /*1b380*/  SHFL.BFLY PT, R3, R2, 0x1, 0x1f ;  /* 0x0c201f0002037f89 */ /* 0x000e6200000e0000 */
[----:B------:R0:W-:Y:S02]  /*1b390*/  STS.U16 [R5+0x29800], R21 ;  /* 0x0298001505007388 */ /* 0x0001e40000000400 */
[----:B------:R0:W-:Y:S02]  /*1b3a0*/  STS.U16 [R5+0x2a000], R24 ;  /* 0x02a0001805007388 */ /* 0x0001e40000000400 */
[----:B------:R2:W-:Y:S01]  /*1b3b0*/  STS.U16 [R5+0x2a800], R28 ;  /* 0x02a8001c05007388 */ /* 0x0005e20000000400 */
[----:B0-----:R-:W3:Y:S01]  /*1b3c0*/  LDL.LU R21, [R1+0xbc] ;  /* 0x0000bc0001157983 */ /* 0x001ee20000300800 */
[----:B------:R-:W3:Y:S01]  /*1b3d0*/  LDL.LU R24, [R1+0xb8] ;  /* 0x0000b80001187983 */ /* 0x000ee20000300800 */
[----:B------:R-:W-:-:S02]  /*1b3e0*/  FMNMX R0, R0, R4, !PT ;  /* 0x0000000400007209 */ /* 0x000fc40007800000 */
[----:B-1----:R-:W-:Y:S02]  /*1b3f0*/  FMNMX R3, R2, R3, !PT ;  /* 0x0000000302037209 */ /* 0x002fe40007800000 */
[----:B--2---:R-:W-:-:S05]  /*1b400*/  FMNMX R28, R0, R26, !PT ;  /* 0x0000001a001c7209 */ /* 0x004fca0007800000 */
[--C-:B------:R-:W-:Y:S02]  /*1b410*/  FFMA R0, R8, c[0x0][0x188], -R28.reuse ;  /* 0x0000620008007a23 */ /* 0x100fe4000000081c */
[----:B------:R-:W-:Y:S01]  /*1b420*/  FFMA R2, R9, c[0x0][0x188], -R28 ;  /* 0x0000620009027a23 */ /* 0x000fe2000000081c */
[----:B---3--:R-:W-:Y:S01]  /*1b430*/  STS.U16 [R5+0x2b000], R29 ;  /* 0x02b0001d05007388 */ /* 0x008fe20000000400 */
[----:B------:R0:W-:Y:S02]  /*1b440*/  STS.U16 [R5+0x2b800], R27 ;  /* 0x02b8001b05007388 */ /* 0x0001e40000000400 */
[----:B------:R1:W-:Y:S02]  /*1b450*/  STS.U16 [R5+0x2c000], R25 ;  /* 0x02c0001905007388 */ /* 0x0003e40000000400 */
[----:B----4-:R2:W-:Y:S01]  /*1b460*/  STS.U16 [R5+0x2c800], R23 ;  /* 0x02c8001705007388 */ /* 0x0105e20000000400 */
[----:B------:R3:W-:Y:S01]  /*1b470*/  STS.U16 [R5+0x2d000], R22 ;  /* 0x02d0001605007388 */ /* 0x0007e20000000400 */
[----:B------:R4:W-:Y:S03]  /*1b480*/  STS.U16 [R5+0x2d800], R20 ;  /* 0x02d8001405007388 */ /* 0x0009e60000000400 */
[----:B0-----:R-:W5:Y:S01]  /*1b490*/  LDL.LU R27, [R1+0x88] ;  /* 0x00008800011b7983 */ /* 0x001f620000300800 */
[----:B-1----:R-:W5:Y:S02]  /*1b4a0*/  LDL.LU R25, [R1+0xa0] ;  /* 0x0000a00001197983 */ /* 0x002f640000300800 */
[----:B--2---:R-:W2:Y:S02]  /*1b4b0*/  LDL.LU R23, [R1+0x90] ;  /* 0x0000900001177983 */ /* 0x004ea40000300800 */
[----:B---3--:R-:W3:Y:S01]  /*1b4c0*/  LDL R22, [R1+0x694] ;  /* 0x0006940001167983 */ /* 0x008ee20000100800 */
[----:B----4-:R-:W4:Y:S01]  /*1b4d0*/  LDL.LU R20, [R1+0x98] ;  /* 0x0000980001147983 */ /* 0x010f220000300800 */
[----:B------:R-:W-:Y:S02]  /*1b4e0*/  STL [R1+0x4c8], R28 ;  /* 0x0004c81c01007387 */ /* 0x000fe40000100800 */
[----:B------:R-:W2:Y:S02]  /*1b4f0*/  LDL.LU R8, [R1+0xa8] ;  /* 0x0000a80001087983 */ /* 0x000ea40000300800 */
[----:B------:R-:W2:Y:S02]  /*1b500*/  LDL.LU R9, [R1+0xb0] ;  /* 0x0000b00001097983 */ /* 0x000ea40000300800 */
[----:B------:R-:W-:Y:S01]  /*1b510*/  FMUL R0, R0, 1.4426950216293334961 ;  /* 0x3fb8aa3b00007820 */ /* 0x000fe20000400000 */
[----:B------:R0:W-:Y:S01]  /*1b520*/  STS.U16 [R5+0x2e000], R18 ;  /* 0x02e0001205007388 */ /* 0x0001e20000000400 */
[----:B------:R-:W-:Y:S02]  /*1b530*/  STS.U16 [R5+0x2e800], R19 ;  /* 0x02e8001305007388 */ /* 0x000fe40000000400 */
[----:B0-----:R0:W1:Y:S01]  /*1b540*/  MUFU.EX2 R18, R0 ;  /* 0x0000000000127308 */ /* 0x0010620000000800 */
[----:B------:R-:W-:Y:S01]  /*1b550*/  STS.U16 [R5+0x2f000], R17 ;  /* 0x02f0001105007388 */ /* 0x000fe20000000400 */
[----:B------:R0:W-:Y:S01]  /*1b560*/  STS.U16 [R5+0x2f800], R16 ;  /* 0x02f8001005007388 */ /* 0x0001e20000000400 */
[----:B------:R-:W-:Y:S01]  /*1b570*/  FMNMX R29, R3, R7, !PT ;  /* 0x00000007031d7209 */ /* 0x000fe20007800000 */
[----:B------:R-:W-:Y:S01]  /*1b580*/  FMUL R2, R2, 1.4426950216293334961 ;  /* 0x3fb8aa3b02027820 */ /* 0x000fe20000400000 */
[----:B0-----:R-:W4:Y:S01]  /*1b590*/  LDL.LU R16, [R1+0x78] ;  /* 0x0000780001107983 */ /* 0x001f220000300800 */
[----:B------:R-:W4:Y:S02]  /*1b5a0*/  LDL.LU R5, [R1+0x70] ;  /* 0x0000700001057983 */ /* 0x000f240000300800 */
[----:B------:R-:W-:-:S02]  /*1b5b0*/  FFMA R4, R11, c[0x0][0x188], -R29 ;  /* 0x000062000b047a23 */ /* 0x000fc4000000081d */
[----:B------:R-:W-:Y:S02]  /*1b5c0*/  FFMA R3, R10, c[0x0][0x188], -R29 ;  /* 0x000062000a037a23 */ /* 0x000fe4000000081d */
[----:B------:R-:W-:Y:S01]  /*1b5d0*/  FFMA R0, R12, c[0x0][0x188], -R28 ;  /* 0x000062000c007a23 */ /* 0x000fe2000000081c */
[----:B------:R0:W0:Y:S01]  /*1b5e0*/  MUFU.EX2 R19, R2 ;  /* 0x0000000200137308 */ /* 0x0000220000000800 */
[----:B---3--:R3:W-:Y:S01]  /*1b5f0*/  STS.U16 [R22+0x20400], R21 ;  /* 0x0204001516007388 */ /* 0x0087e20000000400 */
[----:B------:R0:W-:Y:S03]  /*1b600*/  STS.U16 [R22+0x20c00], R24 ;  /* 0x020c001816007388 */ /* 0x0001e60000000400 */
[----:B--2---:R-:W-:Y:S01]  /*1b610*/  STS.U16 [R22+0x21400], R9 ;  /* 0x0214000916007388 */ /* 0x004fe20000000400 */
[----:B------:R-:W-:Y:S03]  /*1b620*/  STS.U16 [R22+0x21c00], R8 ;  /* 0x021c000816007388 */ /* 0x000fe60000000400 */
[----:B---3--:R-:W2:Y:S01]  /*1b630*/  LDL.LU R21, [R1+0x68] ;  /* 0x0000680001157983 */ /* 0x008ea20000300800 */
[----:B0-----:R-:W3:Y:S02]  /*1b640*/  LDL.LU R24, [R1+0x60] ;  /* 0x0000600001187983 */ /* 0x001ee40000300800 */
[----:B-1----:R-:W-:Y:S02]  /*1b650*/  STL [R1+0x678], R18 ;  /* 0x0006781201007387 */ /* 0x002fe40000100800 */
[----:B------:R-:W2:Y:S01]  /*1b660*/  LDL.LU R17, [R1+0x3c] ;  /* 0x00003c0001117983 */ /* 0x000ea20000300800 */
[----:B------:R-:W2:Y:S04]  /*1b670*/  LDL.LU R11, [R1+0x38] ;  /* 0x00003800010b7983 */ /* 0x000ea80000300800 */
[----:B-----5:R0:W-:Y:S01]  /*1b680*/  STS.U16 [R22+0x22400], R25 ;  /* 0x0224001916007388 */ /* 0x0201e20000000400 */
[----:B------:R-:W5:Y:S03]  /*1b690*/  LDL.LU R10, [R1+0x30] ;  /* 0x00003000010a7983 */ /* 0x000f660000300800 */
[----:B0-----:R-:W2:Y:S01]  /*1b6a0*/  LDL.LU R25, [R1+0x28] ;  /* 0x0000280001197983 */ /* 0x001ea20000300800 */
[----:B------:R-:W2:Y:S02]  /*1b6b0*/  LDL.LU R12, [R1+0x40] ;  /* 0x00004000010c7983 */ /* 0x000ea40000300800 */
[----:B------:R-:W2:Y:S02]  /*1b6c0*/  LDL.LU R2, [R1+0x80] ;  /* 0x0000800001027983 */ /* 0x000ea40000300800 */
[----:B------:R-:W3:Y:S01]  /*1b6d0*/  LDL.LU R9, [R1+0x20] ;  /* 0x0000200001097983 */ /* 0x000ee20000300800 */
[----:B----4-:R0:W-:Y:S04]  /*1b6e0*/  STS.U16 [R22+0x22c00], R20 ;  /* 0x022c001416007388 */ /* 0x0101e80000000400 */
[----:B------:R-:W4:Y:S01]  /*1b6f0*/  LDL.LU R8, [R1+0x18] ;  /* 0x0000180001087983 */ /* 0x000f220000300800 */
[----:B------:R-:W-:-:S02]  /*1b700*/  FMUL R0, R0, 1.4426950216293334961 ;  /* 0x3fb8aa3b00007820 */ /* 0x000fc40000400000 */
[----:B------:R1:W-:Y:S02]  /*1b710*/  STS.U16 [R22+0x23400], R23 ;  /* 0x0234001716007388 */ /* 0x0003e40000000400 */
[----:B------:R1:W-:Y:S01]  /*1b720*/  STS.U16 [R22+0x23c00], R27 ;  /* 0x023c001b16007388 */ /* 0x0003e20000000400 */
[----:B0-----:R-:W3:Y:S01]  /*1b730*/  LDL.LU R20, [R1+0x10] ;  /* 0x0000100001147983 */ /* 0x001ee20000300800 */
[----:B-1----:R-:W3:Y:S03]  /*1b740*/  LDL.LU R23, [R1+0x8] ;  /* 0x0000080001177983 */ /* 0x002ee60000300800 */
[----:B------:R-:W3:Y:S01]  /*1b750*/  LDL.LU R27, [R1] ;  /* 0x00000000011b7983 */ /* 0x000ee20000300800 */
[----:B------:R-:W-:Y:S03]  /*1b760*/  STL [R1+0x674], R19 ;  /* 0x0006741301007387 */ /* 0x000fe60000100800 */
[----:B--2---:R0:W-:Y:S01]  /*1b770*/  STS.U16 [R22+0x24400], R2 ;  /* 0x0244000216007388 */ /* 0x0041e20000000400 */
[----:B------:R1:W-:Y:S02]  /*1b780*/  STS.U16 [R22+0x24c00], R16 ;  /* 0x024c001016007388 */ /* 0x0003e40000000400 */
[----:B0-----:R-:W-:Y:S01]  /*1b790*/  FFMA R2, R13, c[0x0][0x188], -R28 ;  /* 0x000062000d027a23 */ /* 0x001fe2000000081c */
[----:B-1----:R0:W1:Y:S01]  /*1b7a0*/  MUFU.EX2 R16, R0 ;  /* 0x0000000000107308 */ /* 0x0020620000000800 */
[----:B------:R-:W2:Y:S04]  /*1b7b0*/  LDL.LU R13, [R1+0x50] ;  /* 0x00005000010d7983 */ /* 0x000ea80000300800 */
[----:B0-----:R-:W2:Y:S04]  /*1b7c0*/  LDL.LU R0, [R1+0x58] ;  /* 0x0000580001007983 */ /* 0x001ea80000300800 */
[----:B------:R0:W-:Y:S01]  /*1b7d0*/  STS.U16 [R22+0x25400], R5 ;  /* 0x0254000516007388 */ /* 0x0001e20000000400 */
[----:B------:R1:W-:Y:S02]  /*1b7e0*/  STS.U16 [R22+0x25c00], R21 ;  /* 0x025c001516007388 */ /* 0x0003e40000000400 */
[----:B------:R-:W-:-:S02]  /*1b7f0*/  FMUL R2, R2, 1.4426950216293334961 ;  /* 0x3fb8aa3b02027820 */ /* 0x000fc40000400000 */
[----:B---3--:R3:W-:Y:S01]  /*1b800*/  STS.U16 [R22+0x26400], R24 ;  /* 0x0264001816007388 */ /* 0x0087e20000000400 */
[----:B0-----:R-:W4:Y:S01]  /*1b810*/  LDL.LU R5, [R1+0x1cb4] ;  /* 0x001cb40001057983 */ /* 0x001f220000300800 */
[----:B-1----:R-:W4:Y:S02]  /*1b820*/  LDL.LU R21, [R1+0x1cb0] ;  /* 0x001cb00001157983 */ /* 0x002f240000300800 */
[----:B---3--:R-:W3:Y:S02]  /*1b830*/  LDL.LU R24, [R1+0x1cac] ;  /* 0x001cac0001187983 */ /* 0x008ee40000300800 */
[----:B------:R-:W-:Y:S01]  /*1b840*/  STL [R1+0x670], R16 ;  /* 0x0006701001007387 */ /* 0x000fe20000100800 */
[----:B--2---:R0:W-:Y:S01]  /*1b850*/  STS.U16 [R22+0x26c00], R0 ;  /* 0x026c000016007388 */ /* 0x0041e20000000400 */
[----:B------:R1:W-:Y:S02]  /*1b860*/  STS.U16 [R22+0x27400], R13 ;  /* 0x0274000d16007388 */ /* 0x0003e40000000400 */
[----:B0-----:R-:W-:Y:S01]  /*1b870*/  FADD R0, -R28, R26 ;  /* 0x0000001a1c007221 */ /* 0x001fe20000000100 */
[----:B-1----:R0:W1:Y:S01]  /*1b880*/  MUFU.EX2 R13, R2 ;  /* 0x00000002000d7308 */ /* 0x0020620000000800 */
[----:B------:R-:W2:Y:S01]  /*1b890*/  LDL.LU R26, [R1+0x1ca8] ;  /* 0x001ca800011a7983 */ /* 0x000ea20000300800 */
[----:B------:R-:W2:Y:S03]  /*1b8a0*/  LDL.LU R28, [R1+0x1ca4] ;  /* 0x001ca400011c7983 */ /* 0x000ea60000300800 */
[----:B0-----:R-:W2:Y:S01]  /*1b8b0*/  LDL.LU R2, [R1+0x44] ;  /* 0x0000440001027983 */ /* 0x001ea20000300800 */
[----:B------:R-:W-:-:S02]  /*1b8c0*/  FMUL R0, R0, 1.4426950216293334961 ;  /* 0x3fb8aa3b00007820 */ /* 0x000fc40000400000 */
[----:B------:R-:W-:Y:S01]  /*1b8d0*/  FMUL R3, R3, 1.4426950216293334961 ;  /* 0x3fb8aa3b03037820 */ /* 0x000fe20000400000 */
[----:B-1----:R-:W-:Y:S04]  /*1b8e0*/  STL [R1+0x66c], R13 ;  /* 0x00066c0d01007387 */ /* 0x002fe80000100800 */
[----:B--2---:R-:W-:Y:S01]  /*1b8f0*/  STS.U16 [R22+0x27c00], R2 ;  /* 0x027c000216007388 */ /* 0x004fe20000000400 */
[----:B------:R-:W-:Y:S02]  /*1b900*/  STS.U16 [R22+0x28400], R12 ;  /* 0x0284000c16007388 */ /* 0x000fe40000000400 */
[----:B------:R-:W-:Y:S02]  /*1b910*/  STS.U16 [R22+0x28c00], R17 ;  /* 0x028c001116007388 */ /* 0x000fe40000000400 */
[----:B------:R-:W-:Y:S01]  /*1b920*/  STS.U16 [R22+0x29400], R11 ;  /* 0x0294000b16007388 */ /* 0x000fe20000000400 */
[----:B-----5:R-:W-:Y:S01]  /*1b930*/  STS.U16 [R22+0x29c00], R10 ;  /* 0x029c000a16007388 */ /* 0x020fe20000000400 */
[----:B------:R-:W-:Y:S02]  /*1b940*/  STS.U16 [R22+0x2a400], R25 ;  /* 0x02a4001916007388 */ /* 0x000fe40000000400 */
[----:B------:R-:W-:Y:S02]  /*1b950*/  STS.U16 [R22+0x2ac00], R9 ;  /* 0x02ac000916007388 */ /* 0x000fe40000000400 */
[----:B----4-:R-:W-:Y:S01]  /*1b960*/  STS.U16 [R22+0x2b400], R8 ;  /* 0x02b4000816007388 */ /* 0x010fe20000000400 */
[----:B------:R-:W-:Y:S01]  /*1b970*/  STS.U16 [R22+0x2bc00], R20 ;  /* 0x02bc001416007388 */ /* 0x000fe20000000400 */
[----:B------:R-:W-:Y:S02]  /*1b980*/  STS.U16 [R22+0x2c400], R23 ;  /* 0x02c4001716007388 */ /* 0x000fe40000000400 */
[----:B------:R0:W-:Y:S02]  /*1b990*/  STS.U16 [R22+0x2cc00], R27 ;  /* 0x02cc001b16007388 */ /* 0x0001e40000000400 */
[----:B------:R-:W-:Y:S01]  /*1b9a0*/  STS.U16 [R22+0x2d400], R28 ;  /* 0x02d4001c16007388 */ /* 0x000fe20000000400 */
[----:B0-----:R-:W0:Y:S04]  /*1b9b0*/  S2R R27, SR_TID.X ;  /* 0x00000000001b7919 */ /* 0x001e280000002100 */
[----:B------:R-:W-:Y:S01]  /*1b9c0*/  STS.U16 [R22+0x2dc00], R26 ;  /* 0x02dc001a16007388 */ /* 0x000fe20000000400 */
[----:B---3--:R-:W-:Y:S02]  /*1b9d0*/  STS.U16 [R22+0x2e400], R24 ;  /* 0x02e4001816007388 */ /* 0x008fe40000000400 */
[----:B------:R-:W-:Y:S02]  /*1b9e0*/  STS.U16 [R22+0x2ec00], R21 ;  /* 0x02ec001516007388 */ /* 0x000fe40000000400 */
[----:B------:R-:W-:Y:S01]  /*1b9f0*/  STS.U16 [R22+0x2f400], R5 ;  /* 0x02f4000516007388 */ /* 0x000fe20000000400 */
[----:B------:R-:W-:Y:S01]  /*1ba00*/  STS.U16 [R22+0x2fc00], R6 ;  /* 0x02fc000616007388 */ /* 0x000fe20000000400 */
[----:B------:R-:W-:Y:S01]  /*1ba10*/  BAR.SYNC.DEFER_BLOCKING 0x0 ;  /* 0x0000000000007b1d */ /* 0x000fe20000010000 */
[C---:B0-----:R-:W-:Y:S01]  /*1ba20*/  LOP3.LUT R23, R27.reuse, 0x7, RZ, 0xc0, !PT ;  /* 0x000000071b177812 */ /* 0x041fe200078ec0ff */
[----:B------:R-:W-:-:S04]  /*1ba30*/  IMAD.SHL.U32 R27, R27, 0x2, RZ ;  /* 0x000000021b1b7824 */ /* 0x000fc800078e00ff */
[----:B------:R-:W-:-:S05]  /*1ba40*/  IMAD R12, R23, 0x110, RZ ;  /* 0x00000110170c7824 */ /* 0x000fca00078e02ff */
[----:B------:R-:W-:-:S05]  /*1ba50*/  LOP3.LUT R12, R12, 0x30, R27, 0x78, !PT ;  /* 0x000000300c0c7812 */ /* 0x000fca00078e781b */
[----:B------:R-:W0:Y:S01]  /*1ba60*/  LDSM.16.M88.4 R20, [R12+0x20000] ;  /* 0x020000000c14783b */ /* 0x000e220000000200 */
[----:B------:R-:W1:Y:S08]  /*1ba70*/  MUFU.EX2 R25, R0 ;  /* 0x0000000000197308 */ /* 0x000e700000000800 */
[----:B------:R-:W2:Y:S01]  /*1ba80*/  MUFU.EX2 R17, R3 ;  /* 0x0000000300117308 */ /* 0x000ea20000000800 */
[----:B------:R-:W-:-:S07]  /*1ba90*/  FMUL R2, R4, 1.4426950216293334961 ;  /* 0x3fb8aa3b04027820 */ /* 0x000fce0000400000 */
[----:B------:R3:W-:Y:S01]  /*1baa0*/  MUFU.EX2 R3, R2 ;  /* 0x0000000200037308 */ /* 0x0007e20000000800 */
[----:B-1----:R-:W-:Y:S01]  /*1bab0*/  STL [R1+0x540], R25 ;  /* 0x0005401901007387 */ /* 0x002fe20000100800 */
[----:B--2---:R-:W-:Y:S02]  /*1bac0*/  STL [R1+0x668], R17 ;  /* 0x0006681101007387 */ /* 0x004fe40000100800 */
[----:B---3--:R-:W-:Y:S01]  /*1bad0*/  FADD R2, -R29, R7 ;  /* 0x000000071d027221 */ /* 0x008fe20000000100 */
[----:B0-----:R-:W-:Y:S01]  /*1bae0*/  STL.64 [R1+0x388], R22 ;  /* 0x0003881601007387 */ /* 0x001fe20000100a00 */
[----:B------:R-:W2:Y:S02]  /*1baf0*/  LDL.LU R4, [R1+0x5a0] ;  /* 0x0005a00001047983 */ /* 0x000ea40000300800 */
[----:B------:R-:W3:Y:S02]  /*1bb00*/  LDL.LU R5, [R1+0x5a4] ;  /* 0x0005a40001057983 */ /* 0x000ee40000300800 */
[----:B------:R-:W4:Y:S01]  /*1bb10*/  LDL.LU R6, [R1+0x5a8] ;  /* 0x0005a80001067983 */ /* 0x000f220000300800 */
[----:B------:R-:W5:Y:S01]  /*1bb20*/  LDL.LU R7, [R1+0x5ac] ;  /* 0x0005ac0001077983 */ /* 0x000f620000300800 */
[----:B------:R-:W-:Y:S01]  /*1bb30*/  MOV R9, R20 ;  /* 0x0000001400097202 */ /* 0x000fe20000000f00 */
[----:B------:R-:W-:-:S02]  /*1bb40*/  IMAD.MOV.U32 R8, RZ, RZ, R21 ;  /* 0x000000ffff087224 */ /* 0x000fc400078e0015 */
[----:B------:R-:W0:Y:S01]  /*1bb50*/  LDSM.16.M88.4 R20, [R12+0x20800] ;  /* 0x020800000c14783b */ /* 0x000e220000000200 */
[----:B------:R-:W-:-:S04]  /*1bb60*/  FFMA R0, R14, c[0x0][0x188], -R29 ;  /* 0x000062000e007a23 */ /* 0x000fc8000000081d */
[----:B------:R-:W-:-:S04]  /*1bb70*/  FMUL R0, R0, 1.4426950216293334961 ;  /* 0x3fb8aa3b00007820 */ /* 0x000fc80000400000 */
[----:B------:R1:W1:Y:S01]  /*1bb80*/  MUFU.EX2 R10, R0 ;  /* 0x00000000000a7308 */ /* 0x0002620000000800 */
[----:B------:R0:W-:Y:S01]  /*1bb90*/  STL [R1+0x1b48], R29 ;  /* 0x001b481d01007387 */ /* 0x0001e20000100800 */
[----:B-1----:R-:W-:-:S03]  /*1bba0*/  FFMA R0, R15, c[0x0][0x188], -R29 ;  /* 0x000062000f007a23 */ /* 0x002fc6000000081d */
[----:B------:R-:W-:Y:S01]  /*1bbb0*/  STL [R1+0x664], R10 ;  /* 0x0006640a01007387 */ /* 0x000fe20000100800 */
[----:B0-----:R-:W-:Y:S01]  /*1bbc0*/  MOV R15, R20 ;  /* 0x00000014000f7202 */ /* 0x001fe20000000f00 */
[----:B------:R-:W-:Y:S02]  /*1bbd0*/  IMAD.MOV.U32 R14, RZ, RZ, R21 ;  /* 0x000000ffff0e7224 */ /* 0x000fe400078e0015 */
[----:B------:R-:W-:Y:S01]  /*1bbe0*/  STL [R1+0x380], R22 ;  /* 0x0003801601007387 */ /* 0x000fe20000100800 */
[----:B------:R-:W-:Y:S02]  /*1bbf0*/  MOV R29, R23 ;  /* 0x00000017001d7202 */ /* 0x000fe40000000f00 */
[----:B------:R-:W0:Y:S04]  /*1bc00*/  LDSM.16.M88.4 R20, [R12+0x21000] ;  /* 0x021000000c14783b */ /* 0x000e280000000200 */
[----:B------:R-:W-:-:S04]  /*1bc10*/  FMUL R2, R2, 1.4426950216293334961 ;  /* 0x3fb8aa3b02027820 */ /* 0x000fc80000400000 */
[----:B------:R-:W1:Y:S01]  /*1bc20*/  MUFU.EX2 R27, R2 ;  /* 0x00000002001b7308 */ /* 0x000e620000000800 */
[----:B------:R-:W-:Y:S01]  /*1bc30*/  FMUL R0, R0, 1.4426950216293334961 ;  /* 0x3fb8aa3b00007820 */ /* 0x000fe20000400000 */
[----:B------:R-:W-:Y:S06]  /*1bc40*/  STL [R1+0x1b4c], R29 ;  /* 0x001b4c1d01007387 */ /* 0x000fec0000100800 */
[----:B------:R0:W0:Y:S01]  /*1bc50*/  MUFU.EX2 R11, R0 ;  /* 0x00000000000b7308 */ /* 0x0000220000000800 */
[----:B-1----:R-:W-:Y:S01]  /*1bc60*/  STL [R1+0x4dc], R27 ;  /* 0x0004dc1b01007387 */ /* 0x002fe20000100800 */
[----:B0-----:R-:W-:-:S03]  /*1bc70*/  IMAD.MOV.U32 R2, RZ, RZ, R20 ;  /* 0x000000ffff027224 */ /* 0x001fc600078e0014 */
[----:B------:R0:W-:Y:S01]  /*1bc80*/  STL.64 [R1+0x370], R22 ;  /* 0x0003701601007387 */ /* 0x0001e20000100a00 */
[----:B------:R-:W-:Y:S02]  /*1bc90*/  MOV R0, R21 ;  /* 0x0000001500007202 */ /* 0x000fe40000000f00 */
[----:B------:R-:W-:Y:S01]  /*1bca0*/  F2FP.PACK_AB R20, R19, R18 ;  /* 0x000000121314723e */ /* 0x000fe200000000ff */
[----:B------:R-:W-:Y:S01]  /*1bcb0*/  F2FP.PACK_AB R21, R3, R17 ;  /* 0x000000110315723e */ /* 0x000fe200000000ff */
[----:B0-----:R-:W-:Y:S02]  /*1bcc0*/  F2FP.PACK_AB R22, R13, R16 ;  /* 0x000000100d16723e */ /* 0x001fe400000000ff */
[----:B------:R-:W0:Y:S04]  /*1bcd0*/  LDSM.16.M88.4 R16, [R12+0x21800] ;  /* 0x021800000c10783b */ /* 0x000e280000000200 */
[----:B------:R-:W-:Y:S01]  /*1bce0*/  STL [R1+0x660], R11 ;  /* 0x0006600b01007387 */ /* 0x000fe20000100800 */
[----:B------:R-:W-:Y:S01]  /*1bcf0*/  STL [R1+0xd68], R3 ;  /* 0x000d680301007387 */ /* 0x000fe20000100800 */
[----:B------:R-:W-:Y:S01]  /*1bd00*/  F2FP.PACK_AB R23, R11, R10 ;  /* 0x0000000a0b17723e */ /* 0x000fe200000000ff */
[----:B0-----:R-:W-:Y:S01]  /*1bd10*/  IMAD.MOV.U32 R24, RZ, RZ, R16 ;  /* 0x000000ffff187224 */ /* 0x001fe200078e0010 */
[----:B------:R0:W-:Y:S01]  /*1bd20*/  STL.64 [R1+0x360], R18 ;  /* 0x0003601201007387 */ /* 0x0001e20000100a00 */
[----:B------:R-:W-:Y:S03]  /*1bd30*/  STL [R1+0x1ca0], R27 ;  /* 0x001ca01b01007387 */ /* 0x000fe60000100800 */
[----:B------:R1:W-:Y:S01]  /*1bd40*/  STL.64 [R1+0x1c98], R24 ;  /* 0x001c981801007387 */ /* 0x0003e20000100a00 */
[----:B0-----:R-:W-:Y:S01]  /*1bd50*/  MOV R19, R17 ;  /* 0x0000001100137202 */ /* 0x001fe20000000f00 */
[----:B------:R-:W-:-:S02]  /*1bd60*/  IMAD.MOV.U32 R16, RZ, RZ, R2 ;  /* 0x000000ffff107224 */ /* 0x000fc400078e0002 */
[----:B-1----:R-:W-:Y:S02]  /*1bd70*/  IMAD.MOV.U32 R24, RZ, RZ, R9 ;  /* 0x000000ffff187224 */ /* 0x002fe400078e0009 */
[----:B------:R-:W-:Y:S01]  /*1bd80*/  STL [R1+0x1c88], R19 ;  /* 0x001c881301007387 */ /* 0x000fe20000100800 */
[----:B------:R-:W-:Y:S01]  /*1bd90*/  MOV R17, R0 ;  /* 0x0000000000117202 */ /* 0x000fe20000000f00 */
[C---:B--2---:R-:W-:Y:S02]  /*1bda0*/  FMUL R4, R25.reuse, R4 ;  /* 0x0000000419047220 */ /* 0x044fe40000400000 */
[----:B---3--:R-:W-:Y:S01]  /*1bdb0*/  FMUL R5, R25, R5 ;  /* 0x0000000519057220 */ /* 0x008fe20000400000 */
[----:B------:R-:W-:Y:S02]  /*1bdc0*/  MOV R25, R8 ;  /* 0x0000000800197202 */ /* 0x000fe40000000f00 */
[----:B------:R-:W2:Y:S01]  /*1bdd0*/  LDL.LU R8, [R1+0x580] ;  /* 0x0005800001087983 */ /* 0x000ea20000300800 */
[----:B------:R-:W3:Y:S02]  /*1bde0*/  LDL.LU R9, [R1+0x584] ;  /* 0x0005840001097983 */ /* 0x000ee40000300800 */
[----:B----4-:R-:W-:-:S02]  /*1bdf0*/  FMUL R6, R27, R6 ;  /* 0x000000061b067220 */ /* 0x010fc40000400000 */
[----:B-----5:R-:W-:Y:S01]  /*1be00*/  FMUL R7, R27, R7 ;  /* 0x000000071b077220 */ /* 0x020fe20000400000 */
[----:B------:R-:W4:Y:S01]  /*1be10*/  LDL.LU R10, [R1+0x588] ;  /* 0x00058800010a7983 */ /* 0x000f220000300800 */
[----:B------:R-:W5:Y:S02]  /*1be20*/  LDL.LU R11, [R1+0x58c] ;  /* 0x00058c00010b7983 */ /* 0x000f640000300800 */
[----:B------:R-:W2:Y:S02]  /*1be30*/  LDL.LU R13, [R1+0x570] ;  /* 0x00057000010d7983 */ /* 0x000ea40000300800 */
[----:B------:R-:W2:Y:S01]  /*1be40*/  LDL.LU R3, [R1+0x574] ;  /* 0x0005740001037983 */ /* 0x000ea20000300800 */
[----:B------:R-:W2:Y:S01]  /*1be50*/  LDL.LU R2, [R1+0x578] ;  /* 0x0005780001027983 */ /* 0x000ea20000300800 */
[----:B------:R-:W2:Y:S02]  /*1be60*/  LDL.LU R0, [R1+0x57c] ;  /* 0x00057c0001007983 */ /* 0x000ea40000300800 */
[----:B------:R0:W-:Y:S01]  /*1be70*/  STL.64 [R1+0x1c90], R16 ;  /* 0x001c901001007387 */ /* 0x0001e20000100a00 */
[----:B------:R-:W-:Y:S01]  /*1be80*/  HMMA.16816.F32 R4, R20, R24, R4 ;  /* 0x000000181404723c */ /* 0x000fe20000001804 */
[----:B------:R-:W4:Y:S01]  /*1be90*/  LDL.LU R27, [R1+0x1ca0] ;  /* 0x001ca000011b7983 */ /* 0x000f220000300800 */
[----:B------:R-:W2:Y:S11]  /*1bea0*/  LDL.LU.64 R24, [R1+0x1c98] ;  /* 0x001c980001187983 */ /* 0x000eb60000300a00 */
[----:B------:R-:W-:Y:S10]  /*1beb0*/  @!UPT UIADD3 URZ, URZ, URZ, URZ ;  /* 0x0000003f3f3ff290 */ /* 0x000ff4000fffe03f */
[----:B------:R-:W-:Y:S01]  /*1bec0*/  STL [R1+0x1b5c], R4 ;  /* 0x001b5c0401007387 */ /* 0x000fe20000100800 */
[----:B------:R-:W-:Y:S02]  /*1bed0*/  STL [R1+0x1b58], R5 ;  /* 0x001b580501007387 */ /* 0x000fe40000100800 */
[----:B------:R-:W-:Y:S02]  /*1bee0*/  STL [R1+0x1b54], R6 ;  /* 0x001b540601007387 */ /* 0x000fe40000100800 */
[----:B------:R-:W-:Y:S02]  /*1bef0*/  STL [R1+0x1b50], R7 ;  /* 0x001b500701007387 */ /* 0x000fe40000100800 */
[----:B------:R-:W1:Y:S01]  /*1bf00*/  LDSM.16.M88.4 R4, [R12+0x22000] ;  /* 0x022000000c04783b */ /* 0x000e620000000200 */
[----:B0-----:R-:W-:Y:S01]  /*1bf10*/  IMAD.MOV.U32 R16, RZ, RZ, R15 ;  /* 0x000000ffff107224 */ /* 0x001fe200078e000f */
[----:B------:R-:W-:Y:S01]  /*1bf20*/  MOV R17, R14 ;  /* 0x0000000e00117202 */ /* 0x000fe20000000f00 */
[----:B-1----:R-:W-:Y:S01]  /*1bf30*/  IMAD.MOV.U32 R28, RZ, RZ, R4 ;  /* 0x000000ffff1c7224 */ /* 0x002fe200078e0004 */
[----:B------:R0:W-:Y:S01]  /*1bf40*/  STL.64 [R1+0x350], R6 ;  /* 0x0003500601007387 */ /* 0x0001e20000100a00 */
[----:B------:R-:W-:Y:S01]  /*1bf50*/  MOV R26, R5 ;  /* 0x00000005001a7202 */ /* 0x000fe20000000f00 */
[----:B----4-:R-:W-:-:S02]  /*1bf60*/  FMUL R10, R27, R10 ;  /* 0x0000000a1b0a7220 */ /* 0x010fc40000400000 */
[C---:B--2---:R-:W-:Y:S02]  /*1bf70*/  FMUL R8, R25.reuse, R8 ;  /* 0x0000000819087220 */ /* 0x044fe40000400000 */
[----:B---3--:R-:W-:Y:S02]  /*1bf80*/  FMUL R9, R25, R9 ;  /* 0x0000000919097220 */ /* 0x008fe40000400000 */
[----:B-----5:R-:W-:-:S07]  /*1bf90*/  FMUL R11, R27, R11 ;  /* 0x0000000b1b0b7220 */ /* 0x020fce0000400000 */
[----:B0-----:R-:W-:Y:S01]  /*1bfa0*/  HMMA.16816.F32 R4, R20, R16, R8 ;  /* 0x000000101404723c */ /* 0x001fe20000001808 */
[----:B------:R-:W0:Y:S11]  /*1bfb0*/  LDSM.16.M88.4 R16, [R12+0x22800] ;  /* 0x022800000c10783b */ /* 0x000e360000000200 */
[----:B------:R-:W-:Y:S11]  /*1bfc0*/  @!UPT UIADD3 URZ, URZ, URZ, URZ ;  /* 0x0000003f3f3ff290 */ /* 0x000ff6000fffe03f */
[----:B------:R0:W-:Y:S01]  /*1bfd0*/  STL.64 [R1+0x300], R4 ;  /* 0x0003000401007387 */ /* 0x0001e20000100a00 */
[----:B------:R-:W-:Y:S02]  /*1bfe0*/  STL.64 [R1+0x308], R6 ;  /* 0x0003080601007387 */ /* 0x000fe40000100a00 */
[----:B0-----:R-:W-:Y:S01]  /*1bff0*/  IMAD.MOV.U32 R5, RZ, RZ, R16 ;  /* 0x000000ffff057224 */ /* 0x001fe200078e0010 */
[----:B------:R0:W-:Y:S01]  /*1c000*/  STL.64 [R1+0x340], R18 ;  /* 0x0003401201007387 */ /* 0x0001e20000100a00 */
[----:B------:R-:W-:Y:S02]  /*1c010*/  MOV R4, R17 ;  /* 0x0000001100047202 */ /* 0x000fe40000000f00 */
[----:B------:R-:W2:Y:S02]  /*1c020*/  LDL.LU.64 R16, [R1+0x1c90] ;  /* 0x001c900001107983 */ /* 0x000ea40000300a00 */
[C---:B------:R-:W-:Y:S02]  /*1c030*/  FMUL R8, R25.reuse, R13 ;  /* 0x0000000d19087220 */ /* 0x040fe40000400000 */
[----:B------:R-:W-:-:S02]  /*1c040*/  FMUL R9, R25, R3 ;  /* 0x0000000319097220 */ /* 0x000fc40000400000 */
[C---:B------:R-:W-:Y:S02]  /*1c050*/  FMUL R10, R27.reuse, R2 ;  /* 0x000000021b0a7220 */ /* 0x040fe40000400000 */
[----:B------:R-:W-:Y:S01]  /*1c060*/  FMUL R11, R27, R0 ;  /* 0x000000001b0b7220 */ /* 0x000fe20000400000 */
[----:B0-----:R-:W3:Y:S01]  /*1c070*/  LDL.LU R19, [R1+0x1c88] ;  /* 0x001c880001137983 */ /* 0x001ee20000300800 */
[----:B------:R-:W4:Y:S05]  /*1c080*/  LDL.LU R18, [R1+0x4b0] ;  /* 0x0004b00001127983 */ /* 0x000f2a0000300800 */
[----:B--2---:R-:W-:Y:S01]  /*1c090*/  HMMA.16816.F32 R8, R20, R16, R8 ;  /* 0x000000101408723c */ /* 0x004fe20000001808 */
[----:B------:R-:W2:Y:S01]  /*1c0a0*/  LDL.LU R17, [R1+0x4b4] ;  /* 0x0004b40001117983 */ /* 0x000ea20000300800 */
[----:B------:R-:W5:Y:S02]  /*1c0b0*/  LDL.LU R16, [R1+0x4b8] ;  /* 0x0004b80001107983 */ /* 0x000f640000300800 */
[----:B------:R-:W5:Y:S02]  /*1c0c0*/  LDL.LU R15, [R1+0x4bc] ;  /* 0x0004bc00010f7983 */ /* 0x000f640000300800 */
[----:B------:R-:W5:Y:S01]  /*1c0d0*/  LDL.LU R14, [R1+0x490] ;  /* 0x00049000010e7983 */ /* 0x000f620000300800 */
[----:B------:R-:W5:Y:S01]  /*1c0e0*/  LDL.LU R13, [R1+0x494] ;  /* 0x00049400010d7983 */ /* 0x000f620000300800 */
[----:B------:R-:W5:Y:S02]  /*1c0f0*/  LDL.LU R3, [R1+0x498] ;  /* 0x0004980001037983 */ /* 0x000f640000300800 */
[----:B------:R-:W5:Y:S11]  /*1c100*/  LDL.LU R2, [R1+0x49c] ;  /* 0x00049c0001027983 */ /* 0x000f760000300800 */
[----:B------:R-:W-:Y:S03]  /*1c110*/  @!UPT UIADD3 URZ, URZ, URZ, URZ ;  /* 0x0000003f3f3ff290 */ /* 0x000fe6000fffe03f */
[----:B------:R-:W-:Y:S01]  /*1c120*/  IMAD.MOV.U32 R6, RZ, RZ, R8 ;  /* 0x000000ffff067224 */ /* 0x000fe200078e0008 */
[----:B------:R-:W-:-:S05]  /*1c130*/  MOV R7, R9 ;  /* 0x0000000900077202 */ /* 0x000fca0000000f00 */
[----:B------:R-:W-:Y:S01]  /*1c140*/  STL.64 [R1+0x1c08], R6 ;  /* 0x001c080601007387 */ /* 0x000fe20000100a00 */
[----:B------:R0:W-:Y:S02]  /*1c150*/  STL.64 [R1+0x1c78], R4 ;  /* 0x001c780401007387 */ /* 0x0001e40000100a00 */
[----:B------:R-:W-:Y:S02]  /*1c160*/  IMAD.MOV.U32 R29, RZ, RZ, R10 ;  /* 0x000000ffff1d7224 */ /* 0x000fe400078e000a */
[----:B----4-:R-:W-:Y:S02]  /*1c170*/  FMUL R8, R25, R18 ;  /* 0x0000001219087220 */ /* 0x010fe40000400000 */
[----:B0-----:R-:W-:Y:S01]  /*1c180*/  IMAD.MOV.U32 R4, RZ, RZ, R28 ;  /* 0x000000ffff047224 */ /* 0x001fe200078e001c */
[----:B------:R-:W-:-:S05]  /*1c190*/  MOV R5, R26 ;  /* 0x0000001a00057202 */ /* 0x000fca0000000f00 */
[----:B------:R3:W-:Y:S01]  /*1c1a0*/  STL.64 [R1+0x1c80], R4 ;  /* 0x001c800401007387 */ /* 0x0007e20000100a00 */
[----:B------:R-:W-:Y:S02]  /*1c1b0*/  MOV R0, R11 ;  /* 0x0000000b00007202 */ /* 0x000fe40000000f00 */
[----:B---3--:R-:W-:Y:S01]  /*1c1c0*/  MOV R5, R19 ;  /* 0x0000001300057202 */ /* 0x008fe20000000f00 */
[----:B------:R-:W-:Y:S02]  /*1c1d0*/  IMAD.MOV.U32 R4, RZ, RZ, R24 ;  /* 0x000000ffff047224 */ /* 0x000fe400078e0018 */
[----:B--2---:R-:W-:Y:S02]  /*1c1e0*/  FMUL R9, R25, R17 ;  /* 0x0000001119097220 */ /* 0x004fe40000400000 */
[C---:B-----5:R-:W-:Y:S02]  /*1c1f0*/  FMUL R10, R27.reuse, R16 ;  /* 0x000000101b0a7220 */ /* 0x060fe40000400000 */
[----:B------:R-:W0:Y:S01]  /*1c200*/  LDSM.16.M88.4 R16, [R12+0x23000] ;  /* 0x023000000c10783b */ /* 0x000e220000000200 */
[----:B------:R-:W-:-:S07]  /*1c210*/  FMUL R11, R27, R15 ;  /* 0x0000000f1b0b7220 */ /* 0x000fce0000400000 */
[----:B------:R-:W-:Y:S01]  /*1c220*/  HMMA.16816.F32 R4, R20, R4, R8 ;  /* 0x000000041404723c */ /* 0x000fe20000001808 */
[----:B0-----:R-:W-:Y:S11]  /*1c230*/  STL.64 [R1+0x330], R18 ;  /* 0x0003301201007387 */ /* 0x001ff60000100a00 */
[----:B------:R-:W-:Y:S11]  /*1c240*/  @!UPT UIADD3 URZ, URZ, URZ, URZ ;  /* 0x0000003f3f3ff290 */ /* 0x000ff6000fffe03f */
[----:B------:R-:W-:Y:S02]  /*1c250*/  STL.64 [R1+0x2d0], R4 ;  /* 0x0002d00401007387 */ /* 0x000fe40000100a00 */
[----:B------:R-:W-:Y:S02]  /*1c260*/  STL.64 [R1+0x2d8], R6 ;  /* 0x0002d80601007387 */ /* 0x000fe40000100a00 */
[----:B------:R-:W0:Y:S01]  /*1c270*/  LDSM.16.M88.4 R4, [R12+0x23800] ;  /* 0x023800000c04783b */ /* 0x000e220000000200 */
[C---:B------:R-:W-:Y:S02]  /*1c280*/  FMUL R10, R27.reuse, R3 ;  /* 0x000000031b0a7220 */ /* 0x040fe40000400000 */
[----:B------:R-:W-:Y:S02]  /*1c290*/  FMUL R11, R27, R2 ;  /* 0x000000021b0b7220 */ /* 0x000fe40000400000 */
[----:B0-----:R-:W-:Y:S01]  /*1c2a0*/  IMAD.MOV.U32 R3, RZ, RZ, R4 ;  /* 0x000000ffff037224 */ /* 0x001fe200078e0004 */
[----:B------:R-:W-:Y:S01]  /*1c2b0*/  STL.64 [R1+0x320], R6 ;  /* 0x0003200601007387 */ /* 0x000fe20000100a00 */
[----:B------:R-:W-:-:S02]  /*1c2c0*/  MOV R2, R5 ;  /* 0x0000000500027202 */ /* 0x000fc40000000f00 */
[----:B------:R-:W2:Y:S02]  /*1c2d0*/  LDL.LU.64 R4, [R1+0x1c80] ;  /* 0x001c800001047983 */ /* 0x000ea40000300a00 */
[C---:B------:R-:W-:Y:S02]  /*1c2e0*/  FMUL R8, R25.reuse, R14 ;  /* 0x0000000e19087220 */ /* 0x040fe40000400000 */
[----:B------:R-:W-:Y:S01]  /*1c2f0*/  FMUL R9, R25, R13 ;  /* 0x0000000d19097220 */ /* 0x000fe20000400000 */
[----:B------:R-:W-:Y:S01]  /*1c300*/  MOV R19, R17 ;  /* 0x0000001100137202 */ /* 0x000fe20000000f00 */
[----:B------:R-:W-:-:S05]  /*1c310*/  IMAD.MOV.U32 R24, RZ, RZ, R16 ;  /* 0x000000ffff187224 */ /* 0x000fca00078e0010 */
[----:B--2---:R-:W-:Y:S01]  /*1c320*/  HMMA.16816.F32 R8, R20, R4, R8 ;  /* 0x000000041408723c */ /* 0x004fe20000001808 */
[----:B------:R-:W2:Y:S11]  /*1c330*/  LDL.LU.64 R4, [R1+0x1c78] ;  /* 0x001c780001047983 */ /* 0x000eb60000300a00 */
[----:B------:R-:W-:Y:S11]  /*1c340*/  @!UPT UIADD3 URZ, URZ, URZ, URZ ;  /* 0x0000003f3f3ff290 */ /* 0x000ff6000fffe03f */
[----:B------:R-:W-:Y:S01]  /*1c350*/  STL.64 [R1+0x2c0], R8 ;  /* 0x0002c00801007387 */ /* 0x000fe20000100a00 */
[----:B------:R-:W-:Y:S02]  /*1c360*/  STL.64 [R1+0x2c8], R10 ;  /* 0x0002c80a01007387 */ /* 0x000fe40000100a00 */
[----:B------:R-:W0:Y:S04]  /*1c370*/  LDSM.16.M88.4 R8, [R12+0x24000] ;  /* 0x024000000c08783b */ /* 0x000e280000000200 */
[----:B0-----:R-:W-:Y:S01]  /*1c380*/  IMAD.MOV.U32 R7, RZ, RZ, R8 ;  /* 0x000000ffff077224 */ /* 0x001fe200078e0008 */
[----:B------:R0:W-:Y:S01]  /*1c390*/  STL.64 [R1+0x310], R10 ;  /* 0x0003100a01007387 */ /* 0x0001e20000100a00 */
[----:B------:R-:W-:Y:S01]  /*1c3a0*/  MOV R6, R9 ;  /* 0x0000000900067202 */ /* 0x000fe20000000f00 */
[----:B------:R-:W3:Y:S02]  /*1c3b0*/  LDL.LU R8, [R1+0x2a0] ;  /* 0x0002a00001087983 */ /* 0x000ee40000300800 */
[----:B------:R-:W4:Y:S01]  /*1c3c0*/  LDL.LU R9, [R1+0x2a4] ;  /* 0x0002a40001097983 */ /* 0x000f220000300800 */
[----:B0-----:R-:W5:Y:S01]  /*1c3d0*/  LDL.LU R10, [R1+0x2a8] ;  /* 0x0002a800010a7983 */ /* 0x001f620000300800 */
[----:B------:R-:W2:Y:S02]  /*1c3e0*/  LDL.LU R11, [R1+0x2ac] ;  /* 0x0002ac00010b7983 */ /* 0x000ea40000300800 */
[----:B------:R-:W2:Y:S02]  /*1c3f0*/  LDL.LU R18, [R1+0x280] ;  /* 0x0002800001127983 */ /* 0x000ea40000300800 */
[----:B------:R-:W3:Y:S01]  /*1c400*/  LDL.LU R17, [R1+0x284] ;  /* 0x0002840001117983 */ /* 0x000ee20000300800 */
[----:B------:R-:W3:Y:S04]  /*1c410*/  LDL.LU R16, [R1+0x288] ;  /* 0x0002880001107983 */ /* 0x000ee80000300800 */
[----:B--2---:R-:W-:Y:S01]  /*1c420*/  STL [R1+0x1c70], R18 ;  /* 0x001c701201007387 */ /* 0x004fe20000100800 */
[----:B---3--:R0:W-:Y:S02]  /*1c430*/  STL.64 [R1+0x1c68], R16 ;  /* 0x001c681001007387 */ /* 0x0081e40000100a00 */
[----:B------:R-:W2:Y:S01]  /*1c440*/  LDL.LU R15, [R1+0x28c] ;  /* 0x00028c00010f7983 */ /* 0x000ea20000300800 */
[----:B------:R-:W3:Y:S04]  /*1c450*/  LDL.LU R14, [R1+0x2b0] ;  /* 0x0002b000010e7983 */ /* 0x000ee80000300800 */
[----:B------:R-:W2:Y:S01]  /*1c460*/  LDL.LU R13, [R1+0x2b4] ;  /* 0x0002b400010d7983 */ /* 0x000ea20000300800 */
[----:B0-----:R-:W-:Y:S01]  /*1c470*/  IMAD.MOV.U32 R16, RZ, RZ, R5 ;  /* 0x000000ffff107224 */ /* 0x001fe200078e0005 */
[----:B------:R-:W-:-:S02]  /*1c480*/  MOV R17, R4 ;  /* 0x0000000400117202 */ /* 0x000fc40000000f00 */
[----:B------:R-:W2:Y:S01]  /*1c490*/  LDL.LU R5, [R1+0x2b8] ;  /* 0x0002b80001057983 */ /* 0x000ea20000300800 */
[----:B------:R-:W2:Y:S02]  /*1c4a0*/  LDL.LU R4, [R1+0x2bc] ;  /* 0x0002bc0001047983 */ /* 0x000ea40000300800 */
[C---:B------:R-:W-:Y:S02]  /*1c4b0*/  FMUL R8, R25.reuse, R8 ;  /* 0x0000000819087220 */ /* 0x040fe40000400000 */
[----:B----4-:R-:W-:Y:S02]  /*1c4c0*/  FMUL R9, R25, R9 ;  /* 0x0000000919097220 */ /* 0x010fe40000400000 */
[C---:B-----5:R-:W-:Y:S02]  /*1c4d0*/  FMUL R10, R27.reuse, R10 ;  /* 0x0000000a1b0a7220 */ /* 0x060fe40000400000 */
[C---:B------:R-:W-:Y:S01]  /*1c4e0*/  FMUL R11, R27.reuse, R11 ;  /* 0x0000000b1b0b7220 */ /* 0x040fe20000400000 */
[----:B------:R0:W-:Y:S06]  /*1c4f0*/  STL.64 [R1+0x1c60], R6 ;  /* 0x001c600601007387 */ /* 0x0001ec0000100a00 */
[----:B------:R-:W-:Y:S01]  /*1c500*/  HMMA.16816.F32 R8, R20, R16, R8 ;  /* 0x000000101408723c */ /* 0x000fe20000001808 */
[----:B--2---:R1:W-:Y:S01]  /*1c510*/  STL.64 [R1+0x1c58], R4 ;  /* 0x001c580401007387 */ /* 0x0043e20000100a00 */
[----:B------:R-:W2:Y:S02]  /*1c520*/  LDL.LU R18, [R1+0x1c70] ;  /* 0x001c700001127983 */ /* 0x000ea40000300800 */
[----:B------:R-:W4:Y:S11]  /*1c530*/  LDL.LU.64 R16, [R1+0x1c68] ;  /* 0x001c680001107983 */ /* 0x000f360000300a00 */
[----:B------:R-:W-:Y:S08]  /*1c540*/  @!UPT UIADD3 URZ, URZ, URZ, URZ ;  /* 0x0000003f3f3ff290 */ /* 0x000ff0000fffe03f */
[----:B------:R-:W-:Y:S01]  /*1c550*/  STL.64 [R1+0x2a0], R8 ;  /* 0x0002a00801007387 */ /* 0x000fe20000100a00 */
[----:B------:R5:W-:Y:S01]  /*1c560*/  STL.64 [R1+0x2a8], R10 ;  /* 0x0002a80a01007387 */ /* 0x000be20000100a00 */
[----:B0-----:R-:W3:Y:S02]  /*1c570*/  LDL.LU.64 R6, [R1+0x1c60] ;  /* 0x001c600001067983 */ /* 0x001ee40000300a00 */
[----:B-1----:R-:W-:Y:S01]  /*1c580*/  IMAD.MOV.U32 R4, RZ, RZ, R24 ;  /* 0x000000ffff047224 */ /* 0x002fe200078e0018 */
[----:B------:R-:W-:Y:S01]  /*1c590*/  MOV R5, R19 ;  /* 0x0000001300057202 */ /* 0x000fe20000000f00 */
[----:B-----5:R-:W-:Y:S02]  /*1c5a0*/  FMUL R11, R27, R15 ;  /* 0x0000000f1b0b7220 */ /* 0x020fe40000400000 */
[C---:B--2---:R-:W-:Y:S02]  /*1c5b0*/  FMUL R8, R25.reuse, R18 ;  /* 0x0000001219087220 */ /* 0x044fe40000400000 */
[----:B----4-:R-:W-:-:S02]  /*1c5c0*/  FMUL R9, R25, R17 ;  /* 0x0000001119097220 */ /* 0x010fc40000400000 */
[C---:B------:R-:W-:Y:S02]  /*1c5d0*/  FMUL R10, R27.reuse, R16 ;  /* 0x000000101b0a7220 */ /* 0x040fe40000400000 */
[----:B------:R-:W0:Y:S05]  /*1c5e0*/  LDSM.16.M88.4 R16, [R12+0x24800] ;  /* 0x024800000c10783b */ /* 0x000e2a0000000200 */
[----:B------:R-:W-:Y:S01]  /*1c5f0*/  HMMA.16816.F32 R8, R20, R4, R8 ;  /* 0x000000041408723c */ /* 0x000fe20000001808 */
[----:B------:R-:W2:Y:S01]  /*1c600*/  LDL.LU.64 R4, [R1+0x1c58] ;  /* 0x001c580001047983 */ /* 0x000ea20000300a00 */
[----:B------:R-:W-:Y:S02]  /*1c610*/  STL.64 [R1+0x1c50], R22 ;  /* 0x001c501601007387 */ /* 0x000fe40000100a00 */
[----:B------:R-:W-:Y:S02]  /*1c620*/  STL.64 [R1+0x1c48], R20 ;  /* 0x001c481401007387 */ /* 0x000fe40000100a00 */
[----:B------:R-:W1:Y:S11]  /*1c630*/  LDSM.16.M88.4 R20, [R12+0x25000] ;  /* 0x025000000c14783b */ /* 0x000e760000000200 */
[----:B------:R-:W-:Y:S06]  /*1c640*/  @!UPT UIADD3 URZ, URZ, URZ, URZ ;  /* 0x0000003f3f3ff290 */ /* 0x000fec000fffe03f */
[----:B------:R-:W-:Y:S01]  /*1c650*/  STL.64 [R1+0x280], R8 ;  /* 0x0002800801007387 */ /* 0x000fe20000100a00 */
[----:B------:R-:W-:Y:S03]  /*1c660*/  STL.64 [R1+0x288], R10 ;  /* 0x0002880a01007387 */ /* 0x000fe60000100a00 */
[----:B0-----:R-:W-:Y:S04]  /*1c670*/  STL.64 [R1+0x2f8], R18 ;  /* 0x0002f81201007387 */ /* 0x001fe80000100a00 */
[----:B-1----:R0:W-:Y:S04]  /*1c680*/  STL.64 [R1+0x2e0], R22 ;  /* 0x0002e01601007387 */ /* 0x0021e80000100a00 */
[----:B0-----:R-:W4:Y:S01]  /*1c690*/  LDL.LU.64 R22, [R1+0x1c50] ;  /* 0x001c500001167983 */ /* 0x001f220000300a00 */
[----:B--2---:R-:W-:-:S02]  /*1c6a0*/  FMUL R10, R27, R5 ;  /* 0x000000051b0a7220 */ /* 0x004fc40000400000 */
[----:B------:R-:W-:Y:S02]  /*1c6b0*/  FMUL R11, R27, R4 ;  /* 0x000000041b0b7220 */ /* 0x000fe40000400000 */
[----:B------:R-:W-:Y:S01]  /*1c6c0*/  IMAD.MOV.U32 R5, RZ, RZ, R20 ;  /* 0x000000ffff057224 */ /* 0x000fe200078e0014 */
[----:B------:R-:W-:Y:S02]  /*1c6d0*/  MOV R4, R21 ;  /* 0x0000001500047202 */ /* 0x000fe40000000f00 */
[----:B------:R-:W4:Y:S03]  /*1c6e0*/  LDL.LU.64 R20, [R1+0x1c48] ;  /* 0x001c480001147983 */ /* 0x000f260000300a00 */
[----:B------:R0:W-:Y:S02]  /*1c6f0*/  STL.64 [R1+0x1c40], R4 ;  /* 0x001c400401007387 */ /* 0x0001e40000100a00 */
[----:B------:R-:W2:Y:S02]  /*1c700*/  LDL.LU R28, [R1+0x290] ;  /* 0x00029000011c7983 */ /* 0x000ea40000300800 */
[----:B------:R-:W5:Y:S02]  /*1c710*/  LDL.LU R26, [R1+0x294] ;  /* 0x00029400011a7983 */ /* 0x000f640000300800 */
[----:B0-----:R-:W-:Y:S01]  /*1c720*/  IMAD.MOV.U32 R4, RZ, RZ, R3 ;  /* 0x000000ffff047224 */ /* 0x001fe200078e0003 */
[----:B------:R-:W-:Y:S01]  /*1c730*/  MOV R5, R2 ;  /* 0x0000000200057202 */ /* 0x000fe20000000f00 */
[----:B------:R-:W2:Y:S01]  /*1c740*/  LDL.LU R3, [R1+0x298] ;  /* 0x0002980001037983 */ /* 0x000ea20000300800 */
[----:B------:R-:W2:Y:S02]  /*1c750*/  LDL.LU R2, [R1+0x29c] ;  /* 0x00029c0001027983 */ /* 0x000ea40000300800 */
[----:B------:R-:W2:Y:S02]  /*1c760*/  LDL.LU R24, [R1+0x3d0] ;  /* 0x0003d00001187983 */ /* 0x000ea40000300800 */
[----:B------:R-:W2:Y:S01]  /*1c770*/  LDL.LU R19, [R1+0x3d4] ;  /* 0x0003d40001137983 */ /* 0x000ea20000300800 */
[----:B------:R-:W2:Y:S01]  /*1c780*/  LDL.LU R18, [R1+0x3d8] ;  /* 0x0003d80001127983 */ /* 0x000ea20000300800 */
[----:B---3--:R-:W-:-:S02]  /*1c790*/  FMUL R8, R25, R14 ;  /* 0x0000000e19087220 */ /* 0x008fc40000400000 */
[----:B------:R-:W-:-:S07]  /*1c7a0*/  FMUL R9, R25, R13 ;  /* 0x0000000d19097220 */ /* 0x000fce0000400000 */
[----:B----4-:R-:W-:Y:S01]  /*1c7b0*/  HMMA.16816.F32 R8, R20, R4, R8 ;  /* 0x000000041408723c */ /* 0x010fe20000001808 */
[----:B--2---:R-:W-:Y:S01]  /*1c7c0*/  STL.64 [R1+0x1c38], R18 ;  /* 0x001c381201007387 */ /* 0x004fe20000100a00 */
[----:B------:R0:W-:Y:S02]  /*1c7d0*/  STL.64 [R1+0x1c30], R16 ;  /* 0x001c301001007387 */ /* 0x0001e40000100a00 */
[----:B------:R-:W2:Y:S02]  /*1c7e0*/  LDL.LU R15, [R1+0x3dc] ;  /* 0x0003dc00010f7983 */ /* 0x000ea40000300800 */
[----:B------:R-:W3:Y:S01]  /*1c7f0*/  LDL.LU.64 R4, [R1+0x1c40] ;  /* 0x001c400001047983 */ /* 0x000ee20000300a00 */
[----:B------:R-:W4:Y:S01]  /*1c800*/  LDL.LU R14, [R1+0x420] ;  /* 0x00042000010e7983 */ /* 0x000f220000300800 */
[----:B------:R-:W3:Y:S11]  /*1c810*/  LDL.LU R13, [R1+0x424] ;  /* 0x00042400010d7983 */ /* 0x000ef60000300800 */
[----:B------:R-:W-:Y:S04]  /*1c820*/  @!UPT UIADD3 URZ, URZ, URZ, URZ ;  /* 0x0000003f3f3ff290 */ /* 0x000fe8000fffe03f */
[----:B------:R1:W-:Y:S02]  /*1c830*/  STL.64 [R1+0x260], R8 ;  /* 0x0002600801007387 */ /* 0x0003e40000100a00 */
[----:B------:R5:W-:Y:S02]  /*1c840*/  STL.64 [R1+0x268], R10 ;  /* 0x0002680a01007387 */ /* 0x000be40000100a00 */
[----:B0-----:R-:W-:Y:S01]  /*1c850*/  IMAD.MOV.U32 R16, RZ, RZ, R7 ;  /* 0x000000ffff107224 */ /* 0x001fe200078e0007 */
[----:B------:R-:W-:Y:S01]  /*1c860*/  MOV R17, R6 ;  /* 0x0000000600117202 */ /* 0x000fe20000000f00 */
[----:B------:R-:W3:Y:S01]  /*1c870*/  LDL.LU R7, [R1+0x428] ;  /* 0x0004280001077983 */ /* 0x000ee20000300800 */
[----:B------:R-:W3:Y:S02]  /*1c880*/  LDL.LU R6, [R1+0x42c] ;  /* 0x00042c0001067983 */ /* 0x000ee40000300800 */
[----:B------:R-:W3:Y:S02]  /*1c890*/  LDL.LU.64 R18, [R1+0x1c38] ;  /* 0x001c380001127983 */ /* 0x000ee40000300a00 */
[----:B-1----:R-:W-:-:S02]  /*1c8a0*/  FMUL R8, R25, R28 ;  /* 0x0000001c19087220 */ /* 0x002fc40000400000 */
[----:B-----5:R-:W-:Y:S02]  /*1c8b0*/  FMUL R9, R25, R26 ;  /* 0x0000001a19097220 */ /* 0x020fe40000400000 */
[C---:B------:R-:W-:Y:S02]  /*1c8c0*/  FMUL R10, R27.reuse, R3 ;  /* 0x000000031b0a7220 */ /* 0x040fe40000400000 */
[----:B------:R-:W-:-:S07]  /*1c8d0*/  FMUL R11, R27, R2 ;  /* 0x000000021b0b7220 */ /* 0x000fce0000400000 */
[----:B------:R-:W-:Y:S01]  /*1c8e0*/  HMMA.16816.F32 R8, R20, R16, R8 ;  /* 0x000000101408723c */ /* 0x000fe20000001808 */
[----:B------:R-:W5:Y:S11]  /*1c8f0*/  LDL.LU.64 R16, [R1+0x1c30] ;  /* 0x001c300001107983 */ /* 0x000f760000300a00 */
[----:B------:R-:W-:Y:S11]  /*1c900*/  @!UPT UIADD3 URZ, URZ, URZ, URZ ;  /* 0x0000003f3f3ff290 */ /* 0x000ff6000fffe03f */
[----:B------:R-:W-:Y:S01]  /*1c910*/  STL.64 [R1+0x250], R8 ;  /* 0x0002500801007387 */ /* 0x000fe20000100a00 */
[----:B------:R-:W-:Y:S02]  /*1c920*/  STL.64 [R1+0x258], R10 ;  /* 0x0002580a01007387 */ /* 0x000fe40000100a00 */
[----:B------:R-:W0:Y:S04]  /*1c930*/  LDSM.16.M88.4 R8, [R12+0x25800] ;  /* 0x025800000c08783b */ /* 0x000e280000000200 */
[----:B0-----:R-:W-:Y:S01]  /*1c940*/  IMAD.MOV.U32 R3, RZ, RZ, R8 ;  /* 0x000000ffff037224 */ /* 0x001fe200078e0008 */
[----:B------:R2:W-:Y:S01]  /*1c950*/  STL.64 [R1+0x2b8], R10 ;  /* 0x0002b80a01007387 */ /* 0x0005e20000100a00 */
[----:B------:R-:W-:Y:S01]  /*1c960*/  MOV R2, R9 ;  /* 0x0000000900027202 */ /* 0x000fe20000000f00 */
[----:B------:R-:W-:-:S02]  /*1c970*/  FMUL R8, R25, R24 ;  /* 0x0000001819087220 */ /* 0x000fc40000400000 */
[----:B--2---:R-:W-:Y:S02]  /*1c980*/  FMUL R11, R27, R15 ;  /* 0x0000000f1b0b7220 */ /* 0x004fe40000400000 */
[----:B---3--:R-:W-:Y:S02]  /*1c990*/  FMUL R9, R25, R19 ;  /* 0x0000001319097220 */ /* 0x008fe40000400000 */
[----:B------:R-:W-:-:S07]  /*1c9a0*/  FMUL R10, R27, R18 ;  /* 0x000000121b0a7220 */ /* 0x000fce0000400000 */
[----:B-----5:R-:W-:Y:S01]  /*1c9b0*/  HMMA.16816.F32 R16, R20, R16, R8 ;  /* 0x000000101410723c */ /* 0x020fe20000001808 */
[----:B------:R-:W0:Y:S11]  /*1c9c0*/  LDSM.16.M88.4 R8, [R12+0x26000] ;  /* 0x026000000c08783b */ /* 0x000e360000000200 */
[----:B------:R-:W-:Y:S11]  /*1c9d0*/  @!UPT UIADD3 URZ, URZ, URZ, URZ ;  /* 0x0000003f3f3ff290 */ /* 0x000ff6000fffe03f */
[----:B------:R1:W-:Y:S01]  /*1c9e0*/  STL.64 [R1+0x230], R16 ;  /* 0x0002301001007387 */ /* 0x0003e20000100a00 */
[----:B------:R2:W-:Y:S03]  /*1c9f0*/  STL.64 [R1+0x238], R18 ;  /* 0x0002381201007387 */ /* 0x0005e60000100a00 */
[----:B0-----:R0:W-:Y:S01]  /*1ca00*/  STL.64 [R1+0x298], R10 ;  /* 0x0002980a01007387 */ /* 0x0011e20000100a00 */
[----:B-1----:R-:W3:Y:S02]  /*1ca10*/  LDL.LU R16, [R1+0x430] ;  /* 0x0004300001107983 */ /* 0x002ee40000300800 */
[----:B--2---:R-:W-:Y:S01]  /*1ca20*/  IMAD.MOV.U32 R19, RZ, RZ, R8 ;  /* 0x000000ffff137224 */ /* 0x004fe200078e0008 */
[----:B------:R-:W-:Y:S01]  /*1ca30*/  MOV R18, R9 ;  /* 0x0000000900127202 */ /* 0x000fe20000000f00 */
[C---:B----4-:R-:W-:Y:S02]  /*1ca40*/  FMUL R8, R25.reuse, R14 ;  /* 0x0000000e19087220 */ /* 0x050fe40000400000 */
[----:B------:R-:W-:Y:S01]  /*1ca50*/  FMUL R9, R25, R13 ;  /* 0x0000000d19097220 */ /* 0x000fe20000400000 */
[----:B------:R-:W-:Y:S01]  /*1ca60*/  MOV R17, R4 ;  /* 0x0000000400117202 */ /* 0x000fe20000000f00 */
[----:B0-----:R-:W-:-:S02]  /*1ca70*/  FMUL R10, R27, R7 ;  /* 0x000000071b0a7220 */ /* 0x001fc40000400000 */
[----:B------:R-:W-:Y:S01]  /*1ca80*/  FMUL R11, R27, R6 ;  /* 0x000000061b0b7220 */ /* 0x000fe20000400000 */
[----:B---3--:R0:W-:Y:S01]  /*1ca90*/  STL [R1+0x1c28], R16 ;  /* 0x001c281001007387 */ /* 0x0081e20000100800 */
[----:B------:R-:W2:Y:S02]  /*1caa0*/  LDL.LU R26, [R1+0x434] ;  /* 0x00043400011a7983 */ /* 0x000ea40000300800 */
[----:B------:R-:W3:Y:S02]  /*1cab0*/  LDL.LU R24, [R1+0x438] ;  /* 0x0004380001187983 */ /* 0x000ee40000300800 */
[----:B------:R-:W4:Y:S01]  /*1cac0*/  LDL.LU R15, [R1+0x43c] ;  /* 0x00043c00010f7983 */ /* 0x000f220000300800 */
[----:B------:R-:W5:Y:S01]  /*1cad0*/  LDL.LU R14, [R1+0x440] ;  /* 0x00044000010e7983 */ /* 0x000f620000300800 */
[----:B------:R-:W2:Y:S02]  /*1cae0*/  LDL.LU R13, [R1+0x444] ;  /* 0x00044400010d7983 */ /* 0x000ea40000300800 */
[----:B------:R-:W2:Y:S02]  /*1caf0*/  LDL.LU R7, [R1+0x448] ;  /* 0x0004480001077983 */ /* 0x000ea40000300800 */
[----:B------:R-:W2:Y:S02]  /*1cb00*/  LDL.LU R6, [R1+0x44c] ;  /* 0x00044c0001067983 */ /* 0x000ea40000300800 */
[----:B0-----:R-:W-:-:S02]  /*1cb10*/  IMAD.MOV.U32 R16, RZ, RZ, R5 ;  /* 0x000000ffff107224 */ /* 0x001fc400078e0005 */
[----:B------:R-:W2:Y:S01]  /*1cb20*/  LDL.LU R5, [R1+0x450] ;  /* 0x0004500001057983 */ /* 0x000ea20000300800 */
[----:B------:R-:W2:Y:S04]  /*1cb30*/  LDL.LU R4, [R1+0x454] ;  /* 0x0004540001047983 */ /* 0x000ea80000300800 */
[----:B------:R-:W-:Y:S01]  /*1cb40*/  HMMA.16816.F32 R8, R20, R16, R8 ;  /* 0x000000101408723c */ /* 0x000fe20000001808 */
[----:B--2---:R0:W-:Y:S01]  /*1cb50*/  STL.64 [R1+0x1c10], R4 ;  /* 0x001c100401007387 */ /* 0x0041e20000100a00 */
[----:B------:R-:W-:Y:S02]  /*1cb60*/  STL.64 [R1+0x1c20], R6 ;  /* 0x001c200601007387 */ /* 0x000fe40000100a00 */
[----:B0-----:R-:W-:Y:S01]  /*1cb70*/  IMAD.MOV.U32 R4, RZ, RZ, R19 ;  /* 0x000000ffff047224 */ /* 0x001fe200078e0013 */
[----:B------:R-:W-:-:S05]  /*1cb80*/  MOV R5, R18 ;  /* 0x0000001200057202 */ /* 0x000fca0000000f00 */
[----:B------:R0:W-:Y:S02]  /*1cb90*/  STL.64 [R1+0x1c18], R4 ;  /* 0x001c180401007387 */ /* 0x0001e40000100a00 */
[----:B0-----:R-:W-:Y:S01]  /*1cba0*/  IMAD.MOV.U32 R4, RZ, RZ, R3 ;  /* 0x000000ffff047224 */ /* 0x001fe200078e0003 */
[----:B------:R-:W-:Y:S01]  /*1cbb0*/  MOV R5, R2 ;  /* 0x0000000200057202 */ /* 0x000fe20000000f00 */
[----:B------:R-:W2:Y:S01]  /*1cbc0*/  LDL.LU R3, [R1+0x458] ;  /* 0x0004580001037983 */ /* 0x000ea20000300800 */
[----:B------:R-:W2:Y:S02]  /*1cbd0*/  LDL.LU R2, [R1+0x45c] ;  /* 0x00045c0001027983 */ /* 0x000ea40000300800 */
[----:B------:R-:W2:Y:S06]  /*1cbe0*/  LDL.LU R16, [R1+0x1c28] ;  /* 0x001c280001107983 */ /* 0x000eac0000300800 */
[----:B------:R0:W-:Y:S01]  /*1cbf0*/  STL.64 [R1+0x200], R8 ;  /* 0x0002000801007387 */ /* 0x0001e20000100a00 */
[----:B------:R3:W-:Y:S01]  /*1cc00*/  STL.64 [R1+0x208], R10 ;  /* 0x0002080a01007387 */ /* 0x0007e20000100a00 */
[----:B0-----:R-:W-:-:S02]  /*1cc10*/  FMUL R9, R25, R26 ;  /* 0x0000001a19097220 */ /* 0x001fc40000400000 */
[C---:B---3--:R-:W-:Y:S02]  /*1cc20*/  FMUL R10, R27.reuse, R24 ;  /* 0x000000181b0a7220 */ /* 0x048fe40000400000 */
[----:B----4-:R-:W-:Y:S02]  /*1cc30*/  FMUL R11, R27, R15 ;  /* 0x0000000f1b0b7220 */ /* 0x010fe40000400000 */
[C---:B--2---:R-:W-:Y:S02]  /*1cc40*/  FMUL R8, R25.reuse, R16 ;  /* 0x0000001019087220 */ /* 0x044fe40000400000 */
[----:B------:R-:W0:Y:S05]  /*1cc50*/  LDSM.16.M88.4 R16, [R12+0x26800] ;  /* 0x026800000c10783b */ /* 0x000e2a0000000200 */
[----:B------:R-:W-:Y:S01]  /*1cc60*/  HMMA.16816.F32 R8, R20, R4, R8 ;  /* 0x000000041408723c */ /* 0x000fe20000001808 */
[----:B0-----:R-:W-:Y:S01]  /*1cc70*/  STL.64 [R1+0x278], R18 ;  /* 0x0002781201007387 */ /* 0x001fe20000100a00 */
[----:B------:R-:W2:Y:S02]  /*1cc80*/  LDL.LU.64 R6, [R1+0x1c20] ;  /* 0x001c200001067983 */ /* 0x000ea40000300a00 */
[----:B------:R-:W3:Y:S11]  /*1cc90*/  LDL.LU.64 R4, [R1+0x1c18] ;  /* 0x001c180001047983 */ /* 0x000ef60000300a00 */
[----:B------:R-:W-:Y:S08]  /*1cca0*/  @!UPT UIADD3 URZ, URZ, URZ, URZ ;  /* 0x0000003f3f3ff290 */ /* 0x000ff0000fffe03f */
[----:B------:R5:W-:Y:S01]  /*1ccb0*/  STL.64 [R1+0x1f0], R8 ;  /* 0x0001f00801007387 */ /* 0x000be20000100a00 */
[----:B------:R2:W-:Y:S01]  /*1ccc0*/  STL.64 [R1+0x1f8], R10 ;  /* 0x0001f80a01007387 */ /* 0x0005e20000100a00 */
[C---:B-----5:R-:W-:Y:S02]  /*1ccd0*/  FMUL R8, R25.reuse, R14 ;  /* 0x0000000e19087220 */ /* 0x060fe40000400000 */
[----:B------:R-:W-:Y:S02]  /*1cce0*/  FMUL R9, R25, R13 ;  /* 0x0000000d19097220 */ /* 0x000fe40000400000 */
[C---:B--2---:R-:W-:Y:S02]  /*1ccf0*/  FMUL R10, R27.reuse, R7 ;  /* 0x000000071b0a7220 */ /* 0x044fe40000400000 */
[----:B------:R-:W-:-:S07]  /*1cd00*/  FMUL R11, R27, R6 ;  /* 0x000000061b0b7220 */ /* 0x000fce0000400000 */
[C---:B---3--:R-:W-:Y:S01]  /*1cd10*/  HMMA.16816.F32 R8, R20.reuse, R4, R8 ;  /* 0x000000041408723c */ /* 0x048fe20000001808 */
[----:B------:R-:W2:Y:S11]  /*1cd20*/  LDL.LU.64 R4, [R1+0x1c10] ;  /* 0x001c100001047983 */ /* 0x000eb60000300a00 */
[----:B------:R-:W-:Y:S11]  /*1cd30*/  @!UPT UIADD3 URZ, URZ, URZ, URZ ;  /* 0x0000003f3f3ff290 */ /* 0x000ff6000fffe03f */
[----:B------:R-:W-:Y:S01]  /*1cd40*/  STL.64 [R1+0x1e0], R8 ;  /* 0x0001e00801007387 */ /* 0x000fe20000100a00 */
[----:B------:R0:W-:Y:S02]  /*1cd50*/  STL.64 [R1+0x1e8], R10 ;  /* 0x0001e80a01007387 */ /* 0x0001e40000100a00 */
[C---:B0-----:R-:W-:Y:S02]  /*1cd60*/  FMUL R10, R27.reuse, R3 ;  /* 0x000000031b0a7220 */ /* 0x041fe40000400000 */
[----:B------:R-:W-:Y:S02]  /*1cd70*/  FMUL R11, R27, R2 ;  /* 0x000000021b0b7220 */ /* 0x000fe40000400000 */
[C---:B--2---:R-:W-:Y:S02]  /*1cd80*/  FMUL R8, R25.reuse, R5 ;  /* 0x0000000519087220 */ /* 0x044fe40000400000 */
[----:B------:R-:W-:Y:S02]  /*1cd90*/  FMUL R9, R25, R4 ;  /* 0x0000000419097220 */ /* 0x000fe40000400000 */
[----:B------:R-:W0:Y:S05]  /*1cda0*/  LDSM.16.M88.4 R4, [R12+0x27000] ;  /* 0x027000000c04783b */ /* 0x000e2a0000000200 */
[----:B------:R-:W-:Y:S01]  /*1cdb0*/  HMMA.16816.F32 R16, R20, R16, R8 ;  /* 0x000000101410723c */ /* 0x000fe20000001808 */
[----:B0-----:R0:W-:Y:S01]  /*1cdc0*/  STL.64 [R1+0x248], R6 ;  /* 0x0002480601007387 */ /* 0x0011e20000100a00 */
[----:B------:R-:W-:-:S03]  /*1cdd0*/  MOV R2, R5 ;  /* 0x0000000500027202 */ /* 0x000fc60000000f00 */
[----:B0-----:R-:W2:Y:S11]  /*1cde0*/  LDL.LU.64 R6, [R1+0x1c08] ;  /* 0x001c080001067983 */ /* 0x001eb60000300a00 */
[----:B------:R-:W-:Y:S07]  /*1cdf0*/  @!UPT UIADD3 URZ, URZ, URZ, URZ ;  /* 0x0000003f3f3ff290 */ /* 0x000fee000fffe03f */
[----:B------:R-:W-:Y:S02]  /*1ce00*/  STL.64 [R1+0x1a0], R16 ;  /* 0x0001a01001007387 */ /* 0x000fe40000100a00 */
[----:B------:R-:W-:Y:S02]  /*1ce10*/  STL.64 [R1+0x1a8], R18 ;  /* 0x0001a81201007387 */ /* 0x000fe40000100a00 */
[----:B------:R-:W3:Y:S01]  /*1ce20*/  LDL.LU R10, [R1+0x460] ;  /* 0x00046000010a7983 */ /* 0x000ee20000300800 */
[----:B------:R-:W4:Y:S01]  /*1ce30*/  LDL.LU R11, [R1+0x464] ;  /* 0x00046400010b7983 */ /* 0x000f220000300800 */
[----:B------:R-:W5:Y:S02]  /*1ce40*/  LDL.LU R28, [R1+0x468] ;  /* 0x00046800011c7983 */ /* 0x000f640000300800 */
[----:B------:R-:W3:Y:S02]  /*1ce50*/  LDL.LU R26, [R1+0x46c] ;  /* 0x00046c00011a7983 */ /* 0x000ee40000300800 */
[----:B------:R-:W3:Y:S01]  /*1ce60*/  LDL.LU R24, [R1+0x470] ;  /* 0x0004700001187983 */ /* 0x000ee20000300800 */
[----:B------:R-:W3:Y:S01]  /*1ce70*/  LDL.LU R15, [R1+0x474] ;  /* 0x00047400010f7983 */ /* 0x000ee20000300800 */
[----:B------:R-:W3:Y:S02]  /*1ce80*/  LDL.LU R14, [R1+0x478] ;  /* 0x00047800010e7983 */ /* 0x000ee40000300800 */
[----:B------:R-:W3:Y:S02]  /*1ce90*/  LDL.LU R13, [R1+0x47c] ;  /* 0x00047c00010d7983 */ /* 0x000ee40000300800 */
[----:B------:R-:W-:Y:S01]  /*1cea0*/  IMAD.MOV.U32 R3, RZ, RZ, R4 ;  /* 0x000000ffff037224 */ /* 0x000fe200078e0004 */
[----:B------:R-:W3:Y:S01]  /*1ceb0*/  LDL.LU R5, [R1+0x480] ;  /* 0x0004800001057983 */ /* 0x000ee20000300800 */
[----:B------:R-:W3:Y:S03]  /*1cec0*/  LDL.LU R4, [R1+0x484] ;  /* 0x0004840001047983 */ /* 0x000ee60000300800 */
[----:B------:R-:W-:Y:S01]  /*1ced0*/  LDSM.16.M88.4 R16, [R12+0x28000] ;  /* 0x028000000c10783b */ /* 0x000fe20000000200 */
[----:B------:R-:W-:Y:S01]  /*1cee0*/  IMAD.MOV.U32 R8, RZ, RZ, R3 ;  /* 0x000000ffff087224 */ /* 0x000fe200078e0003 */
[----:B------:R-:W-:-:S02]  /*1cef0*/  MOV R9, R2 ;  /* 0x0000000200097202 */ /* 0x000fc40000000f00 */
[----:B--2---:R-:W-:Y:S04]  /*1cf00*/  STL.64 [R1+0x1bf0], R6 ;  /* 0x001bf00601007387 */ /* 0x004fe80000100a00 */
[----:B---3--:R-:W-:Y:S02]  /*1cf10*/  STL.64 [R1+0x1be8], R4 ;  /* 0x001be80401007387 */ /* 0x008fe40000100a00 */
[----:B------:R-:W0:Y:S04]  /*1cf20*/  LDSM.16.M88.4 R4, [R12+0x27800] ;  /* 0x027800000c04783b */ /* 0x000e280000000200 */
[----:B------:R-:W2:Y:S02]  /*1cf30*/  LDL.LU R3, [R1+0x488] ;  /* 0x0004880001037983 */ /* 0x000ea40000300800 */
[----:B------:R-:W3:Y:S01]  /*1cf40*/  LDL.LU R2, [R1+0x48c] ;  /* 0x00048c0001027983 */ /* 0x000ee20000300800 */
[----:B------:R-:W-:Y:S01]  /*1cf50*/  STL.64 [R1+0x1c00], R14 ;  /* 0x001c000e01007387 */ /* 0x000fe20000100a00 */
[----:B------:R1:W-:Y:S02]  /*1cf60*/  STL.64 [R1+0x1bf8], R12 ;  /* 0x001bf80c01007387 */ /* 0x0003e40000100a00 */
[----:B-1----:R-:W-:Y:S01]  /*1cf70*/  IMAD.MOV.U32 R12, RZ, RZ, R8 ;  /* 0x000000ffff0c7224 */ /* 0x002fe200078e0008 */
[----:B------:R-:W-:Y:S01]  /*1cf80*/  MOV R13, R9 ;  /* 0x00000009000d7202 */ /* 0x000fe20000000f00 */
[----:B------:R-:W-:-:S02]  /*1cf90*/  FMUL R8, R25, R10 ;  /* 0x0000000a19087220 */ /* 0x000fc40000400000 */
[----:B----4-:R-:W-:Y:S02]  /*1cfa0*/  FMUL R9, R25, R11 ;  /* 0x0000000b19097220 */ /* 0x010fe40000400000 */
[C---:B-----5:R-:W-:Y:S02]  /*1cfb0*/  FMUL R10, R27.reuse, R28 ;  /* 0x0000001c1b0a7220 */ /* 0x060fe40000400000 */
[----:B------:R-:W-:-:S07]  /*1cfc0*/  FMUL R11, R27, R26 ;  /* 0x0000001a1b0b7220 */ /* 0x000fce0000400000 */
[----:B------:R-:W-:Y:S01]  /*1cfd0*/  HMMA.16816.F32 R8, R20, R12, R8 ;  /* 0x0000000c1408723c */ /* 0x000fe20000001808 */
[----:B0-----:R0:W-:Y:S01]  /*1cfe0*/  STL.64 [R1+0x228], R6 ;  /* 0x0002280601007387 */ /* 0x0011e20000100a00 */
[----:B------:R-:W-:Y:S02]  /*1cff0*/  STL.64 [R1+0x218], R18 ;  /* 0x0002181201007387 */ /* 0x000fe40000100a00 */
[----:B------:R-:W4:Y:S02]  /*1d000*/  LDL.LU.64 R14, [R1+0x1c00] ;  /* 0x001c0000010e7983 */ /* 0x000f240000300a00 */
[----:B------:R-:W5:Y:S11]  /*1d010*/  LDL.LU.64 R12, [R1+0x1bf8] ;  /* 0x001bf800010c7983 */ /* 0x000f760000300a00 */
[----:B------:R-:W-:Y:S06]  /*1d020*/  @!UPT UIADD3 URZ, URZ, URZ, URZ ;  /* 0x0000003f3f3ff290 */ /* 0x000fec000fffe03f */
[----:B------:R1:W-:Y:S01]  /*1d030*/  STL.64 [R1+0x190], R8 ;  /* 0x0001900801007387 */ /* 0x0003e20000100a00 */
[----:B------:R2:W-:Y:S02]  /*1d040*/  STL.64 [R1+0x198], R10 ;  /* 0x0001980a01007387 */ /* 0x0005e40000100a00 */
[----:B0-----:R-:W3:Y:S02]  /*1d050*/  LDL.LU.64 R6, [R1+0x1bf0] ;  /* 0x001bf00001067983 */ /* 0x001ee40000300a00 */
[C---:B-1----:R-:W-:Y:S02]  /*1d060*/  FMUL R8, R25.reuse, R24 ;  /* 0x0000001819087220 */ /* 0x042fe40000400000 */
[----:B----4-:R-:W-:Y:S02]  /*1d070*/  FMUL R9, R25, R15 ;  /* 0x0000000f19097220 */ /* 0x010fe40000400000 */
[C---:B--2---:R-:W-:Y:S02]  /*1d080*/  FMUL R10, R27.reuse, R14 ;  /* 0x0000000e1b0a7220 */ /* 0x044fe40000400000 */
[----:B-----5:R-:W-:-:S07]  /*1d090*/  FMUL R11, R27, R13 ;  /* 0x0000000d1b0b7220 */ /* 0x020fce0000400000 */
[----:B------:R-:W-:Y:S01]  /*1d0a0*/  HMMA.16816.F32 R8, R20, R4, R8 ;  /* 0x000000041408723c */ /* 0x000fe20000001808 */
[----:B------:R-:W2:Y:S11]  /*1d0b0*/  LDL.LU.64 R4, [R1+0x1be8] ;  /* 0x001be80001047983 */ /* 0x000eb60000300a00 */
[----:B------:R-:W-:Y:S11]  /*1d0c0*/  @!UPT UIADD3 URZ, URZ, URZ, URZ ;  /* 0x0000003f3f3ff290 */ /* 0x000ff6000fffe03f */
[----:B------:R-:W-:Y:S01]  /*1d0d0*/  STL.64 [R1+0x180], R8 ;  /* 0x0001800801007387 */ /* 0x000fe20000100a00 */
[----:B------:R0:W-:Y:S02]  /*1d0e0*/  STL.64 [R1+0x188], R10 ;  /* 0x0001880a01007387 */ /* 0x0001e40000100a00 */
[C---:B0-----:R-:W-:Y:S02]  /*1d0f0*/  FMUL R10, R27.reuse, R3 ;  /* 0x000000031b0a7220 */ /* 0x041fe40000400000 */
[----:B---3--:R-:W-:Y:S02]  /*1d100*/  FMUL R11, R27, R2 ;  /* 0x000000021b0b7220 */ /* 0x008fe40000400000 */
[C---:B--2---:R-:W-:Y:S02]  /*1d110*/  FMUL R8, R25.reuse, R5 ;  /* 0x0000000519087220 */ /* 0x044fe40000400000 */
[----:B------:R-:W-:-:S07]  /*1d120*/  FMUL R9, R25, R4 ;  /* 0x0000000419097220 */ /* 0x000fce0000400000 */
[----:B------:R-:W-:Y:S01]  /*1d130*/  HMMA.16816.F32 R16, R20, R16, R8 ;  /* 0x000000101410723c */ /* 0x000fe20000001808 */
[----:B------:R-:W2:Y:S01]  /*1d140*/  LDL.LU R10, [R1+0x4a0] ;  /* 0x0004a000010a7983 */ /* 0x000ea20000300800 */
[----:B------:R-:W3:Y:S11]  /*1d150*/  LDL.LU R11, [R1+0x4a4] ;  /* 0x0004a400010b7983 */ /* 0x000ef60000300800 */
[----:B------:R-:W-:Y:S10]  /*1d160*/  @!UPT UIADD3 URZ, URZ, URZ, URZ ;  /* 0x0000003f3f3ff290 */ /* 0x000ff4000fffe03f */
[----:B------:R-:W-:Y:S01]  /*1d170*/  STL.64 [R1+0x140], R16 ;  /* 0x0001401001007387 */ /* 0x000fe20000100a00 */
[----:B------:R-:W-:Y:S02]  /*1d180*/  STL.64 [R1+0x148], R18 ;  /* 0x0001481201007387 */ /* 0x000fe40000100a00 */
[----:B------:R-:W4:Y:S02]  /*1d190*/  LDL.LU R28, [R1+0x4a8] ;  /* 0x0004a800011c7983 */ /* 0x000f240000300800 */
[----:B------:R-:W5:Y:S01]  /*1d1a0*/  LDL.LU R26, [R1+0x4ac] ;  /* 0x0004ac00011a7983 */ /* 0x000f620000300800 */
[----:B------:R-:W2:Y:S01]  /*1d1b0*/  LDL.LU R24, [R1+0x550] ;  /* 0x0005500001187983 */ /* 0x000ea20000300800 */
[----:B------:R-:W2:Y:S02]  /*1d1c0*/  LDL.LU R15, [R1+0x554] ;  /* 0x00055400010f7983 */ /* 0x000ea40000300800 */
[----:B------:R-:W2:Y:S02]  /*1d1d0*/  LDL.LU R14, [R1+0x558] ;  /* 0x00055800010e7983 */ /* 0x000ea40000300800 */
[----:B------:R-:W2:Y:S01]  /*1d1e0*/  LDL.LU R13, [R1+0x55c] ;  /* 0x00055c00010d7983 */ /* 0x000ea20000300800 */
[----:B------:R-:W2:Y:S01]  /*1d1f0*/  LDL.LU R5, [R1+0x560] ;  /* 0x0005600001057983 */ /* 0x000ea20000300800 */
[----:B------:R-:W2:Y:S03]  /*1d200*/  LDL.LU R4, [R1+0x564] ;  /* 0x0005640001047983 */ /* 0x000ea60000300800 */
[----:B------:R-:W0:Y:S01]  /*1d210*/  LDSM.16.M88.4 R16, [R12+0x28800] ;  /* 0x028800000c10783b */ /* 0x000e220000000200 */
[----:B------:R-:W-:Y:S02]  /*1d220*/  STL.64 [R1+0x1bd0], R6 ;  /* 0x001bd00601007387 */ /* 0x000fe40000100a00 */
[----:B0-----:R-:W-:Y:S01]  /*1d230*/  IMAD.MOV.U32 R9, RZ, RZ, R16 ;  /* 0x000000ffff097224 */ /* 0x001fe200078e0010 */
[----:B------:R-:W-:Y:S01]  /*1d240*/  MOV R8, R17 ;  /* 0x0000001100087202 */ /* 0x000fe20000000f00 */
[----:B--2---:R-:W-:Y:S01]  /*1d250*/  STL.64 [R1+0x1bc8], R4 ;  /* 0x001bc80401007387 */ /* 0x004fe20000100a00 */
[----:B------:R-:W2:Y:S02]  /*1d260*/  LDL.LU R3, [R1+0x568] ;  /* 0x0005680001037983 */ /* 0x000ea40000300800 */
[----:B------:R-:W2:Y:S02]  /*1d270*/  LDL.LU R2, [R1+0x56c] ;  /* 0x00056c0001027983 */ /* 0x000ea40000300800 */
[----:B------:R-:W-:Y:S01]  /*1d280*/  STL.64 [R1+0x1d8], R18 ;  /* 0x0001d81201007387 */ /* 0x000fe20000100a00 */
[----:B------:R-:W0:Y:S04]  /*1d290*/  LDSM.16.M88.4 R4, [R12+0x29000] ;  /* 0x029000000c04783b */ /* 0x000e280000000200 */
[----:B------:R-:W1:Y:S04]  /*1d2a0*/  LDSM.16.M88.4 R16, [R12+0x29800] ;  /* 0x029800000c10783b */ /* 0x000e680000000200 */
[----:B------:R-:W-:Y:S01]  /*1d2b0*/  STL.64 [R1+0x1be0], R14 ;  /* 0x001be00e01007387 */ /* 0x000fe20000100a00 */
[----:B------:R3:W-:Y:S02]  /*1d2c0*/  STL.64 [R1+0x1bd8], R12 ;  /* 0x001bd80c01007387 */ /* 0x0007e40000100a00 */
[----:B---3--:R-:W-:Y:S01]  /*1d2d0*/  IMAD.MOV.U32 R12, RZ, RZ, R9 ;  /* 0x000000ffff0c7224 */ /* 0x008fe200078e0009 */
[----:B------:R-:W-:Y:S01]  /*1d2e0*/  MOV R13, R8 ;  /* 0x00000008000d7202 */ /* 0x000fe20000000f00 */
[----:B------:R-:W-:-:S02]  /*1d2f0*/  FMUL R8, R25, R10 ;  /* 0x0000000a19087220 */ /* 0x000fc40000400000 */
[----:B------:R-:W-:Y:S02]  /*1d300*/  FMUL R9, R25, R11 ;  /* 0x0000000b19097220 */ /* 0x000fe40000400000 */
[C---:B----4-:R-:W-:Y:S02]  /*1d310*/  FMUL R10, R27.reuse, R28 ;  /* 0x0000001c1b0a7220 */ /* 0x050fe40000400000 */
[----:B-----5:R-:W-:-:S07]  /*1d320*/  FMUL R11, R27, R26 ;  /* 0x0000001a1b0b7220 */ /* 0x020fce0000400000 */
[----:B------:R-:W-:Y:S01]  /*1d330*/  HMMA.16816.F32 R8, R20, R12, R8 ;  /* 0x0000000c1408723c */ /* 0x000fe20000001808 */
[----:B0-----:R0:W-:Y:S01]  /*1d340*/  STL.64 [R1+0x1c8], R6 ;  /* 0x0001c80601007387 */ /* 0x0011e20000100a00 */
[----:B-1----:R-:W-:Y:S02]  /*1d350*/  STL.64 [R1+0x1b8], R18 ;  /* 0x0001b81201007387 */ /* 0x002fe40000100a00 */
[----:B------:R-:W3:Y:S02]  /*1d360*/  LDL.LU.64 R14, [R1+0x1be0] ;  /* 0x001be000010e7983 */ /* 0x000ee40000300a00 */
[----:B------:R-:W4:Y:S11]  /*1d370*/  LDL.LU.64 R12, [R1+0x1bd8] ;  /* 0x001bd800010c7983 */ /* 0x000f360000300a00 */
[----:B------:R-:W-:Y:S06]  /*1d380*/  @!UPT UIADD3 URZ, URZ, URZ, URZ ;  /* 0x0000003f3f3ff290 */ /* 0x000fec000fffe03f */
[----:B------:R1:W-:Y:S01]  /*1d390*/  STL.64 [R1+0x130], R8 ;  /* 0x0001300801007387 */ /* 0x0003e20000100a00 */
[----:B------:R5:W-:Y:S02]  /*1d3a0*/  STL.64 [R1+0x138], R10 ;  /* 0x0001380a01007387 */ /* 0x000be40000100a00 */
[----:B0-----:R-:W2:Y:S02]  /*1d3b0*/  LDL.LU.64 R6, [R1+0x1bd0] ;  /* 0x001bd00001067983 */ /* 0x001ea40000300a00 */
[C---:B-1----:R-:W-:Y:S02]  /*1d3c0*/  FMUL R8, R25.reuse, R24 ;  /* 0x0000001819087220 */ /* 0x042fe40000400000 */
[----:B---3--:R-:W-:Y:S02]  /*1d3d0*/  FMUL R9, R25, R15 ;  /* 0x0000000f19097220 */ /* 0x008fe40000400000 */
[C---:B-----5:R-:W-:Y:S02]  /*1d3e0*/  FMUL R10, R27.reuse, R14 ;  /* 0x0000000e1b0a7220 */ /* 0x060fe40000400000 */
[----:B----4-:R-:W-:-:S07]  /*1d3f0*/  FMUL R11, R27, R13 ;  /* 0x0000000d1b0b7220 */ /* 0x010fce0000400000 */
[----:B------:R-:W-:Y:S01]  /*1d400*/  HMMA.16816.F32 R8, R20, R4, R8 ;  /* 0x000000041408723c */ /* 0x000fe20000001808 */
[----:B------:R-:W3:Y:S11]  /*1d410*/  LDL.LU.64 R4, [R1+0x1bc8] ;  /* 0x001bc80001047983 */ /* 0x000ef60000300a00 */
[----:B------:R-:W-:Y:S11]  /*1d420*/  @!UPT UIADD3 URZ, URZ, URZ, URZ ;  /* 0x0000003f3f3ff290 */ /* 0x000ff6000fffe03f */
[----:B------:R-:W-:Y:S01]  /*1d430*/  STL.64 [R1+0x120], R8 ;  /* 0x0001200801007387 */ /* 0x000fe20000100a00 */
[----:B------:R2:W-:Y:S02]  /*1d440*/  STL.64 [R1+0x128], R10 ;  /* 0x0001280a01007387 */ /* 0x0005e40000100a00 */
[C---:B--2---:R-:W-:Y:S02]  /*1d450*/  FMUL R10, R27.reuse, R3 ;  /* 0x000000031b0a7220 */ /* 0x044fe40000400000 */
[----:B------:R-:W-:Y:S02]  /*1d460*/  FMUL R11, R27, R2 ;  /* 0x000000021b0b7220 */ /* 0x000fe40000400000 */
[C---:B---3--:R-:W-:Y:S02]  /*1d470*/  FMUL R8, R25.reuse, R5 ;  /* 0x0000000519087220 */ /* 0x048fe40000400000 */
        /* <DEDUP_REMOVED lines=88> */
[----:B0-----:R-:W-:Y:S01]  /*1da00*/  STL.64 [R1+0x108], R6 ;  /* 0x0001080601007387 */ /* 0x001fe20000100a00 */
[----:B-1----:R-:W-:Y:S02]  /*1da10*/  STL.64 [R1+0xf8], R18 ;  /* 0x0000f81201007387 */ /* 0x002fe40000100a00 */
[----:B------:R-:W3:Y:S02]  /*1da20*/  LDL.LU.64 R14, [R1+0x1ba0] ;  /* 0x001ba000010e7983 */ /* 0x000ee40000300a00 */
[----:B------:R-:W4:Y:S11]  /*1da30*/  LDL.LU.64 R12, [R1+0x1b98] ;  /* 0x001b9800010c7983 */ /* 0x000f360000300a00 */
[----:B------:R-:W-:Y:S06]  /*1da40*/  @!UPT UIADD3 URZ, URZ, URZ, URZ ;  /* 0x0000003f3f3ff290 */ /* 0x000fec000fffe03f */
[----:B------:R0:W-:Y:S01]  /*1da50*/  STL.64 [R1+0x70], R8 ;  /* 0x0000700801007387 */ /* 0x0001e20000100a00 */
[----:B------:R1:W-:Y:S02]  /*1da60*/  STL [R1+0x78], R10 ;  /* 0x0000780a01007387 */ /* 0x0003e40000100800 */
[----:B------:R-:W-:Y:S02]  /*1da70*/  IMAD.MOV.U32 R28, RZ, RZ, R11 ;  /* 0x000000ffff1c7224 */ /* 0x000fe400078e000b */
[----:B0-----:R-:W-:-:S03]  /*1da80*/  FMUL R8, R25, R24 ;  /* 0x0000001819087220 */ /* 0x001fc60000400000 */
[----:B------:R-:W-:Y:S01]  /*1da90*/  STL [R1+0x1988], R28 ;  /* 0x0019881c01007387 */ /* 0x000fe20000100800 */
[----:B------:R-:W5:Y:S02]  /*1daa0*/  LDL.LU.64 R6, [R1+0x1b90] ;  /* 0x001b900001067983 */ /* 0x000f640000300a00 */
[----:B---3--:R-:W-:Y:S02]  /*1dab0*/  FMUL R9, R25, R15 ;  /* 0x0000000f19097220 */ /* 0x008fe40000400000 */
[C---:B-1----:R-:W-:Y:S02]  /*1dac0*/  FMUL R10, R27.reuse, R14 ;  /* 0x0000000e1b0a7220 */ /* 0x042fe40000400000 */
        /* <DEDUP_REMOVED lines=17> */
[----:B------:R-:W2:Y:S01]  /*1dbe0*/  LDL.LU R11, [R1+0x60c] ;  /* 0x00060c00010b7983 */ /* 0x000ea20000300800 */
[----:B------:R-:W2:Y:S01]  /*1dbf0*/  LDL.LU R26, [R1+0x618] ;  /* 0x00061800011a7983 */ /* 0x000ea20000300800 */
[----:B------:R-:W2:Y:S02]  /*1dc00*/  LDL.LU R24, [R1+0x61c] ;  /* 0x00061c0001187983 */ /* 0x000ea40000300800 */
[----:B------:R-:W2:Y:S02]  /*1dc10*/  LDL.LU R5, [R1+0x620] ;  /* 0x0006200001057983 */ /* 0x000ea40000300800 */
[----:B------:R-:W2:Y:S01]  /*1dc20*/  LDL.LU R4, [R1+0x624] ;  /* 0x0006240001047983 */ /* 0x000ea20000300800 */
[----:B-----5:R-:W-:Y:S04]  /*1dc30*/  STL.64 [R1+0x1b80], R6 ;  /* 0x001b800601007387 */ /* 0x020fe80000100a00 */
[----:B------:R-:W-:Y:S04]  /*1dc40*/  LDSM.16.M88.4 R16, [R12+0x2d800] ;  /* 0x02d800000c10783b */ /* 0x000fe80000000200 */
[----:B--2---:R-:W-:Y:S02]  /*1dc50*/  STL.64 [R1+0x1b78], R4 ;  /* 0x001b780401007387 */ /* 0x004fe40000100a00 */
[----:B------:R-:W0:Y:S04]  /*1dc60*/  LDSM.16.M88.4 R4, [R12+0x2d000] ;  /* 0x02d000000c04783b */ /* 0x000e280000000200 */
[----:B------:R-:W1:Y:S04]  /*1dc70*/  LDSM.16.M88.4 R12, [R12+0x2e000] ;  /* 0x02e000000c0c783b */ /* 0x000e680000000200 */
[----:B------:R-:W2:Y:S01]  /*1dc80*/  LDL.LU R3, [R1+0x628] ;  /* 0x0006280001037983 */ /* 0x000ea20000300800 */
[----:B------:R-:W5:Y:S01]  /*1dc90*/  LDL.LU R2, [R1+0x62c] ;  /* 0x00062c0001027983 */ /* 0x000f620000300800 */
[----:B------:R-:W-:-:S02]  /*1dca0*/  FMUL R8, R25, R8 ;  /* 0x0000000819087220 */ /* 0x000fc40000400000 */
[----:B---3--:R-:W-:Y:S02]  /*1dcb0*/  FMUL R9, R25, R9 ;  /* 0x0000000919097220 */ /* 0x008fe40000400000 */
[C---:B----4-:R-:W-:Y:S02]  /*1dcc0*/  FMUL R10, R27.reuse, R10 ;  /* 0x0000000a1b0a7220 */ /* 0x050fe40000400000 */
[C---:B------:R-:W-:Y:S01]  /*1dcd0*/  FMUL R11, R27.reuse, R11 ;  /* 0x0000000b1b0b7220 */ /* 0x040fe20000400000 */
[----:B0-----:R-:W-:Y:S01]  /*1dce0*/  STL [R1+0xb8], R6 ;  /* 0x0000b80601007387 */ /* 0x001fe20000100800 */
[----:B------:R0:W-:Y:S03]  /*1dcf0*/  STL.64 [R1+0xa8], R18 ;  /* 0x0000a81201007387 */ /* 0x0001e60000100a00 */
[----:B0-----:R-:W3:Y:S01]  /*1dd00*/  LDL.LU R18, [R1+0x610] ;  /* 0x0006100001127983 */ /* 0x001ee20000300800 */
[----:B------:R-:W4:Y:S01]  /*1dd10*/  LDL.LU R19, [R1+0x614] ;  /* 0x0006140001137983 */ /* 0x000f220000300800 */
[----:B------:R-:W-:Y:S01]  /*1dd20*/  MOV R28, R7 ;  /* 0x00000007001c7202 */ /* 0x000fe20000000f00 */
[----:B-1----:R-:W-:Y:S01]  /*1dd30*/  STL.64 [R1+0x98], R14 ;  /* 0x0000980e01007387 */ /* 0x002fe20000100a00 */
[----:B------:R-:W-:Y:S01]  /*1dd40*/  HMMA.16816.F32 R8, R20, R4, R8 ;  /* 0x000000041408723c */ /* 0x000fe20000001808 */
[----:B------:R-:W2:Y:S01]  /*1dd50*/  LDL.LU.64 R6, [R1+0x1b80] ;  /* 0x001b800001067983 */ /* 0x000ea20000300a00 */
[----:B------:R-:W2:Y:S11]  /*1dd60*/  LDL.LU.64 R4, [R1+0x1b78] ;  /* 0x001b780001047983 */ /* 0x000eb60000300a00 */
[----:B------:R-:W-:Y:S10]  /*1dd70*/  @!UPT UIADD3 URZ, URZ, URZ, URZ ;  /* 0x0000003f3f3ff290 */ /* 0x000ff4000fffe03f */
[----:B------:R-:W-:Y:S01]  /*1dd80*/  STL.64 [R1+0x20], R8 ;  /* 0x0000200801007387 */ /* 0x000fe20000100a00 */
[----:B------:R0:W-:Y:S02]  /*1dd90*/  STL.64 [R1+0x28], R10 ;  /* 0x0000280a01007387 */ /* 0x0001e40000100a00 */
[C---:B0-----:R-:W-:Y:S02]  /*1dda0*/  FMUL R10, R27.reuse, R26 ;  /* 0x0000001a1b0a7220 */ /* 0x041fe40000400000 */
[----:B------:R-:W-:Y:S02]  /*1ddb0*/  FMUL R11, R27, R24 ;  /* 0x000000181b0b7220 */ /* 0x000fe40000400000 */
[C---:B---3--:R-:W-:Y:S02]  /*1ddc0*/  FMUL R8, R25.reuse, R18 ;  /* 0x0000001219087220 */ /* 0x048fe40000400000 */
[----:B----4-:R-:W-:-:S07]  /*1ddd0*/  FMUL R9, R25, R19 ;  /* 0x0000001319097220 */ /* 0x010fce0000400000 */
[----:B------:R-:W-:Y:S07]  /*1dde0*/  HMMA.16816.F32 R16, R20, R16, R8 ;  /* 0x000000101410723c */ /* 0x000fee0000001808 */
[C---:B--2---:R-:W-:Y:S02]  /*1ddf0*/  FMUL R8, R25.reuse, R5 ;  /* 0x0000000519087220 */ /* 0x044fe40000400000 */
[----:B------:R-:W-:Y:S02]  /*1de00*/  FMUL R9, R25, R4 ;  /* 0x0000000419097220 */ /* 0x000fe40000400000 */
[----:B------:R-:W-:-:S02]  /*1de10*/  FMUL R10, R27, R3 ;  /* 0x000000031b0a7220 */ /* 0x000fc40000400000 */
[----:B-----5:R-:W-:-:S10]  /*1de20*/  FMUL R11, R27, R2 ;  /* 0x000000021b0b7220 */ /* 0x020fd40000400000 */
[----:B------:R-:W-:Y:S01]  /*1de30*/  STL.64 [R1], R16 ;  /* 0x0000001001007387 */ /* 0x000fe20000100a00 */
[----:B------:R0:W-:Y:S01]  /*1de40*/  STL.64 [R1+0x8], R18 ;  /* 0x0000081201007387 */ /* 0x0001e20000100a00 */
[----:B------:R-:W-:Y:S02]  /*1de50*/  HMMA.16816.F32 R8, R20, R12, R8 ;  /* 0x0000000c1408723c */ /* 0x000fe40000001808 */
[----:B0-----:R-:W0:Y:S01]  /*1de60*/  S2R R18, SR_TID.X ;  /* 0x0000000000127919 */ /* 0x001e220000002100 */
[----:B------:R-:W-:Y:S02]  /*1de70*/  STL [R1+0x1b74], R27 ;  /* 0x001b741b01007387 */ /* 0x000fe40000100800 */
[----:B------:R-:W-:Y:S11]  /*1de80*/  STL [R1+0x1b70], R25 ;  /* 0x001b701901007387 */ /* 0x000ff60000100800 */
[----:B------:R-:W-:Y:S07]  /*1de90*/  @!UPT UIADD3 URZ, URZ, URZ, URZ ;  /* 0x0000003f3f3ff290 */ /* 0x000fee000fffe03f */
[----:B------:R1:W-:Y:S01]  /*1dea0*/  STL.64 [R1+0x1920], R10 ;  /* 0x0019200a01007387 */ /* 0x0003e20000100a00 */
[----:B------:R-:W2:Y:S02]  /*1deb0*/  LDL.LU R12, [R1+0x630] ;  /* 0x00063000010c7983 */ /* 0x000ea40000300800 */
[----:B------:R-:W3:Y:S01]  /*1dec0*/  LDL.LU R13, [R1+0x634] ;  /* 0x00063400010d7983 */ /* 0x000ee20000300800 */
[C---:B0-----:R-:W-:Y:S01]  /*1ded0*/  LOP3.LUT R19, R18.reuse, 0x7, RZ, 0xc0, !PT ;  /* 0x0000000712137812 */ /* 0x041fe200078ec0ff */
[----:B------:R-:W-:Y:S01]  /*1dee0*/  IMAD.SHL.U32 R18, R18, 0x2, RZ ;  /* 0x0000000212127824 */ /* 0x000fe200078e00ff */
[----:B-1----:R-:W4:Y:S01]  /*1def0*/  LDL.LU R11, [R1+0x638] ;  /* 0x00063800010b7983 */ /* 0x002f220000300800 */
[----:B------:R-:W5:Y:S02]  /*1df00*/  LDL.LU R2, [R1+0x63c] ;  /* 0x00063c0001027983 */ /* 0x000f640000300800 */
[----:B------:R-:W2:Y:S02]  /*1df10*/  LDL.LU R16, [R1+0x650] ;  /* 0x0006500001107983 */ /* 0x000ea40000300800 */
[----:B------:R-:W-:Y:S01]  /*1df20*/  IMAD R10, R19, 0x110, RZ ;  /* 0x00000110130a7824 */ /* 0x000fe200078e02ff */
[----:B------:R-:W2:Y:S04]  /*1df30*/  LDL.LU R17, [R1+0x654] ;  /* 0x0006540001117983 */ /* 0x000ea80000300800 */
[----:B------:R-:W-:-:S02]  /*1df40*/  LOP3.LUT R10, R10, 0x30, R18, 0x78, !PT ;  /* 0x000000300a0a7812 */ /* 0x000fc400078e7812 */
[----:B------:R-:W2:Y:S01]  /*1df50*/  LDL.LU R18, [R1+0x658] ;  /* 0x0006580001127983 */ /* 0x000ea20000300800 */
[----:B------:R-:W2:Y:S03]  /*1df60*/  LDL.LU R19, [R1+0x65c] ;  /* 0x00065c0001137983 */ /* 0x000ea60000300800 */
[----:B------:R-:W0:Y:S02]  /*1df70*/  LDSM.16.M88.4 R24, [R10+0x2f000] ;  /* 0x02f000000a18783b */ /* 0x000e240000000200 */
[----:B0-----:R-:W-:Y:S02]  /*1df80*/  IMAD.MOV.U32 R5, RZ, RZ, R25 ;  /* 0x000000ffff057224 */ /* 0x001fe400078e0019 */
[----:B--2---:R-:W-:Y:S01]  /*1df90*/  STL.64 [R1+0x1b68], R18 ;  /* 0x001b681201007387 */ /* 0x004fe20000100a00 */
[----:B------:R-:W-:Y:S02]  /*1dfa0*/  STL.64 [R1+0x1b60], R16 ;  /* 0x001b601001007387 */ /* 0x000fe40000100a00 */
[----:B------:R0:W-:Y:S02]  /*1dfb0*/  STL.64 [R1+0x1918], R8 ;  /* 0x0019180801007387 */ /* 0x0001e40000100a00 */
[----:B------:R-:W1:Y:S01]  /*1dfc0*/  LDSM.16.M88.4 R16, [R10+0x2e800] ;  /* 0x02e800000a10783b */ /* 0x000e620000000200 */
[----:B0-----:R-:W2:Y:S03]  /*1dfd0*/  LDL R9, [R1+0x4c8] ;  /* 0x0004c80001097983 */ /* 0x001ea60000100800 */
[----:B------:R0:W-:Y:S02]  /*1dfe0*/  STL [R1+0x4c], R27 ;  /* 0x00004c1b01007387 */ /* 0x0001e40000100800 */
[----:B0-----:R-:W4:Y:S01]  /*1dff0*/  LDL.LU R27, [R1+0x1b74] ;  /* 0x001b7400011b7983 */ /* 0x001f220000300800 */
[----:B------:R-:W2:Y:S01]  /*1e000*/  LDL.LU R25, [R1+0x1b70] ;  /* 0x001b700001197983 */ /* 0x000ea20000300800 */
[----:B------:R-:W-:-:S02]  /*1e010*/  MOV R4, R24 ;  /* 0x0000001800047202 */ /* 0x000fc40000000f00 */
[----:B------:R-:W-:Y:S01]  /*1e020*/  MOV R3, R26 ;  /* 0x0000001a00037202 */ /* 0x000fe20000000f00 */
[----:B-1----:R0:W-:Y:S01]  /*1e030*/  STL.64 [R1+0x58], R18 ;  /* 0x0000581201007387 */ /* 0x0021e20000100a00 */
[----:B------:R-:W5:Y:S02]  /*1e040*/  LDL.LU R24, [R1+0x640] ;  /* 0x0006400001187983 */ /* 0x000f640000300800 */
[----:B------:R-:W5:Y:S01]  /*1e050*/  LDL.LU R26, [R1+0x644] ;  /* 0x00064400011a7983 */ /* 0x000f620000300800 */
[----:B0-----:R-:W5:Y:S01]  /*1e060*/  LDL.LU.64 R18, [R1+0x1b68] ;  /* 0x001b680001127983 */ /* 0x001f620000300a00 */
[----:B----4-:R-:W-:Y:S02]  /*1e070*/  FMUL R14, R27, R11 ;  /* 0x0000000b1b0e7220 */ /* 0x010fe40000400000 */
[C---:B--2---:R-:W-:Y:S02]  /*1e080*/  FMUL R12, R25.reuse, R12 ;  /* 0x0000000c190c7220 */ /* 0x044fe40000400000 */
[----:B---3--:R-:W-:-:S02]  /*1e090*/  FMUL R13, R25, R13 ;  /* 0x0000000d190d7220 */ /* 0x008fc40000400000 */
[----:B-----5:R-:W-:-:S07]  /*1e0a0*/  FMUL R15, R27, R2 ;  /* 0x000000021b0f7220 */ /* 0x020fce0000400000 */
[----:B------:R-:W-:Y:S01]  /*1e0b0*/  HMMA.16816.F32 R12, R20, R16, R12 ;  /* 0x00000010140c723c */ /* 0x000fe2000000180c */
[----:B------:R-:W2:Y:S01]  /*1e0c0*/  LDL.LU.64 R16, [R1+0x1b60] ;  /* 0x001b600001107983 */ /* 0x000ea20000300a00 */
[----:B------:R-:W3:Y:S02]  /*1e0d0*/  LDL.LU R11, [R1+0x648] ;  /* 0x00064800010b7983 */ /* 0x000ee40000300800 */
[----:B------:R-:W4:Y:S02]  /*1e0e0*/  LDL.LU R8, [R1+0x64c] ;  /* 0x00064c0001087983 */ /* 0x000f240000300800 */
[----:B------:R-:W5:Y:S02]  /*1e0f0*/  LDL.LU R2, [R1+0x3a0] ;  /* 0x0003a00001027983 */ /* 0x000f640000300800 */
[C---:B------:R-:W-:Y:S02]  /*1e100*/  FMUL R18, R27.reuse, R18 ;  /* 0x000000121b127220 */ /* 0x040fe40000400000 */
[----:B------:R-:W-:Y:S11]  /*1e110*/  FMUL R19, R27, R19 ;  /* 0x000000131b137220 */ /* 0x000ff60000400000 */
[----:B------:R-:W-:Y:S02]  /*1e120*/  @!UPT UIADD3 URZ, URZ, URZ, URZ ;  /* 0x0000003f3f3ff290 */ /* 0x000fe4000fffe03f */
[----:B------:R-:W-:Y:S01]  /*1e130*/  STL.64 [R1+0x1910], R14 ;  /* 0x0019100e01007387 */ /* 0x000fe20000100a00 */
[----:B------:R0:W-:Y:S02]  /*1e140*/  STL.64 [R1+0x1908], R12 ;  /* 0x0019080c01007387 */ /* 0x0001e40000100a00 */
[----:B0-----:R-:W-:Y:S01]  /*1e150*/  IMAD.MOV.U32 R12, RZ, RZ, R4 ;  /* 0x000000ffff0c7224 */ /* 0x001fe200078e0004 */
[----:B------:R-:W-:Y:S01]  /*1e160*/  MOV R13, R5 ;  /* 0x00000005000d7202 */ /* 0x000fe20000000f00 */
[C---:B------:R-:W-:Y:S01]  /*1e170*/  FMUL R24, R25.reuse, R24 ;  /* 0x0000001819187220 */ /* 0x040fe20000400000 */
[----:B------:R-:W5:Y:S01]  /*1e180*/  LDL.LU R4, [R1+0x1b5c] ;  /* 0x001b5c0001047983 */ /* 0x000f620000300800 */
[----:B------:R-:W5:Y:S02]  /*1e190*/  LDL.LU R5, [R1+0x1b58] ;  /* 0x001b580001057983 */ /* 0x000f640000300800 */
[C---:B--2---:R-:W-:Y:S02]  /*1e1a0*/  FMUL R16, R25.reuse, R16 ;  /* 0x0000001019107220 */ /* 0x044fe40000400000 */
[----:B------:R-:W-:-:S07]  /*1e1b0*/  FMUL R17, R25, R17 ;  /* 0x0000001119117220 */ /* 0x000fce0000400000 */
[C---:B------:R-:W-:Y:S01]  /*1e1c0*/  HMMA.16816.F32 R16, R20.reuse, R12, R16 ;  /* 0x0000000c1410723c */ /* 0x040fe20000001810 */
[----:B------:R0:W1:Y:S01]  /*1e1d0*/  LDSM.16.M88.4 R12, [R10+0x2f800] ;  /* 0x02f800000a0c783b */ /* 0x0000620000000200 */
[----:B------:R-:W-:Y:S02]  /*1e1e0*/  FMUL R25, R25, R26 ;  /* 0x0000001a19197220 */ /* 0x000fe40000400000 */
[C---:B---3--:R-:W-:Y:S02]  /*1e1f0*/  FMUL R26, R27.reuse, R11 ;  /* 0x0000000b1b1a7220 */ /* 0x048fe40000400000 */
[----:B----4-:R-:W-:Y:S11]  /*1e200*/  FMUL R27, R27, R8 ;  /* 0x000000081b1b7220 */ /* 0x010ff60000400000 */
[----:B------:R-:W-:Y:S06]  /*1e210*/  @!UPT UIADD3 URZ, URZ, URZ, URZ ;  /* 0x0000003f3f3ff290 */ /* 0x000fec000fffe03f */
[----:B------:R-:W-:Y:S01]  /*1e220*/  STL.64 [R1+0x1900], R18 ;  /* 0x0019001201007387 */ /* 0x000fe20000100a00 */
[----:B------:R-:W-:Y:S02]  /*1e230*/  STL.64 [R1+0x18f8], R16 ;  /* 0x0018f81001007387 */ /* 0x000fe40000100a00 */
[----:B0-----:R-:W2:Y:S01]  /*1e240*/  LDL.LU R10, [R1+0x394] ;  /* 0x00039400010a7983 */ /* 0x001ea20000300800 */
[----:B-1----:R0:W-:Y:S01]  /*1e250*/  STL.64 [R1+0x18], R14 ;  /* 0x0000180e01007387 */ /* 0x0021e20000100a00 */
[----:B------:R-:W3:Y:S01]  /*1e260*/  LDL.LU R11, [R1+0x3a8] ;  /* 0x0003a800010b7983 */ /* 0x000ee20000300800 */
[----:B------:R-:W-:Y:S01]  /*1e270*/  HMMA.16816.F32 R20, R20, R12, R24 ;  /* 0x0000000c1414723c */ /* 0x000fe20000001818 */
[----:B------:R-:W4:Y:S01]  /*1e280*/  LDL.LU R26, [R1+0x3a4] ;  /* 0x0003a400011a7983 */ /* 0x000f220000300800 */
[----:B------:R-:W2:Y:S04]  /*1e290*/  LDL.LU R27, [R1+0x390] ;  /* 0x00039000011b7983 */ /* 0x000ea80000300800 */
[----:B0-----:R-:W2:Y:S01]  /*1e2a0*/  LDL.LU R14, [R1+0x370] ;  /* 0x00037000010e7983 */ /* 0x001ea20000300800 */
[----:B------:R-:W2:Y:S02]  /*1e2b0*/  LDL.LU R15, [R1+0x374] ;  /* 0x00037400010f7983 */ /* 0x000ea40000300800 */
[----:B------:R-:W3:Y:S02]  /*1e2c0*/  LDL.LU R12, [R1+0x3ac] ;  /* 0x0003ac00010c7983 */ /* 0x000ee40000300800 */
[----:B------:R-:W3:Y:S02]  /*1e2d0*/  LDL.LU R13, [R1+0x398] ;  /* 0x00039800010d7983 */ /* 0x000ee40000300800 */
[----:B------:R-:W-:Y:S01]  /*1e2e0*/  IMAD.MOV.U32 R16, RZ, RZ, R6 ;  /* 0x000000ffff107224 */ /* 0x000fe200078e0006 */
[----:B------:R-:W-:Y:S01]  /*1e2f0*/  MOV R17, R7 ;  /* 0x0000000700117202 */ /* 0x000fe20000000f00 */
[----:B------:R-:W-:Y:S01]  /*1e300*/  IMAD.MOV.U32 R18, RZ, RZ, R29 ;  /* 0x000000ffff127224 */ /* 0x000fe200078e001d */
[----:B--2---:R0:W-:Y:S01]  /*1e310*/  STL.64 [R1+0x1b40], R14 ;  /* 0x001b400e01007387 */ /* 0x0041e20000100a00 */
[----:B------:R-:W2:Y:S02]  /*1e320*/  LDL.LU R6, [R1+0x1b54] ;  /* 0x001b540001067983 */ /* 0x000ea40000300800 */
[----:B------:R-:W2:Y:S02]  /*1e330*/  LDL.LU R7, [R1+0x1b50] ;  /* 0x001b500001077983 */ /* 0x000ea40000300800 */
[----:B------:R-:W2:Y:S01]  /*1e340*/  LDL.LU R29, [R1+0x1b4c] ;  /* 0x001b4c00011d7983 */ /* 0x000ea20000300800 */
[----:B------:R-:W3:Y:S04]  /*1e350*/  LDL.LU R8, [R1+0x39c] ;  /* 0x00039c0001087983 */ /* 0x000ee80000300800 */
[----:B0-----:R-:W3:Y:S01]  /*1e360*/  LDL.LU R14, [R1+0x388] ;  /* 0x00038800010e7983 */ /* 0x001ee20000300800 */
[----:B------:R-:W3:Y:S02]  /*1e370*/  LDL.LU R15, [R1+0x38c] ;  /* 0x00038c00010f7983 */ /* 0x000ee40000300800 */
[----:B------:R0:W-:Y:S02]  /*1e380*/  STL.64 [R1+0x18f0], R22 ;  /* 0x0018f01601007387 */ /* 0x0001e40000100a00 */
[----:B------:R1:W-:Y:S01]  /*1e390*/  STL.64 [R1+0x18e8], R20 ;  /* 0x0018e81401007387 */ /* 0x0003e20000100a00 */
[----:B0-----:R-:W3:Y:S01]  /*1e3a0*/  LDL.LU R22, [R1+0x380] ;  /* 0x0003800001167983 */ /* 0x001ee20000300800 */
[----:B--2---:R-:W-:-:S03]  /*1e3b0*/  IMAD.MOV.U32 R23, RZ, RZ, R29 ;  /* 0x000000ffff177224 */ /* 0x004fc600078e001d */
[----:B------:R-:W3:Y:S01]  /*1e3c0*/  LDL.LU R29, [R1+0x1b48] ;  /* 0x001b4800011d7983 */ /* 0x000ee20000300800 */
[----:B------:R-:W-:Y:S01]  /*1e3d0*/  MOV R19, R0 ;  /* 0x0000000000137202 */ /* 0x000fe20000000f00 */
[----:B-----5:R-:W-:-:S04]  /*1e3e0*/  FFMA R0, R2, c[0x0][0x188], -R9 ;  /* 0x0000620002007a23 */ /* 0x020fc80000000809 */
[----:B------:R-:W-:Y:S02]  /*1e3f0*/  FMUL R2, R0, 1.4426950216293334961 ;  /* 0x3fb8aa3b00027820 */ /* 0x000fe40000400000 */
[--C-:B----4-:R-:W-:Y:S02]  /*1e400*/  FFMA R0, R26, c[0x0][0x188], -R9.reuse ;  /* 0x000062001a007a23 */ /* 0x110fe40000000809 */
[----:B-1----:R0:W-:Y:S02]  /*1e410*/  MUFU.EX2 R20, R2 ;  /* 0x0000000200147308 */ /* 0x0021e40000000800 */
[----:B0-----:R-:W-:Y:S02]  /*1e420*/  FMUL R2, R0, 1.4426950216293334961 ;  /* 0x3fb8aa3b00027820 */ /* 0x001fe40000400000 */
[----:B------:R-:W-:-:S04]  /*1e430*/  FFMA R0, R27, c[0x0][0x188], -R9 ;  /* 0x000062001b007a23 */ /* 0x000fc80000000809 */
[----:B------:R0:W1:Y:S02]  /*1e440*/  MUFU.EX2 R21, R2 ;  /* 0x0000000200157308 */ /* 0x0000640000000800 */
[----:B0-----:R-:W-:Y:S02]  /*1e450*/  FMUL R2, R0, 1.4426950216293334961 ;  /* 0x3fb8aa3b00027820 */ /* 0x001fe40000400000 */
[----:B------:R-:W-:-:S04]  /*1e460*/  FFMA R0, R10, c[0x0][0x188], -R9 ;  /* 0x000062000a007a23 */ /* 0x000fc80000000809 */
[----:B------:R0:W2:Y:S02]  /*1e470*/  MUFU.EX2 R10, R2 ;  /* 0x00000002000a7308 */ /* 0x0000a40000000800 */
[----:B0-----:R-:W-:Y:S01]  /*1e480*/  FMUL R2, R0, 1.4426950216293334961 ;  /* 0x3fb8aa3b00027820 */ /* 0x001fe20000400000 */
[----:B-1----:R-:W-:Y:S01]  /*1e490*/  F2FP.PACK_AB R24, R21, R20 ;  /* 0x000000141518723e */ /* 0x002fe200000000ff */
[----:B------:R-:W-:Y:S01]  /*1e4a0*/  STL [R1+0x5cc], R20 ;  /* 0x0005cc1401007387 */ /* 0x000fe20000100800 */
[----:B------:R-:W-:Y:S03]  /*1e4b0*/  STL [R1+0x5c8], R21 ;  /* 0x0005c81501007387 */ /* 0x000fe60000100800 */
[----:B--2---:R-:W-:Y:S01]  /*1e4c0*/  STL [R1+0x5c4], R10 ;  /* 0x0005c40a01007387 */ /* 0x004fe20000100800 */
[----:B---3--:R-:W-:Y:S02]  /*1e4d0*/  FFMA R0, R11, c[0x0][0x188], -R29 ;  /* 0x000062000b007a23 */ /* 0x008fe4000000081d */
[----:B------:R0:W-:Y:S02]  /*1e4e0*/  MUFU.EX2 R11, R2 ;  /* 0x00000002000b7308 */ /* 0x0001e40000000800 */
[----:B0-----:R-:W-:-:S02]  /*1e4f0*/  FMUL R2, R0, 1.4426950216293334961 ;  /* 0x3fb8aa3b00027820 */ /* 0x001fc40000400000 */
[----:B------:R-:W-:-:S04]  /*1e500*/  FFMA R0, R12, c[0x0][0x188], -R29 ;  /* 0x000062000c007a23 */ /* 0x000fc8000000081d */
[----:B------:R0:W-:Y:S02]  /*1e510*/  MUFU.EX2 R12, R2 ;  /* 0x00000002000c7308 */ /* 0x0001e40000000800 */
[----:B0-----:R-:W-:Y:S02]  /*1e520*/  FMUL R2, R0, 1.4426950216293334961 ;  /* 0x3fb8aa3b00027820 */ /* 0x001fe40000400000 */
[----:B------:R-:W-:-:S04]  /*1e530*/  FFMA R0, R13, c[0x0][0x188], -R29 ;  /* 0x000062000d007a23 */ /* 0x000fc8000000081d */
[----:B------:R0:W1:Y:S02]  /*1e540*/  MUFU.EX2 R13, R2 ;  /* 0x00000002000d7308 */ /* 0x0000640000000800 */
[----:B0-----:R-:W-:Y:S02]  /*1e550*/  FMUL R2, R0, 1.4426950216293334961 ;  /* 0x3fb8aa3b00027820 */ /* 0x001fe40000400000 */
[----:B------:R-:W-:-:S04]  /*1e560*/  FFMA R0, R8, c[0x0][0x188], -R29 ;  /* 0x0000620008007a23 */ /* 0x000fc8000000081d */
[----:B------:R-:W-:Y:S01]  /*1e570*/  FMUL R0, R0, 1.4426950216293334961 ;  /* 0x3fb8aa3b00007820 */ /* 0x000fe20000400000 */
[----:B------:R-:W-:Y:S08]  /*1e580*/  MUFU.EX2 R2, R2 ;  /* 0x0000000200027308 */ /* 0x000ff00000000800 */
[----:B------:R-:W0:Y:S01]  /*1e590*/  MUFU.EX2 R8, R0 ;  /* 0x0000000000087308 */ /* 0x000e220000000800 */
[----:B-1----:R-:W-:-:S02]  /*1e5a0*/  F2FP.PACK_AB R25, R13, R12 ;  /* 0x0000000c0d19723e */ /* 0x002fc400000000ff */
[----:B------:R-:W-:Y:S02]  /*1e5b0*/  F2FP.PACK_AB R26, R11, R10 ;  /* 0x0000000a0b1a723e */ /* 0x000fe400000000ff */
[----:B0-----:R-:W-:-:S07]  /*1e5c0*/  F2FP.PACK_AB R27, R8, R2 ;  /* 0x00000002081b723e */ /* 0x001fce00000000ff */
[C---:B------:R-:W-:Y:S01]  /*1e5d0*/  HMMA.16816.F32 R4, R24.reuse, R14, R4 ;  /* 0x0000000e1804723c */ /* 0x040fe20000001804 */
[----:B------:R-:W-:Y:S01]  /*1e5e0*/  STL [R1+0x5c0], R11 ;  /* 0x0005c00b01007387 */ /* 0x000fe20000100800 */
[----:B------:R-:W-:Y:S02]  /*1e5f0*/  STL [R1+0x5bc], R12 ;  /* 0x0005bc0c01007387 */ /* 0x000fe40000100800 */
[----:B------:R-:W-:Y:S02]  /*1e600*/  STL [R1+0x5b8], R13 ;  /* 0x0005b80d01007387 */ /* 0x000fe40000100800 */
[----:B------:R-:W-:Y:S01]  /*1e610*/  STL [R1+0x5b4], R2 ;  /* 0x0005b40201007387 */ /* 0x000fe20000100800 */
[----:B------:R-:W-:Y:S01]  /*1e620*/  STL [R1+0x5b0], R8 ;  /* 0x0005b00801007387 */ /* 0x000fe20000100800 */
[----:B------:R-:W2:Y:S11]  /*1e630*/  LDL.LU.64 R14, [R1+0x1b40] ;  /* 0x001b4000010e7983 */ /* 0x000eb60000300a00 */
[----:B------:R-:W-:Y:S04]  /*1e640*/  @!UPT UIADD3 URZ, URZ, URZ, URZ ;  /* 0x0000003f3f3ff290 */ /* 0x000fe8000fffe03f */
[----:B------:R-:W-:Y:S01]  /*1e650*/  STL.64 [R1+0x1930], R6 ;  /* 0x0019300601007387 */ /* 0x000fe20000100a00 */
[----:B------:R0:W-:Y:S03]  /*1e660*/  STL.64 [R1+0x1928], R4 ;  /* 0x0019280401007387 */ /* 0x0001e60000100a00 */
[----:B0-----:R-:W3:Y:S01]  /*1e670*/  LDL.LU R4, [R1+0x300] ;  /* 0x0003000001047983 */ /* 0x001ee20000300800 */
[----:B------:R-:W3:Y:S02]  /*1e680*/  LDL.LU R5, [R1+0x304] ;  /* 0x0003040001057983 */ /* 0x000ee40000300800 */
[----:B------:R-:W3:Y:S02]  /*1e690*/  LDL.LU R6, [R1+0x308] ;  /* 0x0003080001067983 */ /* 0x000ee40000300800 */
[----:B------:R-:W3:Y:S02]  /*1e6a0*/  LDL.LU R7, [R1+0x30c] ;  /* 0x00030c0001077983 */ /* 0x000ee40000300800 */
[C---:B---3--:R-:W-:Y:S08]  /*1e6b0*/  HMMA.16816.F32 R20, R24.reuse, R22, R4 ;  /* 0x000000161814723c */ /* 0x048ff00000001804 */
[C---:B--2---:R-:W-:Y:S01]  /*1e6c0*/  HMMA.16816.F32 R4, R24.reuse, R14, R16 ;  /* 0x0000000e1804723c */ /* 0x044fe20000001810 */
[----:B------:R-:W2:Y:S11]  /*1e6d0*/  LDL.LU R14, [R1+0x158] ;  /* 0x00015800010e7983 */ /* 0x000eb60000300800 */
[----:B------:R-:W-:Y:S03]  /*1e6e0*/  @!UPT UIADD3 URZ, URZ, URZ, URZ ;  /* 0x0000003f3f3ff290 */ /* 0x000fe6000fffe03f */
[----:B------:R-:W-:Y:S01]  /*1e6f0*/  STL.64 [R1+0x378], R20 ;  /* 0x0003781401007387 */ /* 0x000fe20000100a00 */
[----:B------:R0:W-:Y:S07]  /*1e700*/  STL.64 [R1+0x380], R22 ;  /* 0x0003801601007387 */ /* 0x0001ee0000100a00 */
[----:B------:R-:W-:Y:S02]  /*1e710*/  STL.64 [R1+0x368], R4 ;  /* 0x0003680401007387 */ /* 0x000fe40000100a00 */
[----:B------:R-:W-:Y:S01]  /*1e720*/  STL.64 [R1+0x370], R6 ;  /* 0x0003700601007387 */ /* 0x000fe20000100a00 */
[----:B------:R-:W2:Y:S04]  /*1e730*/  LDL.LU R15, [R1+0x15c] ;  /* 0x00015c00010f7983 */ /* 0x000ea80000300800 */
[----:B--2---:R1:W-:Y:S01]  /*1e740*/  STL.64 [R1+0x1990], R14 ;  /* 0x0019900e01007387 */ /* 0x0043e20000100a00 */
[----:B0-----:R-:W2:Y:S02]  /*1e750*/  LDL.LU R22, [R1+0x168] ;  /* 0x0001680001167983 */ /* 0x001ea40000300800 */
[----:B------:R-:W2:Y:S02]  /*1e760*/  LDL.LU R23, [R1+0x16c] ;  /* 0x00016c0001177983 */ /* 0x000ea40000300800 */
[----:B--2---:R0:W-:Y:S01]  /*1e770*/  STL.64 [R1+0x1998], R22 ;  /* 0x0019981601007387 */ /* 0x0041e20000100a00 */
[----:B-1----:R-:W2:Y:S02]  /*1e780*/  LDL.LU R14, [R1+0x178] ;  /* 0x00017800010e7983 */ /* 0x002ea40000300800 */
[----:B------:R-:W2:Y:S02]  /*1e790*/  LDL.LU R15, [R1+0x17c] ;  /* 0x00017c00010f7983 */ /* 0x000ea40000300800 */
[----:B------:R-:W3:Y:S01]  /*1e7a0*/  LDL.LU R20, [R1+0xd0] ;  /* 0x0000d00001147983 */ /* 0x000ee20000300800 */
[----:B------:R-:W3:Y:S04]  /*1e7b0*/  LDL.LU R21, [R1+0xd4] ;  /* 0x0000d40001157983 */ /* 0x000ee80000300800 */
[----:B0-----:R-:W4:Y:S01]  /*1e7c0*/  LDL.LU R22, [R1+0xd8] ;  /* 0x0000d80001167983 */ /* 0x001f220000300800 */
[----:B------:R-:W4:Y:S03]  /*1e7d0*/  LDL.LU R23, [R1+0xdc] ;  /* 0x0000dc0001177983 */ /* 0x000f260000300800 */
[----:B----4-:R0:W-:Y:S01]  /*1e7e0*/  STL.64 [R1+0x19a8], R22 ;  /* 0x0019a81601007387 */ /* 0x0101e20000100a00 */
[----:B---3--:R-:W-:Y:S03]  /*1e7f0*/  STL.64 [R1+0x19a0], R20 ;  /* 0x0019a01401007387 */ /* 0x008fe60000100a00 */
[----:B0-----:R-:W3:Y:S01]  /*1e800*/  LDL.LU R22, [R1+0x1b8] ;  /* 0x0001b80001167983 */ /* 0x001ee20000300800 */
[----:B------:R-:W3:Y:S03]  /*1e810*/  LDL.LU R23, [R1+0x1bc] ;  /* 0x0001bc0001177983 */ /* 0x000ee60000300800 */
[----:B---3--:R0:W-:Y:S04]  /*1e820*/  STL.64 [R1+0x19c0], R22 ;  /* 0x0019c01601007387 */ /* 0x0081e80000100a00 */
[----:B0-----:R-:W3:Y:S01]  /*1e830*/  LDL.LU R22, [R1+0x1c8] ;  /* 0x0001c80001167983 */ /* 0x001ee20000300800 */
[----:B------:R-:W3:Y:S03]  /*1e840*/  LDL.LU R23, [R1+0x1cc] ;  /* 0x0001cc0001177983 */ /* 0x000ee60000300800 */
[----:B---3--:R-:W-:Y:S01]  /*1e850*/  STL.64 [R1+0x19d8], R22 ;  /* 0x0019d81601007387 */ /* 0x008fe20000100a00 */
[----:B------:R-:W3:Y:S02]  /*1e860*/  LDL.LU R2, [R1+0x3b0] ;  /* 0x0003b00001027983 */ /* 0x000ee40000300800 */
[----:B------:R-:W4:Y:S02]  /*1e870*/  LDL.LU R13, [R1+0x3b4] ;  /* 0x0003b400010d7983 */ /* 0x000f240000300800 */
[----:B--2---:R-:W-:Y:S01]  /*1e880*/  STL.64 [R1+0x19b8], R14 ;  /* 0x0019b80e01007387 */ /* 0x004fe20000100a00 */
[----:B----4-:R0:W-:Y:S01]  /*1e890*/  STL [R1+0x19b0], R13 ;  /* 0x0019b00d01007387 */ /* 0x0101e20000100800 */
[----:B------:R-:W2:Y:S03]  /*1e8a0*/  LDL.LU R12, [R1+0xe0] ;  /* 0x0000e000010c7983 */ /* 0x000ea60000300800 */
[----:B0-----:R-:W2:Y:S01]  /*1e8b0*/  LDL.LU R13, [R1+0xe4] ;  /* 0x0000e400010d7983 */ /* 0x001ea20000300800 */
[----:B------:R-:W4:Y:S02]  /*1e8c0*/  LDL.LU R14, [R1+0xe8] ;  /* 0x0000e800010e7983 */ /* 0x000f240000300800 */
[----:B------:R-:W4:Y:S02]  /*1e8d0*/  LDL.LU R15, [R1+0xec] ;  /* 0x0000ec00010f7983 */ /* 0x000f240000300800 */
[----:B------:R-:W5:Y:S01]  /*1e8e0*/  LDL.LU R22, [R1+0x1d8] ;  /* 0x0001d80001167983 */ /* 0x000f620000300800 */
[----:B------:R-:W5:Y:S04]  /*1e8f0*/  LDL.LU R23, [R1+0x1dc] ;  /* 0x0001dc0001177983 */ /* 0x000f680000300800 */
[----:B-----5:R-:W-:Y:S01]  /*1e900*/  STL.64 [R1+0x19f0], R22 ;  /* 0x0019f01601007387 */ /* 0x020fe20000100a00 */
[----:B----4-:R-:W-:Y:S02]  /*1e910*/  STL.64 [R1+0x19d0], R14 ;  /* 0x0019d00e01007387 */ /* 0x010fe40000100a00 */
[----:B--2---:R0:W-:Y:S02]  /*1e920*/  STL.64 [R1+0x19c8], R12 ;  /* 0x0019c80c01007387 */ /* 0x0041e40000100a00 */
[----:B0-----:R-:W2:Y:S01]  /*1e930*/  LDL.LU R12, [R1+0x120] ;  /* 0x00012000010c7983 */ /* 0x001ea20000300800 */
[----:B------:R-:W2:Y:S02]  /*1e940*/  LDL.LU R13, [R1+0x124] ;  /* 0x00012400010d7983 */ /* 0x000ea40000300800 */
[----:B------:R-:W4:Y:S02]  /*1e950*/  LDL.LU R14, [R1+0x128] ;  /* 0x00012800010e7983 */ /* 0x000f240000300800 */
[----:B------:R-:W4:Y:S01]  /*1e960*/  LDL.LU R15, [R1+0x12c] ;  /* 0x00012c00010f7983 */ /* 0x000f220000300800 */
[----:B------:R-:W5:Y:S01]  /*1e970*/  LDL.LU R22, [R1+0x218] ;  /* 0x0002180001167983 */ /* 0x000f620000300800 */
[----:B------:R-:W5:Y:S03]  /*1e980*/  LDL.LU R23, [R1+0x21c] ;  /* 0x00021c0001177983 */ /* 0x000f660000300800 */
[----:B-----5:R0:W-:Y:S04]  /*1e990*/  STL.64 [R1+0x1a08], R22 ;  /* 0x001a081601007387 */ /* 0x0201e80000100a00 */
[----:B0-----:R-:W5:Y:S01]  /*1e9a0*/  LDL.LU R22, [R1+0x228] ;  /* 0x0002280001167983 */ /* 0x001f620000300800 */
[----:B------:R-:W5:Y:S03]  /*1e9b0*/  LDL.LU R23, [R1+0x22c] ;  /* 0x00022c0001177983 */ /* 0x000f660000300800 */
        /* <DEDUP_REMOVED lines=95> */
[----:B------:R-:W5:Y:S02]  /*1efb0*/  LDL.LU R23, [R1+0x364] ;  /* 0x0003640001177983 */ /* 0x000f640000300800 */
[----:B----4-:R-:W-:Y:S02]  /*1efc0*/  STL.64 [R1+0x1ad8], R14 ;  /* 0x001ad80e01007387 */ /* 0x010fe40000100a00 */
[----:B--2---:R0:W-:Y:S02]  /*1efd0*/  STL.64 [R1+0x1ad0], R12 ;  /* 0x001ad00c01007387 */ /* 0x0041e40000100a00 */
[----:B0-----:R-:W2:Y:S01]  /*1efe0*/  LDL.LU R12, [R1+0x260] ;  /* 0x00026000010c7983 */ /* 0x001ea20000300800 */
[----:B------:R-:W2:Y:S02]  /*1eff0*/  LDL.LU R13, [R1+0x264] ;  /* 0x00026400010d7983 */ /* 0x000ea40000300800 */
[----:B------:R-:W4:Y:S02]  /*1f000*/  LDL.LU R14, [R1+0x268] ;  /* 0x00026800010e7983 */ /* 0x000f240000300800 */
[----:B------:R-:W4:Y:S02]  /*1f010*/  LDL.LU R15, [R1+0x26c] ;  /* 0x00026c00010f7983 */ /* 0x000f240000300800 */
[----:B----4-:R-:W-:Y:S01]  /*1f020*/  STL.64 [R1+0x1af0], R14 ;  /* 0x001af00e01007387 */ /* 0x010fe20000100a00 */
[----:B--2---:R0:W-:Y:S03]  /*1f030*/  STL.64 [R1+0x1ae8], R12 ;  /* 0x001ae80c01007387 */ /* 0x0041e60000100a00 */
        /* <DEDUP_REMOVED lines=18> */
[----:B0-----:R-:W5:Y:S01]  /*1f160*/  LDL.LU R12, [R1+0x2d0] ;  /* 0x0002d000010c7983 */ /* 0x001f620000300800 */
[----:B------:R-:W5:Y:S02]  /*1f170*/  LDL.LU R13, [R1+0x2d4] ;  /* 0x0002d400010d7983 */ /* 0x000f640000300800 */
[----:B------:R-:W5:Y:S02]  /*1f180*/  LDL.LU R14, [R1+0x2d8] ;  /* 0x0002d800010e7983 */ /* 0x000f640000300800 */
[----:B------:R-:W5:Y:S01]  /*1f190*/  LDL.LU R15, [R1+0x2dc] ;  /* 0x0002dc00010f7983 */ /* 0x000f620000300800 */
[----:B------:R-:W2:Y:S01]  /*1f1a0*/  LDL.LU R8, [R1+0x3c0] ;  /* 0x0003c00001087983 */ /* 0x000ea20000300800 */
[----:B------:R-:W4:Y:S02]  /*1f1b0*/  LDL.LU R4, [R1+0xc0] ;  /* 0x0000c00001047983 */ /* 0x000f240000300800 */
[----:B------:R-:W4:Y:S02]  /*1f1c0*/  LDL.LU R5, [R1+0xc4] ;  /* 0x0000c40001057983 */ /* 0x000f240000300800 */
[----:B------:R-:W4:Y:S01]  /*1f1d0*/  LDL.LU R6, [R1+0xc8] ;  /* 0x0000c80001067983 */ /* 0x000f220000300800 */
[----:B------:R-:W4:Y:S01]  /*1f1e0*/  LDL.LU R7, [R1+0xcc] ;  /* 0x0000cc0001077983 */ /* 0x000f220000300800 */
[----:B------:R-:W2:Y:S02]  /*1f1f0*/  LDL.LU R10, [R1+0x3c4] ;  /* 0x0003c400010a7983 */ /* 0x000ea40000300800 */
[----:B------:R-:W2:Y:S02]  /*1f200*/  LDL.LU R16, [R1+0x80] ;  /* 0x0000800001107983 */ /* 0x000ea40000300800 */
[----:B------:R-:W2:Y:S01]  /*1f210*/  LDL.LU R17, [R1+0x84] ;  /* 0x0000840001117983 */ /* 0x000ea20000300800 */
[----:B------:R-:W2:Y:S01]  /*1f220*/  LDL.LU R18, [R1+0x88] ;  /* 0x0000880001127983 */ /* 0x000ea20000300800 */
[----:B------:R-:W2:Y:S01]  /*1f230*/  LDL.LU R19, [R1+0x8c] ;  /* 0x00008c0001137983 */ /* 0x000ea20000300800 */
[C---:B-----5:R-:W-:Y:S02]  /*1f240*/  HMMA.16816.F32 R20, R24.reuse, R22, R12 ;  /* 0x000000161814723c */ /* 0x060fe4000000180c */
[----:B------:R-:W5:Y:S01]  /*1f250*/  LDL.LU.64 R14, [R1+0x1b38] ;  /* 0x001b3800010e7983 */ /* 0x000f620000300a00 */
[----:B------:R-:W5:Y:S11]  /*1f260*/  LDL.LU.64 R12, [R1+0x1b30] ;  /* 0x001b3000010c7983 */ /* 0x000f760000300a00 */
[----:B------:R-:W-:Y:S09]  /*1f270*/  @!UPT UIADD3 URZ, URZ, URZ, URZ ;  /* 0x0000003f3f3ff290 */ /* 0x000ff2000fffe03f */
[----:B------:R-:W-:Y:S01]  /*1f280*/  STL.64 [R1+0x358], R20 ;  /* 0x0003581401007387 */ /* 0x000fe20000100a00 */
[----:B------:R0:W-:Y:S03]  /*1f290*/  STL.64 [R1+0x360], R22 ;  /* 0x0003601601007387 */ /* 0x0001e60000100a00 */
[----:B0-----:R-:W5:Y:S01]  /*1f2a0*/  LDL.LU.64 R22, [R1+0x1b28] ;  /* 0x001b280001167983 */ /* 0x001f620000300a00 */
[----:B------:R-:W2:Y:S01]  /*1f2b0*/  LDL.LU R11, [R1+0x3b8] ;  /* 0x0003b800010b7983 */ /* 0x000ea20000300800 */
[C---:B-----5:R-:W-:Y:S02]  /*1f2c0*/  HMMA.16816.F32 R20, R24.reuse, R22, R12 ;  /* 0x000000161814723c */ /* 0x060fe4000000180c */
[----:B------:R-:W5:Y:S01]  /*1f2d0*/  LDL.LU.64 R14, [R1+0x1b20] ;  /* 0x001b2000010e7983 */ /* 0x000f620000300a00 */
[----:B------:R-:W5:Y:S11]  /*1f2e0*/  LDL.LU.64 R12, [R1+0x1b18] ;  /* 0x001b1800010c7983 */ /* 0x000f760000300a00 */
[----:B------:R-:W-:Y:S09]  /*1f2f0*/  @!UPT UIADD3 URZ, URZ, URZ, URZ ;  /* 0x0000003f3f3ff290 */ /* 0x000ff2000fffe03f */
[----:B------:R-:W-:Y:S01]  /*1f300*/  STL.64 [R1+0x348], R20 ;  /* 0x0003481401007387 */ /* 0x000fe20000100a00 */
[----:B------:R0:W-:Y:S03]  /*1f310*/  STL.64 [R1+0x350], R22 ;  /* 0x0003501601007387 */ /* 0x0001e60000100a00 */
[----:B0-----:R-:W5:Y:S02]  /*1f320*/  LDL.LU.64 R22, [R1+0x1b10] ;  /* 0x001b100001167983 */ /* 0x001f640000300a00 */
        /* <DEDUP_REMOVED lines=98> */
[----:B-----5:R-:W-:Y:S02]  /*1f950*/  HMMA.16816.F32 R20, R24, R22, R12 ;  /* 0x000000161814723c */ /* 0x020fe4000000180c */
[----:B------:R-:W5:Y:S01]  /*1f960*/  LDL.LU.64 R14, [R1+0x19b8] ;  /* 0x0019b800010e7983 */ /* 0x000f620000300a00 */
[----:B------:R-:W2:Y:S11]  /*1f970*/  LDL.LU R13, [R1+0x19b0] ;  /* 0x0019b000010d7983 */ /* 0x000eb60000300800 */
[----:B------:R-:W-:Y:S09]  /*1f980*/  @!UPT UIADD3 URZ, URZ, URZ, URZ ;  /* 0x0000003f3f3ff290 */ /* 0x000ff2000fffe03f */
[----:B------:R-:W-:Y:S01]  /*1f990*/  STL.64 [R1+0x260], R20 ;  /* 0x0002601401007387 */ /* 0x000fe20000100a00 */
[----:B------:R0:W-:Y:S03]  /*1f9a0*/  STL.64 [R1+0x268], R22 ;  /* 0x0002681601007387 */ /* 0x0001e60000100a00 */
[----:B0-----:R-:W5:Y:S01]  /*1f9b0*/  LDL.LU.64 R22, [R1+0x19a8] ;  /* 0x0019a80001167983 */ /* 0x001f620000300a00 */
[----:B------:R-:W5:Y:S02]  /*1f9c0*/  LDL.LU.64 R20, [R1+0x19a0] ;  /* 0x0019a00001147983 */ /* 0x000f640000300a00 */
[----:B---3--:R-:W-:-:S04]  /*1f9d0*/  FFMA R0, R2, c[0x0][0x188], -R9 ;  /* 0x0000620002007a23 */ /* 0x008fc80000000809 */
[----:B------:R-:W-:-:S06]  /*1f9e0*/  FMUL R2, R0, 1.4426950216293334961 ;  /* 0x3fb8aa3b00027820 */ /* 0x000fcc0000400000 */
[----:B------:R-:W0:Y:S01]  /*1f9f0*/  MUFU.EX2 R2, R2 ;  /* 0x0000000200027308 */ /* 0x000e220000000800 */
[--C-:B--2---:R-:W-:Y:S02]  /*1fa00*/  FFMA R0, R13, c[0x0][0x188], -R9.reuse ;  /* 0x000062000d007a23 */ /* 0x104fe40000000809 */
[----:B-----5:R-:W-:Y:S01]  /*1fa10*/  HMMA.16816.F32 R12, R24, R14, R20 ;  /* 0x0000000e180c723c */ /* 0x020fe20000001814 */
[----:B------:R-:W4:Y:S01]  /*1fa20*/  LDL.LU.64 R22, [R1+0x1998] ;  /* 0x0019980001167983 */ /* 0x000f220000300a00 */
[----:B0-----:R-:W-:Y:S11]  /*1fa30*/  STL [R1+0x5ac], R2 ;  /* 0x0005ac0201007387 */ /* 0x001ff60000100800 */
[----:B------:R-:W-:Y:S10]  /*1fa40*/  @!UPT UIADD3 URZ, URZ, URZ, URZ ;  /* 0x0000003f3f3ff290 */ /* 0x000ff4000fffe03f */
[----:B------:R-:W-:Y:S01]  /*1fa50*/  STL.64 [R1+0x250], R12 ;  /* 0x0002500c01007387 */ /* 0x000fe20000100a00 */
[----:B------:R0:W-:Y:S03]  /*1fa60*/  STL.64 [R1+0x258], R14 ;  /* 0x0002580e01007387 */ /* 0x0001e60000100a00 */
[----:B0-----:R-:W2:Y:S01]  /*1fa70*/  LDL.LU.64 R14, [R1+0x1990] ;  /* 0x00199000010e7983 */ /* 0x001ea20000300a00 */
[----:B------:R-:W-:Y:S02]  /*1fa80*/  FMUL R2, R0, 1.4426950216293334961 ;  /* 0x3fb8aa3b00027820 */ /* 0x000fe40000400000 */
[----:B------:R-:W-:Y:S02]  /*1fa90*/  FFMA R0, R8, c[0x0][0x188], -R9 ;  /* 0x0000620008007a23 */ /* 0x000fe40000000809 */
[----:B------:R0:W1:Y:S02]  /*1faa0*/  MUFU.EX2 R8, R2 ;  /* 0x0000000200087308 */ /* 0x0000640000000800 */
[----:B0-----:R-:W-:-:S02]  /*1fab0*/  FMUL R2, R0, 1.4426950216293334961 ;  /* 0x3fb8aa3b00027820 */ /* 0x001fc40000400000 */
[----:B------:R-:W-:Y:S01]  /*1fac0*/  FFMA R0, R10, c[0x0][0x188], -R9 ;  /* 0x000062000a007a23 */ /* 0x000fe20000000809 */
[----:B-1----:R0:W-:Y:S03]  /*1fad0*/  STL [R1+0x5a8], R8 ;  /* 0x0005a80801007387 */ /* 0x0021e60000100800 */
[----:B0-----:R0:W1:Y:S02]  /*1fae0*/  MUFU.EX2 R8, R2 ;  /* 0x0000000200087308 */ /* 0x0010640000000800 */
[----:B0-----:R-:W-:-:S06]  /*1faf0*/  FMUL R2, R0, 1.4426950216293334961 ;  /* 0x3fb8aa3b00027820 */ /* 0x001fcc0000400000 */
[----:B------:R-:W0:Y:S01]  /*1fb00*/  MUFU.EX2 R2, R2 ;  /* 0x0000000200027308 */ /* 0x000e220000000800 */
[----:B------:R-:W-:Y:S01]  /*1fb10*/  FFMA R0, R11, c[0x0][0x188], -R29 ;  /* 0x000062000b007a23 */ /* 0x000fe2000000081d */
[C---:B----4-:R-:W-:Y:S11]  /*1fb20*/  HMMA.16816.F32 R4, R24.reuse, R22, R4 ;  /* 0x000000161804723c */ /* 0x050ff60000001804 */
[----:B------:R-:W-:Y:S11]  /*1fb30*/  @!UPT UIADD3 URZ, URZ, URZ, URZ ;  /* 0x0000003f3f3ff290 */ /* 0x000ff6000fffe03f */
[----:B------:R-:W-:Y:S01]  /*1fb40*/  @!UPT UIADD3 URZ, URZ, URZ, URZ ;  /* 0x0000003f3f3ff290 */ /* 0x000fe2000fffe03f */
[----:B------:R-:W-:Y:S01]  /*1fb50*/  STL.64 [R1+0x240], R4 ;  /* 0x0002400401007387 */ /* 0x000fe20000100a00 */
[----:B------:R2:W-:Y:S02]  /*1fb60*/  STL.64 [R1+0x248], R6 ;  /* 0x0002480601007387 */ /* 0x0005e40000100a00 */
[----:B--2---:R-:W-:Y:S01]  /*1fb70*/  HMMA.16816.F32 R4, R24, R14, R16 ;  /* 0x0000000e1804723c */ /* 0x004fe20000001810 */
[----:B-1----:R-:W-:Y:S11]  /*1fb80*/  STL [R1+0x5a4], R8 ;  /* 0x0005a40801007387 */ /* 0x002ff60000100800 */
[----:B------:R-:W-:Y:S11]  /*1fb90*/  @!UPT UIADD3 URZ, URZ, URZ, URZ ;  /* 0x0000003f3f3ff290 */ /* 0x000ff6000fffe03f */
[----:B------:R-:W-:Y:S01]  /*1fba0*/  STL.64 [R1+0x230], R4 ;  /* 0x0002300401007387 */ /* 0x000fe20000100a00 */
[----:B------:R-:W-:Y:S02]  /*1fbb0*/  STL.64 [R1+0x238], R6 ;  /* 0x0002380601007387 */ /* 0x000fe40000100a00 */
[----:B------:R-:W2:Y:S02]  /*1fbc0*/  LDL.LU R10, [R1+0xa8] ;  /* 0x0000a800010a7983 */ /* 0x000ea40000300800 */
[----:B0-----:R-:W-:Y:S01]  /*1fbd0*/  STL [R1+0x5a0], R2 ;  /* 0x0005a00201007387 */ /* 0x001fe20000100800 */
[----:B------:R-:W2:Y:S04]  /*1fbe0*/  LDL.LU R11, [R1+0xac] ;  /* 0x0000ac00010b7983 */ /* 0x000ea80000300800 */
[----:B--2---:R0:W-:Y:S04]  /*1fbf0*/  STL.64 [R1+0x1938], R10 ;  /* 0x0019380a01007387 */ /* 0x0041e80000100a00 */
[----:B0-----:R-:W2:Y:S01]  /*1fc00*/  LDL.LU R10, [R1+0xb8] ;  /* 0x0000b800010a7983 */ /* 0x001ea20000300800 */
[----:B------:R-:W-:-:S02]  /*1fc10*/  MOV R11, R28 ;  /* 0x0000001c000b7202 */ /* 0x000fc40000000f00 */
[----:B------:R-:W3:Y:S03]  /*1fc20*/  LDL.LU R28, [R1+0x1988] ;  /* 0x00198800011c7983 */ /* 0x000ee60000300800 */
[----:B--2---:R0:W-:Y:S01]  /*1fc30*/  STL.64 [R1+0x1950], R10 ;  /* 0x0019500a01007387 */ /* 0x0041e20000100a00 */
[----:B---3--:R-:W-:-:S03]  /*1fc40*/  IMAD.MOV.U32 R23, RZ, RZ, R28 ;  /* 0x000000ffff177224 */ /* 0x008fc600078e001c */
[----:B0-----:R-:W2:Y:S01]  /*1fc50*/  LDL.LU R10, [R1+0xf8] ;  /* 0x0000f800010a7983 */ /* 0x001ea20000300800 */
[----:B------:R-:W2:Y:S02]  /*1fc60*/  LDL.LU R11, [R1+0xfc] ;  /* 0x0000fc00010b7983 */ /* 0x000ea40000300800 */
[----:B------:R-:W3:Y:S02]  /*1fc70*/  LDL.LU R18, [R1+0x118] ;  /* 0x0001180001127983 */ /* 0x000ee40000300800 */
[----:B------:R-:W3:Y:S01]  /*1fc80*/  LDL.LU R19, [R1+0x11c] ;  /* 0x00011c0001137983 */ /* 0x000ee20000300800 */
[----:B------:R-:W3:Y:S01]  /*1fc90*/  LDL.LU R20, [R1+0x70] ;  /* 0x0000700001147983 */ /* 0x000ee20000300800 */
[----:B------:R-:W3:Y:S02]  /*1fca0*/  LDL.LU R21, [R1+0x74] ;  /* 0x0000740001157983 */ /* 0x000ee40000300800 */
[----:B------:R-:W3:Y:S02]  /*1fcb0*/  LDL.LU R22, [R1+0x78] ;  /* 0x0000780001167983 */ /* 0x000ee40000300800 */
[----:B------:R-:W4:Y:S01]  /*1fcc0*/  LDL.LU R28, [R1+0x3cc] ;  /* 0x0003cc00011c7983 */ /* 0x000f220000300800 */
[----:B------:R-:W5:Y:S01]  /*1fcd0*/  LDL.LU R4, [R1] ;  /* 0x0000000001047983 */ /* 0x000f620000300800 */
[----:B------:R-:W5:Y:S02]  /*1fce0*/  LDL.LU R5, [R1+0x4] ;  /* 0x0000040001057983 */ /* 0x000f640000300800 */
[----:B------:R-:W3:Y:S02]  /*1fcf0*/  LDL.LU R6, [R1+0x8] ;  /* 0x0000080001067983 */ /* 0x000ee40000300800 */
[----:B------:R-:W3:Y:S01]  /*1fd00*/  LDL.LU R7, [R1+0xc] ;  /* 0x00000c0001077983 */ /* 0x000ee20000300800 */
[----:B------:R-:W3:Y:S01]  /*1fd10*/  LDL.LU R8, [R1+0x3bc] ;  /* 0x0003bc0001087983 */ /* 0x000ee20000300800 */
[----:B------:R-:W3:Y:S03]  /*1fd20*/  LDL.LU R9, [R1+0x3c8] ;  /* 0x0003c80001097983 */ /* 0x000ee60000300800 */
[----:B--2---:R0:W-:Y:S04]  /*1fd30*/  STL.64 [R1+0x1970], R10 ;  /* 0x0019700a01007387 */ /* 0x0041e80000100a00 */
[----:B---3--:R-:W-:Y:S01]  /*1fd40*/  STL [R1+0x1968], R9 ;  /* 0x0019680901007387 */ /* 0x008fe20000100800 */
[----:B0-----:R-:W2:Y:S02]  /*1fd50*/  LDL.LU R10, [R1+0x108] ;  /* 0x00010800010a7983 */ /* 0x001ea40000300800 */
[----:B------:R-:W2:Y:S02]  /*1fd60*/  LDL.LU R11, [R1+0x10c] ;  /* 0x00010c00010b7983 */ /* 0x000ea40000300800 */
[----:B------:R-:W-:Y:S01]  /*1fd70*/  STL.64 [R1+0x1948], R6 ;  /* 0x0019480601007387 */ /* 0x000fe20000100a00 */
[----:B-----5:R0:W-:Y:S04]  /*1fd80*/  STL.64 [R1+0x1940], R4 ;  /* 0x0019400401007387 */ /* 0x0201e80000100a00 */
[----:B0-----:R-:W3:Y:S01]  /*1fd90*/  LDL.LU R4, [R1+0x20] ;  /* 0x0000200001047983 */ /* 0x001ee20000300800 */
[----:B------:R-:W3:Y:S02]  /*1fda0*/  LDL.LU R5, [R1+0x24] ;  /* 0x0000240001057983 */ /* 0x000ee40000300800 */
[----:B------:R-:W5:Y:S02]  /*1fdb0*/  LDL.LU R6, [R1+0x28] ;  /* 0x0000280001067983 */ /* 0x000f640000300800 */
[----:B------:R-:W5:Y:S02]  /*1fdc0*/  LDL.LU R7, [R1+0x2c] ;  /* 0x00002c0001077983 */ /* 0x000f640000300800 */
[----:B-----5:R-:W-:Y:S01]  /*1fdd0*/  STL.64 [R1+0x1960], R6 ;  /* 0x0019600601007387 */ /* 0x020fe20000100a00 */
[----:B---3--:R0:W-:Y:S03]  /*1fde0*/  STL.64 [R1+0x1958], R4 ;  /* 0x0019580401007387 */ /* 0x0081e60000100a00 */
[----:B0-----:R-:W3:Y:S01]  /*1fdf0*/  LDL.LU R4, [R1+0x30] ;  /* 0x0000300001047983 */ /* 0x001ee20000300800 */
[----:B------:R-:W3:Y:S02]  /*1fe00*/  LDL.LU R5, [R1+0x34] ;  /* 0x0000340001057983 */ /* 0x000ee40000300800 */
[----:B------:R-:W5:Y:S02]  /*1fe10*/  LDL.LU R6, [R1+0x38] ;  /* 0x0000380001067983 */ /* 0x000f640000300800 */
[----:B------:R-:W5:Y:S01]  /*1fe20*/  LDL.LU R7, [R1+0x3c] ;  /* 0x00003c0001077983 */ /* 0x000f620000300800 */
[----:B------:R-:W-:Y:S01]  /*1fe30*/  HMMA.16816.F32 R20, R24, R18, R20 ;  /* 0x000000121814723c */ /* 0x000fe20000001814 */
[----:B------:R-:W0:Y:S04]  /*1fe40*/  S2R R13, SR_TID.X ;  /* 0x00000000000d7919 */ /* 0x000e280000002100 */
[----:B-----5:R-:W-:Y:S01]  /*1fe50*/  STL.64 [R1+0x1980], R6 ;  /* 0x0019800601007387 */ /* 0x020fe20000100a00 */
[----:B---3--:R1:W-:Y:S03]  /*1fe60*/  STL.64 [R1+0x1978], R4 ;  /* 0x0019780401007387 */ /* 0x0083e60000100a00 */
[----:B-1----:R-:W2:Y:S01]  /*1fe70*/  LDL.LU R4, [R1+0x60] ;  /* 0x0000600001047983 */ /* 0x002ea20000300800 */
[----:B------:R-:W2:Y:S02]  /*1fe80*/  LDL.LU R5, [R1+0x64] ;  /* 0x0000640001057983 */ /* 0x000ea40000300800 */
[----:B------:R-:W2:Y:S02]  /*1fe90*/  LDL.LU R6, [R1+0x68] ;  /* 0x0000680001067983 */ /* 0x000ea40000300800 */
[----:B------:R-:W2:Y:S02]  /*1fea0*/  LDL.LU R7, [R1+0x6c] ;  /* 0x00006c0001077983 */ /* 0x000ea40000300800 */
[----:B------:R-:W-:-:S02]  /*1feb0*/  FMUL R2, R0, 1.4426950216293334961 ;  /* 0x3fb8aa3b00027820 */ /* 0x000fc40000400000 */
[----:B------:R-:W-:Y:S01]  /*1fec0*/  FFMA R0, R8, c[0x0][0x188], -R29 ;  /* 0x0000620008007a23 */ /* 0x000fe2000000081d */
[----:B------:R-:W3:Y:S01]  /*1fed0*/  LDL.LU R14, [R1+0x98] ;  /* 0x00009800010e7983 */ /* 0x000ee20000300800 */
[----:B------:R-:W3:Y:S02]  /*1fee0*/  LDL.LU R15, [R1+0x9c] ;  /* 0x00009c00010f7983 */ /* 0x000ee40000300800 */
[----:B------:R-:W5:Y:S02]  /*1fef0*/  LDL.LU R18, [R1+0x58] ;  /* 0x0000580001127983 */ /* 0x000f640000300800 */
[----:B------:R-:W-:Y:S01]  /*1ff00*/  STL.64 [R1+0x220], R20 ;  /* 0x0002201401007387 */ /* 0x000fe20000100a00 */
[----:B------:R1:W-:Y:S01]  /*1ff10*/  STL.64 [R1+0x228], R22 ;  /* 0x0002281601007387 */ /* 0x0003e20000100a00 */
[----:B------:R-:W2:Y:S01]  /*1ff20*/  MUFU.EX2 R2, R2 ;  /* 0x0000000200027308 */ /* 0x000ea20000000800 */
[----:B------:R-:W5:Y:S01]  /*1ff30*/  LDL.LU R19, [R1+0x5c] ;  /* 0x00005c0001137983 */ /* 0x000f620000300800 */
[----:B-1----:R-:W-:Y:S01]  /*1ff40*/  MOV R22, R3 ;  /* 0x0000000300167202 */ /* 0x002fe20000000f00 */
[----:B0-----:R-:W-:-:S02]  /*1ff50*/  LOP3.LUT R3, R13, 0x7, RZ, 0xc0, !PT ;  /* 0x000000070d037812 */ /* 0x001fc400078ec0ff */
[----:B------:R-:W-:Y:S01]  /*1ff60*/  IMAD.SHL.U32 R13, R13, 0x2, RZ ;  /* 0x000000020d0d7824 */ /* 0x000fe200078e00ff */
[----:B------:R-:W3:Y:S02]  /*1ff70*/  LDL.LU R23, [R1+0x4c] ;  /* 0x00004c0001177983 */ /* 0x000ee40000300800 */
[----:B------:R-:W-:-:S05]  /*1ff80*/  IMAD R3, R3, 0x110, RZ ;  /* 0x0000011003037824 */ /* 0x000fca00078e02ff */
[----:B------:R-:W-:-:S04]  /*1ff90*/  LOP3.LUT R3, R3, 0x30, R13, 0x78, !PT ;  /* 0x0000003003037812 */ /* 0x000fc800078e780d */
[----:B------:R-:W-:Y:S01]  /*1ffa0*/  LOP3.LUT R3, R3, 0x40, RZ, 0x3c, !PT ;  /* 0x0000004003037812 */ /* 0x000fe200078e3cff */
[----:B--2---:R-:W-:Y:S01]  /*1ffb0*/  HMMA.16816.F32 R8, R24, R10, R4 ;  /* 0x0000000a1808723c */ /* 0x004fe20000001804 */
[----:B------:R-:W2:Y:S01]  /*1ffc0*/  LDL.LU.64 R6, [R1+0x1980] ;  /* 0x0019800001067983 */ /* 0x000ea20000300a00 */
[----:B------:R-:W-:Y:S02]  /*1ffd0*/  STL [R1+0x59c], R2 ;  /* 0x00059c0201007387 */ /* 0x000fe40000100800 */
[----:B------:R-:W2:Y:S11]  /*1ffe0*/  LDL.LU.64 R4, [R1+0x1978] ;  /* 0x0019780001047983 */ /* 0x000eb60000300a00 */
[----:B------:R-:W-:Y:S08]  /*1fff0*/  @!UPT UIADD3 URZ, URZ, URZ, URZ ;  /* 0x0000003f3f3ff290 */ /* 0x000ff0000fffe03f */
[----:B------:R-:W-:Y:S01]  /*20000*/  STL.64 [R1+0x210], R8 ;  /* 0x0002100801007387 */ /* 0x000fe20000100a00 */
[----:B------:R-:W-:Y:S02]  /*20010*/  STL.64 [R1+0x218], R10 ;  /* 0x0002180a01007387 */ /* 0x000fe40000100a00 */
[----:B------:R-:W0:Y:S02]  /*20020*/  LDSM.16.M88.4 R8, [R3+0x20000] ;  /* 0x020000000308783b */ /* 0x000e240000000200 */
[----:B0-----:R0:W-:Y:S02]  /*20030*/  STL.64 [R1+0x3d8], R10 ;  /* 0x0003d80a01007387 */ /* 0x0011e40000100a00 */
[----:B------:R-:W-:Y:S02]  /*20040*/  IMAD.MOV.U32 R16, RZ, RZ, R9 ;  /* 0x000000ffff107224 */ /* 0x000fe400078e0009 */
[----:B0-----:R-:W2:Y:S01]  /*20050*/  LDL.LU.64 R10, [R1+0x1970] ;  /* 0x00197000010a7983 */ /* 0x001ea20000300a00 */
[----:B------:R-:W2:Y:S02]  /*20060*/  LDL.LU R9, [R1+0x1968] ;  /* 0x0019680001097983 */ /* 0x000ea40000300800 */
[----:B------:R-:W-:Y:S01]  /*20070*/  FMUL R2, R0, 1.4426950216293334961 ;  /* 0x3fb8aa3b00027820 */ /* 0x000fe20000400000 */
[----:B------:R-:W-:-:S05]  /*20080*/  MOV R17, R8 ;  /* 0x0000000800117202 */ /* 0x000fca0000000f00 */
[----:B------:R-:W0:Y:S01]  /*20090*/  MUFU.EX2 R2, R2 ;  /* 0x0000000200027308 */ /* 0x000e220000000800 */
[--C-:B--2---:R-:W-:Y:S02]  /*200a0*/  FFMA R0, R9, c[0x0][0x188], -R29.reuse ;  /* 0x0000620009007a23 */ /* 0x104fe4000000081d */
[C---:B------:R-:W-:Y:S01]  /*200b0*/  HMMA.16816.F32 R8, R24.reuse, R10, R4 ;  /* 0x0000000a1808723c */ /* 0x040fe20000001804 */
[----:B------:R-:W2:Y:S01]  /*200c0*/  LDL.LU.64 R6, [R1+0x1960] ;  /* 0x0019600001067983 */ /* 0x000ea20000300a00 */
[----:B0-----:R-:W-:Y:S02]  /*200d0*/  STL [R1+0x598], R2 ;  /* 0x0005980201007387 */ /* 0x001fe40000100800 */
[----:B------:R-:W2:Y:S11]  /*200e0*/  LDL.LU.64 R4, [R1+0x1958] ;  /* 0x0019580001047983 */ /* 0x000eb60000300a00 */
[----:B------:R-:W-:Y:S08]  /*200f0*/  @!UPT UIADD3 URZ, URZ, URZ, URZ ;  /* 0x0000003f3f3ff290 */ /* 0x000ff0000fffe03f */
[----:B------:R-:W-:Y:S01]  /*20100*/  STL.64 [R1+0x200], R8 ;  /* 0x0002000801007387 */ /* 0x000fe20000100a00 */
[----:B------:R0:W-:Y:S03]  /*20110*/  STL.64 [R1+0x208], R10 ;  /* 0x0002080a01007387 */ /* 0x0001e60000100a00 */
[----:B0-----:R-:W2:Y:S01]  /*20120*/  LDL.LU.64 R10, [R1+0x1950] ;  /* 0x00195000010a7983 */ /* 0x001ea20000300a00 */
[----:B------:R-:W-:Y:S02]  /*20130*/  FMUL R2, R0, 1.4426950216293334961 ;  /* 0x3fb8aa3b00027820 */ /* 0x000fe40000400000 */
[----:B----4-:R-:W-:Y:S02]  /*20140*/  FFMA R0, R28, c[0x0][0x188], -R29 ;  /* 0x000062001c007a23 */ /* 0x010fe4000000081d */
[----:B------:R0:W-:Y:S02]  /*20150*/  STL [R1+0x1778], R29 ;  /* 0x0017781d01007387 */ /* 0x0001e40000100800 */
[----:B0-----:R-:W4:Y:S01]  /*20160*/  LDL R29, [R1+0x5a4] ;  /* 0x0005a400011d7983 */ /* 0x001f220000100800 */
[----:B--2---:R-:W-:Y:S03]  /*20170*/  HMMA.16816.F32 R8, R24, R10, R4 ;  /* 0x0000000a1808723c */ /* 0x004fe60000001804 */
[----:B------:R-:W2:Y:S01]  /*20180*/  LDL.LU.64 R6, [R1+0x1948] ;  /* 0x0019480001067983 */ /* 0x000ea20000300a00 */
[----:B------:R-:W2:Y:S11]  /*20190*/  LDL.LU.64 R4, [R1+0x1940] ;  /* 0x0019400001047983 */ /* 0x000eb60000300a00 */
[----:B------:R-:W-:Y:S08]  /*201a0*/  @!UPT UIADD3 URZ, URZ, URZ, URZ ;  /* 0x0000003f3f3ff290 */ /* 0x000ff0000fffe03f */
[----:B------:R-:W-:Y:S01]  /*201b0*/  STL.64 [R1+0x1e0], R8 ;  /* 0x0001e00801007387 */ /* 0x000fe20000100a00 */
[----:B------:R0:W-:Y:S03]  /*201c0*/  STL.64 [R1+0x1e8], R10 ;  /* 0x0001e80a01007387 */ /* 0x0001e60000100a00 */
[----:B0-----:R-:W2:Y:S01]  /*201d0*/  LDL.LU.64 R10, [R1+0x1938] ;  /* 0x00193800010a7983 */ /* 0x001ea20000300a00 */
[----:B------:R-:W0:Y:S01]  /*201e0*/  MUFU.EX2 R2, R2 ;  /* 0x0000000200027308 */ /* 0x000e220000000800 */
[----:B------:R-:W-:-:S07]  /*201f0*/  FMUL R0, R0, 1.4426950216293334961 ;  /* 0x3fb8aa3b00007820 */ /* 0x000fce0000400000 */
[----:B------:R1:W2:Y:S02]  /*20200*/  MUFU.EX2 R28, R0 ;  /* 0x00000000001c7308 */ /* 0x0002a40000000800 */
[----:B-1----:R-:W4:Y:S04]  /*20210*/  LDL R0, [R1+0x5a0] ;  /* 0x0005a00001007983 */ /* 0x002f280000100800 */
[----:B0-----:R-:W-:Y:S01]  /*20220*/  STL [R1+0x594], R2 ;  /* 0x0005940201007387 */ /* 0x001fe20000100800 */
[C---:B--2---:R-:W-:Y:S03]  /*20230*/  HMMA.16816.F32 R8, R24.reuse, R10, R4 ;  /* 0x0000000a1808723c */ /* 0x044fe60000001804 */
[----:B------:R-:W2:Y:S01]  /*20240*/  LDL.LU.64 R6, [R1+0x1930] ;  /* 0x0019300001067983 */ /* 0x000ea20000300a00 */
[----:B------:R-:W2:Y:S11]  /*20250*/  LDL.LU.64 R4, [R1+0x1928] ;  /* 0x0019280001047983 */ /* 0x000eb60000300a00 */
[----:B------:R-:W-:Y:S08]  /*20260*/  @!UPT UIADD3 URZ, URZ, URZ, URZ ;  /* 0x0000003f3f3ff290 */ /* 0x000ff0000fffe03f */
[----:B------:R-:W-:Y:S01]  /*20270*/  STL.64 [R1+0x1b0], R8 ;  /* 0x0001b00801007387 */ /* 0x000fe20000100a00 */
[----:B------:R0:W-:Y:S03]  /*20280*/  STL.64 [R1+0x1b8], R10 ;  /* 0x0001b80a01007387 */ /* 0x0001e60000100a00 */
[----:B0-----:R-:W3:Y:S01]  /*20290*/  LDL.LU.64 R10, [R1+0x1920] ;  /* 0x00192000010a7983 */ /* 0x001ee20000300a00 */
[----:B------:R-:W3:Y:S02]  /*202a0*/  LDL.LU.64 R8, [R1+0x1918] ;  /* 0x0019180001087983 */ /* 0x000ee40000300a00 */
[C---:B---3--:R-:W-:Y:S01]  /*202b0*/  HMMA.16816.F32 R8, R24.reuse, R14, R8 ;  /* 0x0000000e1808723c */ /* 0x048fe20000001808 */
[----:B------:R-:W5:Y:S01]  /*202c0*/  LDL.LU.64 R14, [R1+0x1910] ;  /* 0x00191000010e7983 */ /* 0x000f620000300a00 */
[----:B------:R-:W5:Y:S11]  /*202d0*/  LDL.LU.64 R12, [R1+0x1908] ;  /* 0x00190800010c7983 */ /* 0x000f760000300a00 */
[----:B------:R-:W-:Y:S10]  /*202e0*/  @!UPT UIADD3 URZ, URZ, URZ, URZ ;  /* 0x0000003f3f3ff290 */ /* 0x000ff4000fffe03f */
[----:B------:R0:W-:Y:S01]  /*202f0*/  STL.64 [R1+0x180], R8 ;  /* 0x0001800801007387 */ /* 0x0001e20000100a00 */
[----:B------:R1:W-:Y:S01]  /*20300*/  STL.64 [R1+0x188], R10 ;  /* 0x0001880a01007387 */ /* 0x0003e20000100a00 */
[----:B0-----:R-:W-:Y:S02]  /*20310*/  MOV R8, R17 ;  /* 0x0000001100087202 */ /* 0x001fe40000000f00 */
[----:B-1----:R-:W3:Y:S04]  /*20320*/  LDL R10, [R1+0x598] ;  /* 0x00059800010a7983 */ /* 0x002ee80000100800 */
[----:B------:R-:W3:Y:S01]  /*20330*/  LDL R11, [R1+0x59c] ;  /* 0x00059c00010b7983 */ /* 0x000ee20000100800 */
[----:B------:R-:W-:Y:S01]  /*20340*/  IMAD.MOV.U32 R9, RZ, RZ, R16 ;  /* 0x000000ffff097224 */ /* 0x000fe200078e0010 */
[C---:B-----5:R-:W-:Y:S02]  /*20350*/  HMMA.16816.F32 R12, R24.reuse, R18, R12 ;  /* 0x00000012180c723c */ /* 0x060fe4000000180c */
[----:B------:R-:W5:Y:S01]  /*20360*/  LDL.LU.64 R18, [R1+0x1900] ;  /* 0x0019000001127983 */ /* 0x000f620000300a00 */
[----:B------:R-:W5:Y:S11]  /*20370*/  LDL.LU.64 R16, [R1+0x18f8] ;  /* 0x0018f80001107983 */ /* 0x000f760000300a00 */
[----:B------:R-:W-:Y:S09]  /*20380*/  @!UPT UIADD3 URZ, URZ, URZ, URZ ;  /* 0x0000003f3f3ff290 */ /* 0x000ff2000fffe03f */
[----:B------:R-:W-:Y:S01]  /*20390*/  STL.64 [R1+0x150], R12 ;  /* 0x0001500c01007387 */ /* 0x000fe20000100a00 */
[----:B------:R0:W-:Y:S03]  /*203a0*/  STL.64 [R1+0x158], R14 ;  /* 0x0001580e01007387 */ /* 0x0001e60000100a00 */
[----:B0-----:R-:W2:Y:S04]  /*203b0*/  LDL R14, [R1+0x5a8] ;  /* 0x0005a800010e7983 */ /* 0x001ea80000100800 */
[----:B------:R-:W2:Y:S01]  /*203c0*/  LDL R15, [R1+0x5ac] ;  /* 0x0005ac00010f7983 */ /* 0x000ea20000100800 */
[C---:B-----5:R-:W-:Y:S03]  /*203d0*/  HMMA.16816.F32 R16, R24.reuse, R22, R16 ;  /* 0x000000161810723c */ /* 0x060fe60000001810 */
[----:B------:R-:W5:Y:S01]  /*203e0*/  LDL.LU.64 R22, [R1+0x18f0] ;  /* 0x0018f00001167983 */ /* 0x000f620000300a00 */
[----:B------:R-:W5:Y:S11]  /*203f0*/  LDL.LU.64 R20, [R1+0x18e8] ;  /* 0x0018e80001147983 */ /* 0x000f760000300a00 */
[----:B------:R-:W-:Y:S08]  /*20400*/  @!UPT UIADD3 URZ, URZ, URZ, URZ ;  /* 0x0000003f3f3ff290 */ /* 0x000ff0000fffe03f */
[----:B------:R-:W-:Y:S01]  /*20410*/  STL.64 [R1+0x120], R16 ;  /* 0x0001201001007387 */ /* 0x000fe20000100a00 */
[----:B------:R0:W-:Y:S03]  /*20420*/  STL.64 [R1+0x128], R18 ;  /* 0x0001281201007387 */ /* 0x0001e60000100a00 */
[----:B0-----:R-:W5:Y:S01]  /*20430*/  LDL.LU R18, [R1+0x18] ;  /* 0x0000180001127983 */ /* 0x001f620000300800 */
[----:B------:R-:W5:Y:S02]  /*20440*/  LDL.LU R19, [R1+0x1c] ;  /* 0x00001c0001137983 */ /* 0x000f640000300800 */
[----:B-----5:R-:W-:Y:S07]  /*20450*/  HMMA.16816.F32 R16, R24, R18, R20 ;  /* 0x000000121810723c */ /* 0x020fee0000001814 */
[----:B--2---:R-:W-:-:S02]  /*20460*/  F2FP.PACK_AB R24, R14, R15 ;  /* 0x0000000f0e18723e */ /* 0x004fc400000000ff */
[----:B---3--:R-:W-:Y:S02]  /*20470*/  F2FP.PACK_AB R25, R10, R11 ;  /* 0x0000000b0a19723e */ /* 0x008fe400000000ff */
[----:B----4-:R-:W-:Y:S02]  /*20480*/  F2FP.PACK_AB R26, R0, R29 ;  /* 0x0000001d001a723e */ /* 0x010fe400000000ff */
[----:B------:R-:W-:Y:S01]  /*20490*/  F2FP.PACK_AB R27, R28, R2 ;  /* 0x000000021c1b723e */ /* 0x000fe200000000ff */
[----:B------:R-:W-:Y:S06]  /*204a0*/  LDSM.16.M88.4 R12, [R3+0x23800] ;  /* 0x02380000030c783b */ /* 0x000fec0000000200 */
[----:B------:R-:W-:Y:S01]  /*204b0*/  HMMA.16816.F32 R4, R24, R8, R4 ;  /* 0x000000081804723c */ /* 0x000fe20000001804 */
[----:B------:R-:W0:Y:S04]  /*204c0*/  LDSM.16.M88.4 R8, [R3+0x20800] ;  /* 0x020800000308783b */ /* 0x000e280000000200 */
[----:B------:R-:W-:Y:S01]  /*204d0*/  STL.64 [R1+0x50], R16 ;  /* 0x0000501001007387 */ /* 0x000fe20000100a00 */
[----:B------:R-:W-:Y:S02]  /*204e0*/  STL.64 [R1+0x58], R18 ;  /* 0x0000581201007387 */ /* 0x000fe40000100a00 */
[----:B------:R-:W-:Y:S02]  /*204f0*/  STL [R1+0xd50], R28 ;  /* 0x000d501c01007387 */ /* 0x000fe40000100800 */
[----:B------:R-:W-:Y:S01]  /*20500*/  STL.64 [R1+0x18e0], R26 ;  /* 0x0018e01a01007387 */ /* 0x000fe20000100a00 */
[----:B------:R-:W-:Y:S02]  /*20510*/  STL.64 [R1+0x18d8], R24 ;  /* 0x0018d81801007387 */ /* 0x000fe40000100a00 */
[----:B------:R-:W-:Y:S02]  /*20520*/  LDSM.16.M88.4 R24, [R3+0x25000] ;  /* 0x025000000318783b */ /* 0x000fe40000000200 */
[----:B------:R-:W-:Y:S08]  /*20530*/  LDSM.16.M88.4 R16, [R3+0x24000] ;  /* 0x024000000310783b */ /* 0x000ff00000000200 */
[----:B------:R-:W-:Y:S01]  /*20540*/  STL.64 [R1+0x40], R4 ;  /* 0x0000400401007387 */ /* 0x000fe20000100a00 */
[----:B------:R-:W-:Y:S02]  /*20550*/  STL.64 [R1+0x48], R6 ;  /* 0x0000480601007387 */ /* 0x000fe40000100a00 */
[----:B------:R-:W1:Y:S01]  /*20560*/  LDSM.16.M88.4 R4, [R3+0x21000] ;  /* 0x021000000304783b */ /* 0x000e620000000200 */
[----:B0-----:R-:W-:Y:S01]  /*20570*/  STL.64 [R1+0xe8], R10 ;  /* 0x0000e80a01007387 */ /* 0x001fe20000100a00 */
[----:B-1----:R-:W-:-:S03]  /*20580*/  MOV R23, R4 ;  /* 0x0000000400177202 */ /* 0x002fc60000000f00 */
[----:B------:R-:W-:Y:S01]  /*20590*/  STL.64 [R1+0xd8], R6 ;  /* 0x0000d80601007387 */ /* 0x000fe20000100a00 */
[----:B------:R-:W-:Y:S02]  /*205a0*/  IMAD.MOV.U32 R22, RZ, RZ, R5 ;  /* 0x000000ffff167224 */ /* 0x000fe400078e0005 */
[----:B------:R-:W0:Y:S02]  /*205b0*/  LDSM.16.M88.4 R4, [R3+0x21800] ;  /* 0x021800000304783b */ /* 0x000e240000000200 */
[----:B0-----:R-:W-:Y:S02]  /*205c0*/  MOV R21, R4 ;  /* 0x0000000400157202 */ /* 0x001fe40000000f00 */
[----:B------:R-:W-:Y:S01]  /*205d0*/  IMAD.MOV.U32 R20, RZ, RZ, R5 ;  /* 0x000000ffff147224 */ /* 0x000fe200078e0005 */
[----:B------:R-:W-:Y:S01]  /*205e0*/  STL [R1+0xc8], R6 ;  /* 0x0000c80601007387 */ /* 0x000fe20000100800 */
[----:B------:R-:W-:Y:S02]  /*205f0*/  MOV R2, R7 ;  /* 0x0000000700027202 */ /* 0x000fe40000000f00 */
[----:B------:R-:W0:Y:S01]  /*20600*/  LDSM.16.M88.4 R4, [R3+0x22000] ;  /* 0x022000000304783b */ /* 0x000e220000000200 */
[----:B------:R-:W-:-:S02]  /*20610*/  MOV R29, R8 ;  /* 0x00000008001d7202 */ /* 0x000fc40000000f00 */
[----:B------:R0:W-:Y:S01]  /*20620*/  STL [R1+0x1784], R2 ;  /* 0x0017840201007387 */ /* 0x0001e20000100800 */
[----:B------:R-:W-:Y:S02]  /*20630*/  IMAD.MOV.U32 R28, RZ, RZ, R9 ;  /* 0x000000ffff1c7224 */ /* 0x000fe400078e0009 */
[----:B------:R-:W-:Y:S04]  /*20640*/  LDSM.16.M88.4 R8, [R3+0x23000] ;  /* 0x023000000308783b */ /* 0x000fe80000000200 */
[----:B0-----:R-:W-:Y:S01]  /*20650*/  IMAD.MOV.U32 R2, RZ, RZ, R4 ;  /* 0x000000ffff027224 */ /* 0x001fe200078e0004 */
[----:B------:R-:W-:Y:S01]  /*20660*/  STL.64 [R1+0xb8], R6 ;  /* 0x0000b80601007387 */ /* 0x000fe20000100a00 */
[----:B------:R-:W-:Y:S02]  /*20670*/  MOV R0, R5 ;  /* 0x0000000500007202 */ /* 0x000fe40000000f00 */
[----:B------:R-:W0:Y:S02]  /*20680*/  LDSM.16.M88.4 R4, [R3+0x22800] ;  /* 0x022800000304783b */ /* 0x000e240000000200 */
[----:B0-----:R-:W-:Y:S02]  /*20690*/  STL.64 [R1+0xa8], R6 ;  /* 0x0000a80601007387 */ /* 0x001fe40000100a00 */
[----:B------:R-:W-:Y:S02]  /*206a0*/  STL.64 [R1+0x1898], R4 ;  /* 0x0018980401007387 */ /* 0x000fe40000100a00 */
[----:B------:R-:W-:Y:S02]  /*206b0*/  STL.64 [R1+0x98], R10 ;  /* 0x0000980a01007387 */ /* 0x000fe40000100a00 */
[----:B------:R-:W-:Y:S01]  /*206c0*/  STL.64 [R1+0x100], R24 ;  /* 0x0001001801007387 */ /* 0x000fe20000100a00 */
[----:B------:R0:W-:Y:S04]  /*206d0*/  STL.64 [R1+0x108], R26 ;  /* 0x0001081a01007387 */ /* 0x0001e80000100a00 */
[----:B0-----:R-:W2:Y:S01]  /*206e0*/  LDL.LU.64 R26, [R1+0x18e0] ;  /* 0x0018e000011a7983 */ /* 0x001ea20000300a00 */
[----:B------:R-:W2:Y:S02]  /*206f0*/  LDL.LU.64 R24, [R1+0x18d8] ;  /* 0x0018d80001187983 */ /* 0x000ea40000300a00 */
[----:B------:R-:W-:Y:S02]  /*20700*/  STL.64 [R1+0x88], R14 ;  /* 0x0000880e01007387 */ /* 0x000fe40000100a00 */
[----:B------:R-:W-:Y:S02]  /*20710*/  STL.64 [R1+0x1880], R12 ;  /* 0x0018800c01007387 */ /* 0x000fe40000100a00 */
[----:B------:R-:W0:Y:S01]  /*20720*/  LDSM.16.M88.4 R12, [R3+0x25800] ;  /* 0x02580000030c783b */ /* 0x000e220000000200 */
[----:B------:R-:W-:Y:S01]  /*20730*/  IMAD.MOV.U32 R6, RZ, RZ, R23 ;  /* 0x000000ffff067224 */ /* 0x000fe200078e0017 */
[----:B------:R-:W-:Y:S01]  /*20740*/  MOV R7, R22 ;  /* 0x0000001600077202 */ /* 0x000fe20000000f00 */
[----:B------:R-:W-:Y:S01]  /*20750*/  IMAD.MOV.U32 R4, RZ, RZ, R21 ;  /* 0x000000ffff047224 */ /* 0x000fe200078e0015 */
[----:B------:R-:W-:-:S02]  /*20760*/  MOV R5, R20 ;  /* 0x0000001400057202 */ /* 0x000fc40000000f00 */
[----:B------:R-:W1:Y:S01]  /*20770*/  LDSM.16.M88.4 R20, [R3+0x24800] ;  /* 0x024800000314783b */ /* 0x000e620000000200 */
[----:B0-----:R-:W-:Y:S01]  /*20780*/  IMAD.MOV.U32 R11, RZ, RZ, R12 ;  /* 0x000000ffff0b7224 */ /* 0x001fe200078e000c */
[----:B------:R-:W-:Y:S02]  /*20790*/  MOV R10, R13 ;  /* 0x0000000d000a7202 */ /* 0x000fe40000000f00 */
[----:B------:R-:W-:Y:S02]  /*207a0*/  STL.64 [R1+0x138], R14 ;  /* 0x0001380e01007387 */ /* 0x000fe40000100a00 */
[----:B------:R-:W-:Y:S02]  /*207b0*/  LDSM.16.M88.4 R12, [R3+0x27000] ;  /* 0x02700000030c783b */ /* 0x000fe40000000200 */
[----:B------:R-:W-:Y:S02]  /*207c0*/  STL.64 [R1+0x1890], R10 ;  /* 0x0018900a01007387 */ /* 0x000fe40000100a00 */
[----:B------:R-:W-:Y:S02]  /*207d0*/  STL.64 [R1+0x1888], R8 ;  /* 0x0018880801007387 */ /* 0x000fe40000100a00 */
[----:B------:R-:W0:Y:S04]  /*207e0*/  LDSM.16.M88.4 R8, [R3+0x26000] ;  /* 0x026000000308783b */ /* 0x000e280000000200 */
[----:B------:R-:W-:Y:S01]  /*207f0*/  STL.64 [R1+0x78], R18 ;  /* 0x0000781201007387 */ /* 0x000fe20000100a00 */
[----:B------:R-:W-:Y:S01]  /*20800*/  STL.64 [R1+0x1878], R16 ;  /* 0x0018781001007387 */ /* 0x000fe20000100a00 */
[----:B-1----:R-:W-:Y:S02]  /*20810*/  STL.64 [R1+0x68], R22 ;  /* 0x0000681601007387 */ /* 0x002fe40000100a00 */
[----:B------:R1:W-:Y:S01]  /*20820*/  STL.64 [R1+0x1870], R20 ;  /* 0x0018701401007387 */ /* 0x0003e20000100a00 */
[----:B0-----:R-:W-:Y:S01]  /*20830*/  STL.64 [R1+0x160], R8 ;  /* 0x0001600801007387 */ /* 0x001fe20000100a00 */
[----:B------:R-:W-:Y:S02]  /*20840*/  STL.64 [R1+0x168], R10 ;  /* 0x0001680a01007387 */ /* 0x000fe40000100a00 */
[----:B------:R-:W0:Y:S04]  /*20850*/  LDSM.16.M88.4 R8, [R3+0x26800] ;  /* 0x026800000308783b */ /* 0x000e280000000200 */
[----:B-1----:R-:W-:Y:S01]  /*20860*/  IMAD.MOV.U32 R20, RZ, RZ, R4 ;  /* 0x000000ffff147224 */ /* 0x002fe200078e0004 */
[----:B------:R-:W-:Y:S01]  /*20870*/  MOV R21, R5 ;  /* 0x0000000500157202 */ /* 0x000fe20000000f00 */
[----:B------:R-:W-:Y:S01]  /*20880*/  IMAD.MOV.U32 R16, RZ, RZ, R6 ;  /* 0x000000ffff107224 */ /* 0x000fe200078e0006 */
[----:B------:R-:W-:Y:S01]  /*20890*/  MOV R17, R7 ;  /* 0x0000000700117202 */ /* 0x000fe20000000f00 */
[----:B0-----:R-:W-:Y:S01]  /*208a0*/  STL.64 [R1+0x190], R8 ;  /* 0x0001900801007387 */ /* 0x001fe20000100a00 */
[----:B------:R-:W-:Y:S02]  /*208b0*/  STL.64 [R1+0x198], R10 ;  /* 0x0001980a01007387 */ /* 0x000fe40000100a00 */
[----:B------:R0:W-:Y:S02]  /*208c0*/  STL.64 [R1+0x18b8], R20 ;  /* 0x0018b81401007387 */ /* 0x0001e40000100a00 */
[----:B------:R-:W-:Y:S01]  /*208d0*/  STL.64 [R1+0x18c0], R16 ;  /* 0x0018c01001007387 */ /* 0x000fe20000100a00 */
[----:B0-----:R-:W3:Y:S01]  /*208e0*/  LDL.LU R20, [R1+0x368] ;  /* 0x0003680001147983 */ /* 0x001ee20000300800 */
[----:B------:R-:W3:Y:S02]  /*208f0*/  LDL.LU R21, [R1+0x36c] ;  /* 0x00036c0001157983 */ /* 0x000ee40000300800 */
[----:B------:R-:W4:Y:S02]  /*20900*/  LDL.LU R22, [R1+0x370] ;  /* 0x0003700001167983 */ /* 0x000f240000300800 */
[----:B------:R-:W4:Y:S02]  /*20910*/  LDL.LU R23, [R1+0x374] ;  /* 0x0003740001177983 */ /* 0x000f240000300800 */
[----:B------:R-:W-:Y:S01]  /*20920*/  IMAD.MOV.U32 R4, RZ, RZ, R2 ;  /* 0x000000ffff047224 */ /* 0x000fe200078e0002 */
[----:B------:R-:W-:Y:S01]  /*20930*/  MOV R5, R0 ;  /* 0x0000000000057202 */ /* 0x000fe20000000f00 */
[----:B----4-:R-:W-:Y:S01]  /*20940*/  STL.64 [R1+0x18d0], R22 ;  /* 0x0018d01601007387 */ /* 0x010fe20000100a00 */
[----:B---3--:R0:W-:Y:S03]  /*20950*/  STL.64 [R1+0x18c8], R20 ;  /* 0x0018c81401007387 */ /* 0x0081e60000100a00 */
[----:B0-----:R-:W2:Y:S01]  /*20960*/  LDL.LU R20, [R1+0x378] ;  /* 0x0003780001147983 */ /* 0x001ea20000300800 */
[----:B------:R-:W2:Y:S02]  /*20970*/  LDL.LU R21, [R1+0x37c] ;  /* 0x00037c0001157983 */ /* 0x000ea40000300800 */
[----:B------:R-:W2:Y:S02]  /*20980*/  LDL.LU R22, [R1+0x380] ;  /* 0x0003800001167983 */ /* 0x000ea40000300800 */
[----:B------:R-:W2:Y:S01]  /*20990*/  LDL.LU R23, [R1+0x384] ;  /* 0x0003840001177983 */ /* 0x000ea20000300800 */
[----:B------:R0:W-:Y:S04]  /*209a0*/  STL.64 [R1+0x18b0], R4 ;  /* 0x0018b00401007387 */ /* 0x0001e80000100a00 */
[----:B0-----:R-:W3:Y:S01]  /*209b0*/  LDL.LU R4, [R1+0x358] ;  /* 0x0003580001047983 */ /* 0x001ee20000300800 */
[----:B------:R-:W3:Y:S02]  /*209c0*/  LDL.LU R5, [R1+0x35c] ;  /* 0x00035c0001057983 */ /* 0x000ee40000300800 */
[----:B------:R-:W3:Y:S02]  /*209d0*/  LDL.LU R6, [R1+0x360] ;  /* 0x0003600001067983 */ /* 0x000ee40000300800 */
[----:B------:R-:W3:Y:S01]  /*209e0*/  LDL.LU R7, [R1+0x364] ;  /* 0x0003640001077983 */ /* 0x000ee20000300800 */
[----:B------:R-:W4:Y:S01]  /*209f0*/  LDL.LU R8, [R1+0x338] ;  /* 0x0003380001087983 */ /* 0x000f220000300800 */
[----:B------:R-:W4:Y:S02]  /*20a00*/  LDL.LU R9, [R1+0x33c] ;  /* 0x00033c0001097983 */ /* 0x000f240000300800 */
[----:B------:R-:W5:Y:S02]  /*20a10*/  LDL.LU R10, [R1+0x340] ;  /* 0x00034000010a7983 */ /* 0x000f640000300800 */
[----:B------:R-:W5:Y:S02]  /*20a20*/  LDL.LU R11, [R1+0x344] ;  /* 0x00034400010b7983 */ /* 0x000f640000300800 */
[----:B------:R-:W-:Y:S01]  /*20a30*/  IMAD.MOV.U32 R16, RZ, RZ, R29 ;  /* 0x000000ffff107224 */ /* 0x000fe200078e001d */
[----:B------:R-:W-:Y:S01]  /*20a40*/  MOV R17, R28 ;  /* 0x0000001c00117202 */ /* 0x000fe20000000f00 */
[----:B-----5:R-:W-:Y:S01]  /*20a50*/  STL.64 [R1+0x18a8], R10 ;  /* 0x0018a80a01007387 */ /* 0x020fe20000100a00 */
[----:B----4-:R0:W-:Y:S03]  /*20a60*/  STL.64 [R1+0x18a0], R8 ;  /* 0x0018a00801007387 */ /* 0x0101e60000100a00 */
[----:B0-----:R-:W4:Y:S01]  /*20a70*/  LDL.LU R8, [R1+0x348] ;  /* 0x0003480001087983 */ /* 0x001f220000300800 */
[----:B------:R-:W4:Y:S02]  /*20a80*/  LDL.LU R9, [R1+0x34c] ;  /* 0x00034c0001097983 */ /* 0x000f240000300800 */
[----:B------:R-:W4:Y:S02]  /*20a90*/  LDL.LU R10, [R1+0x350] ;  /* 0x00035000010a7983 */ /* 0x000f240000300800 */
[----:B------:R-:W4:Y:S01]  /*20aa0*/  LDL.LU R11, [R1+0x354] ;  /* 0x00035400010b7983 */ /* 0x000f220000300800 */
[----:B------:R-:W-:Y:S01]  /*20ab0*/  STL.64 [R1+0x3a0], R12 ;  /* 0x0003a00c01007387 */ /* 0x000fe20000100a00 */
[----:B------:R-:W-:Y:S02]  /*20ac0*/  STL.64 [R1+0x3a8], R14 ;  /* 0x0003a80e01007387 */ /* 0x000fe40000100a00 */
[----:B------:R-:W0:Y:S01]  /*20ad0*/  LDSM.16.M88.4 R12, [R3+0x27800] ;  /* 0x02780000030c783b */ /* 0x000e220000000200 */
[----:B--2---:R-:W-:Y:S01]  /*20ae0*/  HMMA.16816.F32 R16, R24, R16, R20 ;  /* 0x000000101810723c */ /* 0x004fe20000001814 */
[----:B0-----:R-:W-:Y:S02]  /*20af0*/  STL.64 [R1+0x3b0], R12 ;  /* 0x0003b00c01007387 */ /* 0x001fe40000100a00 */
[----:B------:R-:W-:Y:S02]  /*20b00*/  STL.64 [R1+0x3b8], R14 ;  /* 0x0003b80e01007387 */ /* 0x000fe40000100a00 */
[----:B------:R-:W0:Y:S02]  /*20b10*/  LDSM.16.M88.4 R12, [R3+0x28000] ;  /* 0x02800000030c783b */ /* 0x000e240000000200 */
[----:B0-----:R0:W-:Y:S02]  /*20b20*/  STL [R1+0x3c0], R12 ;  /* 0x0003c00c01007387 */ /* 0x0011e40000100800 */
[----:B------:R1:W-:Y:S02]  /*20b30*/  STL.64 [R1+0x3c8], R14 ;  /* 0x0003c80e01007387 */ /* 0x0003e40000100a00 */
[----:B------:R-:W-:Y:S01]  /*20b40*/  IMAD.MOV.U32 R28, RZ, RZ, R13 ;  /* 0x000000ffff1c7224 */ /* 0x000fe200078e000d */
[----:B0-----:R-:W2:Y:S01]  /*20b50*/  LDL.LU R12, [R1+0x328] ;  /* 0x00032800010c7983 */ /* 0x001ea20000300800 */
[----:B------:R-:W2:Y:S02]  /*20b60*/  LDL.LU R13, [R1+0x32c] ;  /* 0x00032c00010d7983 */ /* 0x000ea40000300800 */
[----:B-1----:R-:W2:Y:S02]  /*20b70*/  LDL.LU R14, [R1+0x330] ;  /* 0x00033000010e7983 */ /* 0x002ea40000300800 */
[----:B------:R-:W2:Y:S01]  /*20b80*/  LDL.LU R15, [R1+0x334] ;  /* 0x00033400010f7983 */ /* 0x000ea20000300800 */
[----:B------:R-:W5:Y:S01]  /*20b90*/  LDL.LU.64 R22, [R1+0x18d0] ;  /* 0x0018d00001167983 */ /* 0x000f620000300a00 */
[----:B------:R-:W5:Y:S04]  /*20ba0*/  LDL.LU.64 R20, [R1+0x18c8] ;  /* 0x0018c80001147983 */ /* 0x000f680000300a00 */
[----:B------:R0:W-:Y:S02]  /*20bb0*/  STL.64 [R1+0x30], R16 ;  /* 0x0000301001007387 */ /* 0x0001e40000100a00 */
[----:B0-----:R-:W5:Y:S01]  /*20bc0*/  LDL.LU.64 R16, [R1+0x18c0] ;  /* 0x0018c00001107983 */ /* 0x001f620000300a00 */
[----:B------:R-:W-:Y:S01]  /*20bd0*/  IMAD.MOV.U32 R0, RZ, RZ, R19 ;  /* 0x000000ffff007224 */ /* 0x000fe200078e0013 */
[----:B------:R-:W-:-:S04]  /*20be0*/  MOV R29, R18 ;  /* 0x00000012001d7202 */ /* 0x000fc80000000f00 */
[----:B------:R-:W-:Y:S01]  /*20bf0*/  STL [R1+0x1780], R0 ;  /* 0x0017800001007387 */ /* 0x000fe20000100800 */
[----:B------:R-:W-:Y:S01]  /*20c00*/  STL [R1+0x177c], R29 ;  /* 0x00177c1d01007387 */ /* 0x000fe20000100800 */
[C---:B-----5:R-:W-:Y:S02]  /*20c10*/  HMMA.16816.F32 R16, R24.reuse, R16, R20 ;  /* 0x000000101810723c */ /* 0x060fe40000001814 */
[----:B------:R-:W3:Y:S11]  /*20c20*/  LDL.LU.64 R20, [R1+0x18b8] ;  /* 0x0018b80001147983 */ /* 0x000ef60000300a00 */
[----:B------:R-:W-:Y:S10]  /*20c30*/  @!UPT UIADD3 URZ, URZ, URZ, URZ ;  /* 0x0000003f3f3ff290 */ /* 0x000ff4000fffe03f */
[----:B------:R0:W-:Y:S01]  /*20c40*/  STL.64 [R1+0x20], R16 ;  /* 0x0000201001007387 */ /* 0x0001e20000100a00 */
[----:B------:R1:W-:Y:S03]  /*20c50*/  STL.64 [R1+0x28], R18 ;  /* 0x0000281201007387 */ /* 0x0003e60000100a00 */
[----:B0-----:R-:W5:Y:S01]  /*20c60*/  LDL.LU R16, [R1+0x318] ;  /* 0x0003180001107983 */ /* 0x001f620000300800 */
[----:B------:R-:W5:Y:S02]  /*20c70*/  LDL.LU R17, [R1+0x31c] ;  /* 0x00031c0001117983 */ /* 0x000f640000300800 */
[----:B-1----:R-:W5:Y:S02]  /*20c80*/  LDL.LU R18, [R1+0x320] ;  /* 0x0003200001127983 */ /* 0x002f640000300800 */
[----:B------:R-:W5:Y:S01]  /*20c90*/  LDL.LU R19, [R1+0x324] ;  /* 0x0003240001137983 */ /* 0x000f620000300800 */
[C---:B---3--:R-:W-:Y:S01]  /*20ca0*/  HMMA.16816.F32 R20, R24.reuse, R20, R4 ;  /* 0x000000141814723c */ /* 0x048fe20000001804 */
[----:B------:R-:W4:Y:S11]  /*20cb0*/  LDL.LU.64 R4, [R1+0x18b0] ;  /* 0x0018b00001047983 */ /* 0x000f360000300a00 */
[----:B------:R-:W-:Y:S11]  /*20cc0*/  @!UPT UIADD3 URZ, URZ, URZ, URZ ;  /* 0x0000003f3f3ff290 */ /* 0x000ff6000fffe03f */
[----:B------:R0:W-:Y:S01]  /*20cd0*/  STL.64 [R1+0x10], R20 ;  /* 0x0000101401007387 */ /* 0x0001e20000100a00 */
[----:B------:R-:W-:Y:S01]  /*20ce0*/  IMAD.MOV.U32 R29, RZ, RZ, R23 ;  /* 0x000000ffff1d7224 */ /* 0x000fe200078e0017 */
[----:B------:R-:W-:Y:S02]  /*20cf0*/  MOV R0, R22 ;  /* 0x0000001600007202 */ /* 0x000fe40000000f00 */
[----:B0-----:R-:W3:Y:S01]  /*20d00*/  LDL.LU R20, [R1+0x300] ;  /* 0x0003000001147983 */ /* 0x001ee20000300800 */
[----:B------:R-:W3:Y:S02]  /*20d10*/  LDL.LU R21, [R1+0x304] ;  /* 0x0003040001157983 */ /* 0x000ee40000300800 */
[----:B------:R-:W3:Y:S02]  /*20d20*/  LDL.LU R22, [R1+0x308] ;  /* 0x0003080001167983 */ /* 0x000ee40000300800 */
[----:B------:R-:W3:Y:S01]  /*20d30*/  LDL.LU R23, [R1+0x30c] ;  /* 0x00030c0001177983 */ /* 0x000ee20000300800 */
[----:B------:R-:W-:Y:S01]  /*20d40*/  STL [R1+0x182c], R29 ;  /* 0x00182c1d01007387 */ /* 0x000fe20000100800 */
[----:B------:R-:W-:Y:S01]  /*20d50*/  STL [R1+0x1828], R0 ;  /* 0x0018280001007387 */ /* 0x000fe20000100800 */
[C---:B----4-:R-:W-:Y:S02]  /*20d60*/  HMMA.16816.F32 R4, R24.reuse, R4, R8 ;  /* 0x000000041804723c */ /* 0x050fe40000001808 */
[----:B------:R-:W4:Y:S01]  /*20d70*/  LDL.LU.64 R10, [R1+0x18a8] ;  /* 0x0018a800010a7983 */ /* 0x000f220000300a00 */
[----:B------:R-:W4:Y:S11]  /*20d80*/  LDL.LU.64 R8, [R1+0x18a0] ;  /* 0x0018a00001087983 */ /* 0x000f360000300a00 */
[----:B------:R-:W-:Y:S09]  /*20d90*/  @!UPT UIADD3 URZ, URZ, URZ, URZ ;  /* 0x0000003f3f3ff290 */ /* 0x000ff2000fffe03f */
[----:B------:R0:W-:Y:S01]  /*20da0*/  STL [R1+0x4], R5 ;  /* 0x0000040501007387 */ /* 0x0001e20000100800 */
[----:B------:R4:W-:Y:S01]  /*20db0*/  STL.64 [R1+0x8], R6 ;  /* 0x0000080601007387 */ /* 0x0009e20000100a00 */
[----:B------:R-:W-:Y:S02]  /*20dc0*/  MOV R2, R4 ;  /* 0x0000000400027202 */ /* 0x000fe40000000f00 */
[----:B0-----:R-:W4:Y:S03]  /*20dd0*/  LDL.LU.64 R4, [R1+0x1898] ;  /* 0x0018980001047983 */ /* 0x001f260000300a00 */
[----:B------:R-:W-:Y:S01]  /*20de0*/  STL [R1+0x1830], R2 ;  /* 0x0018300201007387 */ /* 0x000fe20000100800 */
[----:B----4-:R-:W-:Y:S01]  /*20df0*/  HMMA.16816.F32 R4, R24, R4, R8 ;  /* 0x000000041804723c */ /* 0x010fe20000001808 */
[----:B------:R-:W4:Y:S01]  /*20e00*/  LDL.LU.64 R10, [R1+0x1890] ;  /* 0x00189000010a7983 */ /* 0x000f220000300a00 */
[----:B------:R-:W2:Y:S11]  /*20e10*/  LDL.LU.64 R8, [R1+0x1888] ;  /* 0x0018880001087983 */ /* 0x000eb60000300a00 */
[----:B------:R-:W-:Y:S10]  /*20e20*/  @!UPT UIADD3 URZ, URZ, URZ, URZ ;  /* 0x0000003f3f3ff290 */ /* 0x000ff4000fffe03f */
[----:B------:R-:W-:Y:S01]  /*20e30*/  STL.64 [R1+0x1700], R6 ;  /* 0x0017000601007387 */ /* 0x000fe20000100a00 */
[----:B------:R4:W-:Y:S02]  /*20e40*/  STL.64 [R1+0x16f8], R4 ;  /* 0x0016f80401007387 */ /* 0x0009e40000100a00 */
[----:B----4-:R-:W-:Y:S01]  /*20e50*/  IMAD.MOV.U32 R4, RZ, RZ, R11 ;  /* 0x000000ffff047224 */ /* 0x010fe200078e000b */
[----:B------:R-:W-:-:S05]  /*20e60*/  MOV R5, R10 ;  /* 0x0000000a00057202 */ /* 0x000fca0000000f00 */
[----:B------:R0:W-:Y:S01]  /*20e70*/  STL.64 [R1+0x1868], R4 ;  /* 0x0018680401007387 */ /* 0x0001e20000100a00 */
[C---:B--2---:R-:W-:Y:S03]  /*20e80*/  HMMA.16816.F32 R8, R24.reuse, R8, R12 ;  /* 0x000000081808723c */ /* 0x044fe6000000180c */
[----:B0-----:R-:W2:Y:S01]  /*20e90*/  LDL.LU R4, [R1+0x2e8] ;  /* 0x0002e80001047983 */ /* 0x001ea20000300800 */
[----:B------:R-:W2:Y:S02]  /*20ea0*/  LDL.LU R5, [R1+0x2ec] ;  /* 0x0002ec0001057983 */ /* 0x000ea40000300800 */
[----:B------:R-:W2:Y:S02]  /*20eb0*/  LDL.LU R6, [R1+0x2f0] ;  /* 0x0002f00001067983 */ /* 0x000ea40000300800 */
[----:B------:R-:W2:Y:S01]  /*20ec0*/  LDL.LU R7, [R1+0x2f4] ;  /* 0x0002f40001077983 */ /* 0x000ea20000300800 */
[----:B------:R-:W5:Y:S11]  /*20ed0*/  LDL.LU.64 R12, [R1+0x1880] ;  /* 0x00188000010c7983 */ /* 0x000f760000300a00 */
[----:B------:R-:W-:Y:S03]  /*20ee0*/  @!UPT UIADD3 URZ, URZ, URZ, URZ ;  /* 0x0000003f3f3ff290 */ /* 0x000fe6000fffe03f */
[----:B------:R0:W-:Y:S01]  /*20ef0*/  STL [R1+0x16dc], R8 ;  /* 0x0016dc0801007387 */ /* 0x0001e20000100800 */
[----:B------:R1:W-:Y:S02]  /*20f00*/  STL [R1+0x16d8], R9 ;  /* 0x0016d80901007387 */ /* 0x0003e40000100800 */
[----:B------:R4:W-:Y:S02]  /*20f10*/  STL [R1+0x16d4], R10 ;  /* 0x0016d40a01007387 */ /* 0x0009e40000100800 */
[----:B------:R3:W-:Y:S01]  /*20f20*/  STL [R1+0x16d0], R11 ;  /* 0x0016d00b01007387 */ /* 0x0007e20000100800 */
[----:B0-----:R-:W2:Y:S01]  /*20f30*/  LDL.LU R8, [R1+0x2c0] ;  /* 0x0002c00001087983 */ /* 0x001ea20000300800 */
[----:B-1----:R-:W2:Y:S02]  /*20f40*/  LDL.LU R9, [R1+0x2c4] ;  /* 0x0002c40001097983 */ /* 0x002ea40000300800 */
[----:B----4-:R-:W4:Y:S02]  /*20f50*/  LDL.LU R10, [R1+0x2c8] ;  /* 0x0002c800010a7983 */ /* 0x010f240000300800 */
[----:B---3--:R-:W4:Y:S01]  /*20f60*/  LDL.LU R11, [R1+0x2cc] ;  /* 0x0002cc00010b7983 */ /* 0x008f220000300800 */
[C---:B-----5:R-:W-:Y:S01]  /*20f70*/  HMMA.16816.F32 R12, R24.reuse, R12, R16 ;  /* 0x0000000c180c723c */ /* 0x060fe20000001810 */
[----:B------:R-:W3:Y:S11]  /*20f80*/  LDL.LU.64 R16, [R1+0x1878] ;  /* 0x0018780001107983 */ /* 0x000ef60000300a00 */
[----:B------:R-:W-:Y:S11]  /*20f90*/  @!UPT UIADD3 URZ, URZ, URZ, URZ ;  /* 0x0000003f3f3ff290 */ /* 0x000ff6000fffe03f */
[----:B------:R0:W-:Y:S01]  /*20fa0*/  STL [R1+0x168c], R12 ;  /* 0x00168c0c01007387 */ /* 0x0001e20000100800 */
[----:B------:R1:W-:Y:S02]  /*20fb0*/  STL [R1+0x1688], R13 ;  /* 0x0016880d01007387 */ /* 0x0003e40000100800 */
[----:B------:R-:W-:Y:S02]  /*20fc0*/  STL [R1+0x1684], R14 ;  /* 0x0016840e01007387 */ /* 0x000fe40000100800 */
[----:B------:R-:W-:Y:S01]  /*20fd0*/  STL [R1+0x1680], R15 ;  /* 0x0016800f01007387 */ /* 0x000fe20000100800 */
[----:B0-----:R-:W5:Y:S01]  /*20fe0*/  LDL.LU R12, [R1+0x100] ;  /* 0x00010000010c7983 */ /* 0x001f620000300800 */
[----:B-1----:R-:W5:Y:S01]  /*20ff0*/  LDL.LU R13, [R1+0x104] ;  /* 0x00010400010d7983 */ /* 0x002f620000300800 */
[C---:B---3--:R-:W-:Y:S02]  /*21000*/  HMMA.16816.F32 R16, R24.reuse, R16, R20 ;  /* 0x000000101810723c */ /* 0x048fe40000001814 */
[----:B------:R-:W2:Y:S11]  /*21010*/  LDL.LU.64 R20, [R1+0x1870] ;  /* 0x0018700001147983 */ /* 0x000eb60000300a00 */
[----:B------:R-:W-:Y:S10]  /*21020*/  @!UPT UIADD3 URZ, URZ, URZ, URZ ;  /* 0x0000003f3f3ff290 */ /* 0x000ff4000fffe03f */
[----:B------:R-:W-:Y:S01]  /*21030*/  STL.64 [R1+0x1678], R18 ;  /* 0x0016781201007387 */ /* 0x000fe20000100a00 */
[----:B------:R0:W-:Y:S03]  /*21040*/  STL.64 [R1+0x1670], R16 ;  /* 0x0016701001007387 */ /* 0x0001e60000100a00 */
[----:B0-----:R-:W5:Y:S01]  /*21050*/  LDL.LU R16, [R1+0x2d0] ;  /* 0x0002d00001107983 */ /* 0x001f620000300800 */
[----:B------:R-:W5:Y:S02]  /*21060*/  LDL.LU R17, [R1+0x2d4] ;  /* 0x0002d40001117983 */ /* 0x000f640000300800 */
[----:B------:R-:W5:Y:S02]  /*21070*/  LDL.LU R18, [R1+0x2d8] ;  /* 0x0002d80001127983 */ /* 0x000f640000300800 */
[----:B------:R-:W5:Y:S01]  /*21080*/  LDL.LU R19, [R1+0x2dc] ;  /* 0x0002dc0001137983 */ /* 0x000f620000300800 */
[C---:B--2---:R-:W-:Y:S01]  /*21090*/  HMMA.16816.F32 R20, R24.reuse, R20, R4 ;  /* 0x000000141814723c */ /* 0x044fe20000001804 */
[----:B------:R-:W4:Y:S07]  /*210a0*/  LDL.LU.64 R4, [R1+0x1868] ;  /* 0x0018680001047983 */ /* 0x000f2e0000300a00 */
[C---:B-----5:R-:W-:Y:S11]  /*210b0*/  HMMA.16816.F32 R12, R24.reuse, R12, R16 ;  /* 0x0000000c180c723c */ /* 0x060ff60000001810 */
[----:B------:R-:W-:Y:S04]  /*210c0*/  @!UPT UIADD3 URZ, URZ, URZ, URZ ;  /* 0x0000003f3f3ff290 */ /* 0x000fe8000fffe03f */
[----:B------:R-:W-:Y:S01]  /*210d0*/  STL.64 [R1+0x1668], R22 ;  /* 0x0016681601007387 */ /* 0x000fe20000100a00 */
[----:B------:R-:W-:Y:S08]  /*210e0*/  STL.64 [R1+0x1660], R20 ;  /* 0x0016601401007387 */ /* 0x000ff00000100a00 */
[----:B------:R-:W-:Y:S01]  /*210f0*/  MOV R16, R15 ;  /* 0x0000000f00107202 */ /* 0x000fe20000000f00 */
[----:B------:R-:W-:Y:S01]  /*21100*/  IMAD.MOV.U32 R17, RZ, RZ, R14 ;  /* 0x000000ffff117224 */ /* 0x000fe200078e000e */
[----:B------:R-:W-:Y:S03]  /*21110*/  STL.64 [R1+0xf0], R12 ;  /* 0x0000f00c01007387 */ /* 0x000fe60000100a00 */
[----:B------:R0:W-:Y:S01]  /*21120*/  STL [R1+0x1694], R16 ;  /* 0x0016941001007387 */ /* 0x0001e20000100800 */
[----:B------:R1:W-:Y:S04]  /*21130*/  STL [R1+0x1690], R17 ;  /* 0x0016901101007387 */ /* 0x0003e80000100800 */
[----:B0-----:R-:W2:Y:S01]  /*21140*/  LDL.LU R16, [R1+0x160] ;  /* 0x0001600001107983 */ /* 0x001ea20000300800 */
[----:B-1----:R-:W2:Y:S01]  /*21150*/  LDL.LU R17, [R1+0x164] ;  /* 0x0001640001117983 */ /* 0x002ea20000300800 */
[----:B----4-:R-:W-:Y:S11]  /*21160*/  HMMA.16816.F32 R4, R24, R4, R8 ;  /* 0x000000041804723c */ /* 0x010ff60000001808 */
[----:B------:R-:W-:Y:S11]  /*21170*/  @!UPT UIADD3 URZ, URZ, URZ, URZ ;  /* 0x0000003f3f3ff290 */ /* 0x000ff6000fffe03f */
[----:B------:R-:W-:Y:S01]  /*21180*/  @!UPT UIADD3 URZ, URZ, URZ, URZ ;  /* 0x0000003f3f3ff290 */ /* 0x000fe2000fffe03f */
[----:B------:R-:W-:Y:S01]  /*21190*/  STL [R1+0x11c], R7 ;  /* 0x00011c0701007387 */ /* 0x000fe20000100800 */
[----:B------:R-:W3:Y:S02]  /*211a0*/  LDL.LU R20, [R1+0x3b0] ;  /* 0x0003b00001147983 */ /* 0x000ee40000300800 */
[----:B------:R-:W3:Y:S02]  /*211b0*/  LDL.LU R21, [R1+0x3b4] ;  /* 0x0003b40001157983 */ /* 0x000ee40000300800 */
[----:B---3--:R0:W-:Y:S04]  /*211c0*/  STL.64 [R1+0x1858], R20 ;  /* 0x0018581401007387 */ /* 0x0081e80000100a00 */
[----:B0-----:R-:W3:Y:S01]  /*211d0*/  LDL.LU R20, [R1+0x3a0] ;  /* 0x0003a00001147983 */ /* 0x001ee20000300800 */
[----:B------:R-:W3:Y:S02]  /*211e0*/  LDL.LU R21, [R1+0x3a4] ;  /* 0x0003a40001157983 */ /* 0x000ee40000300800 */
[----:B------:R-:W-:-:S02]  /*211f0*/  IMAD.MOV.U32 R13, RZ, RZ, R4 ;  /* 0x000000ffff0d7224 */ /* 0x000fc400078e0004 */
[----:B------:R-:W-:Y:S01]  /*21200*/  IMAD.MOV.U32 R15, RZ, RZ, R6 ;  /* 0x000000ffff0f7224 */ /* 0x000fe200078e0006 */
[----:B------:R-:W-:Y:S01]  /*21210*/  MOV R14, R5 ;  /* 0x00000005000e7202 */ /* 0x000fe20000000f00 */
[----:B---3--:R0:W-:Y:S04]  /*21220*/  STL.64 [R1+0x1860], R20 ;  /* 0x0018601401007387 */ /* 0x0081e80000100a00 */
[----:B0-----:R-:W3:Y:S01]  /*21230*/  LDL.LU R20, [R1+0x190] ;  /* 0x0001900001147983 */ /* 0x001ee20000300800 */
[----:B------:R-:W3:Y:S02]  /*21240*/  LDL.LU R21, [R1+0x194] ;  /* 0x0001940001157983 */ /* 0x000ee40000300800 */
[----:B------:R-:W4:Y:S02]  /*21250*/  LDL.LU R4, [R1+0x3c0] ;  /* 0x0003c00001047983 */ /* 0x000f240000300800 */
[----:B------:R-:W4:Y:S01]  /*21260*/  LDL.LU R8, [R1+0x280] ;  /* 0x0002800001087983 */ /* 0x000f220000300800 */
[----:B------:R-:W4:Y:S01]  /*21270*/  LDL.LU R9, [R1+0x284] ;  /* 0x0002840001097983 */ /* 0x000f220000300800 */
[----:B------:R-:W4:Y:S02]  /*21280*/  LDL.LU R10, [R1+0x288] ;  /* 0x00028800010a7983 */ /* 0x000f240000300800 */
[----:B------:R-:W4:Y:S02]  /*21290*/  LDL.LU R11, [R1+0x28c] ;  /* 0x00028c00010b7983 */ /* 0x000f240000300800 */
[----:B------:R-:W-:Y:S01]  /*212a0*/  STL [R1+0x16a0], R15 ;  /* 0x0016a00f01007387 */ /* 0x000fe20000100800 */
[----:B------:R-:W-:Y:S01]  /*212b0*/  STL [R1+0x169c], R14 ;  /* 0x00169c0e01007387 */ /* 0x000fe20000100800 */
[----:B------:R0:W-:Y:S02]  /*212c0*/  STL [R1+0x1698], R13 ;  /* 0x0016980d01007387 */ /* 0x0001e40000100800 */
[----:B------:R-:W2:Y:S01]  /*212d0*/  LDL.LU R12, [R1+0x2b0] ;  /* 0x0002b000010c7983 */ /* 0x000ea20000300800 */
[----:B0-----:R-:W2:Y:S01]  /*212e0*/  LDL.LU R13, [R1+0x2b4] ;  /* 0x0002b400010d7983 */ /* 0x001ea20000300800 */
[----:B------:R-:W2:Y:S02]  /*212f0*/  LDL.LU R14, [R1+0x2b8] ;  /* 0x0002b800010e7983 */ /* 0x000ea40000300800 */
[----:B------:R-:W2:Y:S02]  /*21300*/  LDL.LU R15, [R1+0x2bc] ;  /* 0x0002bc00010f7983 */ /* 0x000ea40000300800 */
[----:B--2---:R-:W-:Y:S11]  /*21310*/  HMMA.16816.F32 R12, R24, R16, R12 ;  /* 0x00000010180c723c */ /* 0x004ff6000000180c */
[----:B------:R-:W-:Y:S11]  /*21320*/  @!UPT UIADD3 URZ, URZ, URZ, URZ ;  /* 0x0000003f3f3ff290 */ /* 0x000ff6000fffe03f */
[----:B------:R-:W-:Y:S01]  /*21330*/  @!UPT UIADD3 URZ, URZ, URZ, URZ ;  /* 0x0000003f3f3ff290 */ /* 0x000fe2000fffe03f */
[----:B------:R0:W-:Y:S01]  /*21340*/  STL [R1+0x140], R12 ;  /* 0x0001400c01007387 */ /* 0x0001e20000100800 */
[----:B------:R-:W-:Y:S01]  /*21350*/  IMAD.MOV.U32 R16, RZ, RZ, R13 ;  /* 0x000000ffff107224 */ /* 0x000fe200078e000d */
[----:B------:R-:W-:Y:S01]  /*21360*/  MOV R17, R14 ;  /* 0x0000000e00117202 */ /* 0x000fe20000000f00 */
[----:B0-----:R-:W-:-:S05]  /*21370*/  IMAD.MOV.U32 R12, RZ, RZ, R15 ;  /* 0x000000ffff0c7224 */ /* 0x001fca00078e000f */
[----:B------:R0:W-:Y:S04]  /*21380*/  STL [R1+0x16ac], R12 ;  /* 0x0016ac0c01007387 */ /* 0x0001e80000100800 */
[----:B0-----:R-:W3:Y:S01]  /*21390*/  LDL.LU R12, [R1+0x2a0] ;  /* 0x0002a000010c7983 */ /* 0x001ee20000300800 */
[----:B------:R-:W3:Y:S02]  /*213a0*/  LDL.LU R13, [R1+0x2a4] ;  /* 0x0002a400010d7983 */ /* 0x000ee40000300800 */
[----:B------:R-:W3:Y:S02]  /*213b0*/  LDL.LU R14, [R1+0x2a8] ;  /* 0x0002a800010e7983 */ /* 0x000ee40000300800 */
[----:B------:R-:W3:Y:S01]  /*213c0*/  LDL.LU R15, [R1+0x2ac] ;  /* 0x0002ac00010f7983 */ /* 0x000ee20000300800 */
[----:B------:R-:W-:Y:S01]  /*213d0*/  STL [R1+0x16a8], R17 ;  /* 0x0016a81101007387 */ /* 0x000fe20000100800 */
[----:B------:R0:W-:Y:S03]  /*213e0*/  STL [R1+0x16a4], R16 ;  /* 0x0016a41001007387 */ /* 0x0001e60000100800 */
[----:B0-----:R-:W2:Y:S01]  /*213f0*/  LDL.LU R16, [R1+0x1a0] ;  /* 0x0001a00001107983 */ /* 0x001ea20000300800 */
[----:B------:R-:W2:Y:S02]  /*21400*/  LDL.LU R17, [R1+0x1a4] ;  /* 0x0001a40001117983 */ /* 0x000ea40000300800 */
[----:B------:R-:W2:Y:S02]  /*21410*/  LDL.LU R18, [R1+0x1a8] ;  /* 0x0001a80001127983 */ /* 0x000ea40000300800 */
[----:B------:R-:W2:Y:S01]  /*21420*/  LDL.LU R19, [R1+0x1ac] ;  /* 0x0001ac0001137983 */ /* 0x000ea20000300800 */
[----:B---3--:R-:W-:Y:S11]  /*21430*/  HMMA.16816.F32 R20, R24, R20, R12 ;  /* 0x000000141814723c */ /* 0x008ff6000000180c */
[----:B------:R-:W-:Y:S11]  /*21440*/  @!UPT UIADD3 URZ, URZ, URZ, URZ ;  /* 0x0000003f3f3ff290 */ /* 0x000ff6000fffe03f */
[----:B------:R-:W-:Y:S01]  /*21450*/  @!UPT UIADD3 URZ, URZ, URZ, URZ ;  /* 0x0000003f3f3ff290 */ /* 0x000fe2000fffe03f */
[----:B------:R0:W-:Y:S01]  /*21460*/  STL [R1+0x170], R20 ;  /* 0x0001701401007387 */ /* 0x0001e20000100800 */
[----:B------:R-:W-:-:S03]  /*21470*/  MOV R15, R21 ;  /* 0x00000015000f7202 */ /* 0x000fc60000000f00 */
[----:B0-----:R-:W2:Y:S01]  /*21480*/  LDL.LU.64 R20, [R1+0x1860] ;  /* 0x0018600001147983 */ /* 0x001ea20000300a00 */
[----:B------:R-:W-:Y:S01]  /*21490*/  IMAD.MOV.U32 R14, RZ, RZ, R22 ;  /* 0x000000ffff0e7224 */ /* 0x000fe200078e0016 */
[----:B------:R-:W-:-:S05]  /*214a0*/  MOV R13, R23 ;  /* 0x00000017000d7202 */ /* 0x000fca0000000f00 */
[----:B------:R-:W-:Y:S01]  /*214b0*/  STL [R1+0x16b8], R13 ;  /* 0x0016b80d01007387 */ /* 0x000fe20000100800 */
[----:B------:R-:W-:Y:S02]  /*214c0*/  STL [R1+0x16b4], R14 ;  /* 0x0016b40e01007387 */ /* 0x000fe40000100800 */
[----:B------:R-:W-:Y:S01]  /*214d0*/  STL [R1+0x16b0], R15 ;  /* 0x0016b00f01007387 */ /* 0x000fe20000100800 */
[C---:B--2---:R-:W-:Y:S11]  /*214e0*/  HMMA.16816.F32 R20, R24.reuse, R20, R16 ;  /* 0x000000141814723c */ /* 0x044ff60000001810 */
[----:B------:R-:W-:Y:S11]  /*214f0*/  @!UPT UIADD3 URZ, URZ, URZ, URZ ;  /* 0x0000003f3f3ff290 */ /* 0x000ff6000fffe03f */
[----:B------:R-:W-:Y:S02]  /*21500*/  @!UPT UIADD3 URZ, URZ, URZ, URZ ;  /* 0x0000003f3f3ff290 */ /* 0x000fe4000fffe03f */
[----:B------:R-:W-:Y:S01]  /*21510*/  IMAD.MOV.U32 R16, RZ, RZ, R23 ;  /* 0x000000ffff107224 */ /* 0x000fe200078e0017 */
[----:B------:R-:W-:Y:S01]  /*21520*/  MOV R17, R22 ;  /* 0x0000001600117202 */ /* 0x000fe20000000f00 */
[----:B------:R-:W-:Y:S01]  /*21530*/  IMAD.MOV.U32 R12, RZ, RZ, R21 ;  /* 0x000000ffff0c7224 */ /* 0x000fe200078e0015 */
[----:B------:R0:W-:Y:S04]  /*21540*/  STL [R1+0x1a0], R20 ;  /* 0x0001a01401007387 */ /* 0x0001e80000100800 */
[----:B0-----:R-:W2:Y:S01]  /*21550*/  LDL.LU.64 R20, [R1+0x1858] ;  /* 0x0018580001147983 */ /* 0x001ea20000300a00 */
[----:B------:R0:W-:Y:S02]  /*21560*/  STL [R1+0x16c4], R16 ;  /* 0x0016c41001007387 */ /* 0x0001e40000100800 */
[----:B------:R1:W-:Y:S01]  /*21570*/  STL [R1+0x16c0], R17 ;  /* 0x0016c01101007387 */ /* 0x0003e20000100800 */
[----:B0-----:R-:W2:Y:S01]  /*21580*/  LDL.LU R16, [R1+0x290] ;  /* 0x0002900001107983 */ /* 0x001ea20000300800 */
[----:B-1----:R-:W2:Y:S02]  /*21590*/  LDL.LU R17, [R1+0x294] ;  /* 0x0002940001117983 */ /* 0x002ea40000300800 */
[----:B------:R-:W2:Y:S02]  /*215a0*/  LDL.LU R18, [R1+0x298] ;  /* 0x0002980001127983 */ /* 0x000ea40000300800 */
[----:B------:R-:W2:Y:S01]  /*215b0*/  LDL.LU R19, [R1+0x29c] ;  /* 0x00029c0001137983 */ /* 0x000ea20000300800 */
[----:B------:R-:W-:Y:S01]  /*215c0*/  MOV R5, R28 ;  /* 0x0000001c00057202 */ /* 0x000fe20000000f00 */
[----:B------:R2:W-:Y:S06]  /*215d0*/  STL [R1+0x16bc], R12 ;  /* 0x0016bc0c01007387 */ /* 0x0005ec0000100800 */
[C---:B----4-:R-:W-:Y:S01]  /*215e0*/  HMMA.16816.F32 R4, R24.reuse, R4, R8 ;  /* 0x000000041804723c */ /* 0x050fe20000001808 */
[----:B------:R-:W-:Y:S07]  /*215f0*/  LDSM.16.M88.4 R8, [R3+0x28800] ;  /* 0x028800000308783b */ /* 0x000fee0000000200 */
[----:B--2---:R-:W-:Y:S11]  /*21600*/  HMMA.16816.F32 R12, R24, R20, R16 ;  /* 0x00000014180c723c */ /* 0x004ff60000001810 */
[----:B------:R-:W-:Y:S11]  /*21610*/  @!UPT UIADD3 URZ, URZ, URZ, URZ ;  /* 0x0000003f3f3ff290 */ /* 0x000ff6000fffe03f */
[----:B------:R-:W-:Y:S02]  /*21620*/  @!UPT UIADD3 URZ, URZ, URZ, URZ ;  /* 0x0000003f3f3ff290 */ /* 0x000fe4000fffe03f */
[----:B------:R-:W-:Y:S01]  /*21630*/  IMAD.MOV.U32 R18, RZ, RZ, R15 ;  /* 0x000000ffff127224 */ /* 0x000fe200078e000f */
[----:B------:R-:W-:Y:S01]  /*21640*/  MOV R19, R14 ;  /* 0x0000000e00137202 */ /* 0x000fe20000000f00 */
[----:B------:R-:W-:Y:S01]  /*21650*/  IMAD.MOV.U32 R22, RZ, RZ, R13 ;  /* 0x000000ffff167224 */ /* 0x000fe200078e000d */
[----:B------:R-:W-:Y:S02]  /*21660*/  MOV R23, R12 ;  /* 0x0000000c00177202 */ /* 0x000fe40000000f00 */
[----:B------:R-:W-:Y:S01]  /*21670*/  MOV R14, R6 ;  /* 0x00000006000e7202 */ /* 0x000fe20000000f00 */
[----:B------:R-:W-:Y:S01]  /*21680*/  IMAD.MOV.U32 R15, RZ, RZ, R7 ;  /* 0x000000ffff0f7224 */ /* 0x000fe200078e0007 */
[----:B------:R-:W-:Y:S01]  /*21690*/  STL [R1+0x16e4], R18 ;  /* 0x0016e41201007387 */ /* 0x000fe20000100800 */
[----:B------:R-:W-:Y:S01]  /*216a0*/  MOV R12, R4 ;  /* 0x00000004000c7202 */ /* 0x000fe20000000f00 */
[----:B------:R-:W-:Y:S02]  /*216b0*/  IMAD.MOV.U32 R13, RZ, RZ, R5 ;  /* 0x000000ffff0d7224 */ /* 0x000fe400078e0005 */
[----:B------:R-:W-:Y:S01]  /*216c0*/  STL [R1+0x16e0], R19 ;  /* 0x0016e01301007387 */ /* 0x000fe20000100800 */
[----:B------:R-:W-:Y:S01]  /*216d0*/  STL [R1+0x16cc], R22 ;  /* 0x0016cc1601007387 */ /* 0x000fe20000100800 */
[----:B------:R-:W-:Y:S02]  /*216e0*/  STL [R1+0x16c8], R23 ;  /* 0x0016c81701007387 */ /* 0x000fe40000100800 */
[----:B------:R-:W-:Y:S02]  /*216f0*/  STL.64 [R1+0x16f0], R14 ;  /* 0x0016f00e01007387 */ /* 0x000fe40000100a00 */
[----:B------:R-:W-:Y:S01]  /*21700*/  STL.64 [R1+0x16e8], R12 ;  /* 0x0016e80c01007387 */ /* 0x000fe20000100a00 */
[----:B------:R-:W2:Y:S04]  /*21710*/  LDL R28, [R1+0x4c8] ;  /* 0x0004c800011c7983 */ /* 0x000ea80000100800 */
[----:B------:R-:W0:Y:S04]  /*21720*/  LDSM.16.M88.4 R12, [R3+0x29000] ;  /* 0x02900000030c783b */ /* 0x000e280000000200 */
[----:B------:R-:W1:Y:S01]  /*21730*/  LDSM.16.M88.4 R4, [R3+0x29800] ;  /* 0x029800000304783b */ /* 0x000e620000000200 */
[----:B0-----:R-:W-:Y:S01]  /*21740*/  IMAD.MOV.U32 R20, RZ, RZ, R15 ;  /* 0x000000ffff147224 */ /* 0x001fe200078e000f */
[----:B------:R-:W-:-:S02]  /*21750*/  MOV R21, R14 ;  /* 0x0000000e00157202 */ /* 0x000fc40000000f00 */
[----:B-1----:R-:W-:Y:S01]  /*21760*/  MOV R15, R4 ;  /* 0x00000004000f7202 */ /* 0x002fe20000000f00 */
[----:B------:R-:W-:Y:S01]  /*21770*/  IMAD.MOV.U32 R14, RZ, RZ, R5 ;  /* 0x000000ffff0e7224 */ /* 0x000fe200078e0005 */
[----:B------:R-:W-:Y:S01]  /*21780*/  MOV R18, R6 ;  /* 0x0000000600127202 */ /* 0x000fe20000000f00 */
[----:B------:R-:W-:Y:S02]  /*21790*/  IMAD.MOV.U32 R19, RZ, RZ, R7 ;  /* 0x000000ffff137224 */ /* 0x000fe400078e0007 */
[----:B------:R-:W0:Y:S02]  /*217a0*/  LDSM.16.M88.4 R4, [R3+0x2a000] ;  /* 0x02a000000304783b */ /* 0x000e240000000200 */
[----:B0-----:R-:W-:Y:S01]  /*217b0*/  MOV R29, R4 ;  /* 0x00000004001d7202 */ /* 0x001fe20000000f00 */
[----:B------:R-:W-:Y:S01]  /*217c0*/  IMAD.MOV.U32 R0, RZ, RZ, R5 ;  /* 0x000000ffff007224 */ /* 0x000fe200078e0005 */
[----:B--2---:R-:W-:Y:S01]  /*217d0*/  STL [R1+0x1834], R28 ;  /* 0x0018341c01007387 */ /* 0x004fe20000100800 */
[----:B------:R-:W-:Y:S02]  /*217e0*/  STL.64 [R1+0x2f8], R10 ;  /* 0x0002f80a01007387 */ /* 0x000fe40000100a00 */
[----:B------:R-:W-:Y:S02]  /*217f0*/  STL [R1+0x183c], R20 ;  /* 0x00183c1401007387 */ /* 0x000fe40000100800 */
[----:B------:R-:W-:Y:S01]  /*21800*/  STL [R1+0x1838], R21 ;  /* 0x0018381501007387 */ /* 0x000fe20000100800 */
[----:B------:R-:W-:Y:S01]  /*21810*/  STL.64 [R1+0x1850], R14 ;  /* 0x0018500e01007387 */ /* 0x000fe20000100a00 */
[----:B------:R0:W-:Y:S03]  /*21820*/  STL.64 [R1+0x1848], R12 ;  /* 0x0018480c01007387 */ /* 0x0001e60000100a00 */
[----:B0-----:R-:W2:Y:S01]  /*21830*/  LDL.LU R12, [R1+0x1f0] ;  /* 0x0001f000010c7983 */ /* 0x001ea20000300800 */
[----:B------:R-:W2:Y:S02]  /*21840*/  LDL.LU R13, [R1+0x1f4] ;  /* 0x0001f400010d7983 */ /* 0x000ea40000300800 */
[----:B------:R-:W2:Y:S02]  /*21850*/  LDL.LU R14, [R1+0x1f8] ;  /* 0x0001f800010e7983 */ /* 0x000ea40000300800 */
[----:B------:R-:W2:Y:S01]  /*21860*/  LDL.LU R15, [R1+0x1fc] ;  /* 0x0001fc00010f7983 */ /* 0x000ea20000300800 */
[----:B------:R-:W-:Y:S01]  /*21870*/  STL [R1+0x1844], R19 ;  /* 0x0018441301007387 */ /* 0x000fe20000100800 */
[----:B------:R-:W-:Y:S02]  /*21880*/  STL [R1+0x1840], R18 ;  /* 0x0018401201007387 */ /* 0x000fe40000100800 */
[----:B------:R-:W-:Y:S02]  /*21890*/  STL.64 [R1+0x360], R6 ;  /* 0x0003600601007387 */ /* 0x000fe40000100a00 */
[----:B------:R-:W0:Y:S02]  /*218a0*/  LDSM.16.M88.4 R4, [R3+0x2a800] ;  /* 0x02a800000304783b */ /* 0x000e240000000200 */
[----:B0-----:R-:W-:-:S02]  /*218b0*/  MOV R28, R4 ;  /* 0x00000004001c7202 */ /* 0x001fc40000000f00 */
[----:B------:R-:W-:Y:S01]  /*218c0*/  STL.64 [R1+0x370], R6 ;  /* 0x0003700601007387 */ /* 0x000fe20000100a00 */
[----:B------:R-:W-:Y:S02]  /*218d0*/  IMAD.MOV.U32 R2, RZ, RZ, R5 ;  /* 0x000000ffff027224 */ /* 0x000fe400078e0005 */
[----:B------:R-:W0:Y:S02]  /*218e0*/  LDSM.16.M88.4 R4, [R3+0x2b000] ;  /* 0x02b000000304783b */ /* 0x000e240000000200 */
[----:B0-----:R-:W-:Y:S01]  /*218f0*/  MOV R20, R4 ;  /* 0x0000000400147202 */ /* 0x001fe20000000f00 */
[----:B------:R-:W-:Y:S01]  /*21900*/  STL.64 [R1+0x380], R6 ;  /* 0x0003800601007387 */ /* 0x000fe20000100a00 */
[----:B------:R-:W-:Y:S02]  /*21910*/  IMAD.MOV.U32 R21, RZ, RZ, R5 ;  /* 0x000000ffff157224 */ /* 0x000fe400078e0005 */
[----:B------:R-:W0:Y:S02]  /*21920*/  LDSM.16.M88.4 R4, [R3+0x2b800] ;  /* 0x02b800000304783b */ /* 0x000e240000000200 */
[----:B0-----:R-:W-:Y:S01]  /*21930*/  MOV R19, R4 ;  /* 0x0000000400137202 */ /* 0x001fe20000000f00 */
[----:B------:R-:W-:Y:S01]  /*21940*/  STL.64 [R1+0x388], R6 ;  /* 0x0003880601007387 */ /* 0x000fe20000100a00 */
[----:B------:R-:W-:-:S02]  /*21950*/  IMAD.MOV.U32 R18, RZ, RZ, R5 ;  /* 0x000000ffff127224 */ /* 0x000fc400078e0005 */
[----:B------:R-:W0:Y:S01]  /*21960*/  LDSM.16.M88.4 R4, [R3+0x2c000] ;  /* 0x02c000000304783b */ /* 0x000e220000000200 */
[----:B--2---:R-:W-:Y:S11]  /*21970*/  HMMA.16816.F32 R12, R24, R8, R12 ;  /* 0x00000008180c723c */ /* 0x004ff6000000180c */
[----:B------:R-:W-:Y:S11]  /*21980*/  @!UPT UIADD3 URZ, URZ, URZ, URZ ;  /* 0x0000003f3f3ff290 */ /* 0x000ff6000fffe03f */
[----:B------:R-:W-:Y:S02]  /*21990*/  @!UPT UIADD3 URZ, URZ, URZ, URZ ;  /* 0x0000003f3f3ff290 */ /* 0x000fe4000fffe03f */
[----:B------:R-:W-:Y:S01]  /*219a0*/  MOV R10, R14 ;  /* 0x0000000e000a7202 */ /* 0x000fe20000000f00 */
[----:B------:R-:W-:Y:S01]  /*219b0*/  IMAD.MOV.U32 R11, RZ, RZ, R15 ;  /* 0x000000ffff0b7224 */ /* 0x000fe200078e000f */
[----:B------:R-:W-:Y:S01]  /*219c0*/  MOV R8, R12 ;  /* 0x0000000c00087202 */ /* 0x000fe20000000f00 */
[----:B------:R-:W-:Y:S01]  /*219d0*/  IMAD.MOV.U32 R9, RZ, RZ, R13 ;  /* 0x000000ffff097224 */ /* 0x000fe200078e000d */
[----:B------:R-:W2:Y:S01]  /*219e0*/  LDL.LU.64 R14, [R1+0x1850] ;  /* 0x00185000010e7983 */ /* 0x000ea20000300a00 */
[----:B------:R-:W3:Y:S02]  /*219f0*/  LDL.LU.64 R12, [R1+0x1848] ;  /* 0x00184800010c7983 */ /* 0x000ee40000300a00 */
[----:B0-----:R-:W-:Y:S02]  /*21a00*/  STL.64 [R1+0x398], R6 ;  /* 0x0003980601007387 */ /* 0x001fe40000100a00 */
[----:B------:R-:W-:Y:S01]  /*21a10*/  STL.64 [R1+0x17e8], R4 ;  /* 0x0017e80401007387 */ /* 0x000fe20000100a00 */
[----:B------:R-:W-:Y:S01]  /*21a20*/  STL.64 [R1+0x1710], R10 ;  /* 0x0017100a01007387 */ /* 0x000fe20000100a00 */
[----:B------:R0:W-:Y:S03]  /*21a30*/  STL.64 [R1+0x1708], R8 ;  /* 0x0017080801007387 */ /* 0x0001e60000100a00 */
[----:B0-----:R-:W3:Y:S01]  /*21a40*/  LDL.LU R8, [R1+0x270] ;  /* 0x0002700001087983 */ /* 0x001ee20000300800 */
[----:B------:R-:W3:Y:S02]  /*21a50*/  LDL.LU R9, [R1+0x274] ;  /* 0x0002740001097983 */ /* 0x000ee40000300800 */
[----:B------:R-:W3:Y:S02]  /*21a60*/  LDL.LU R10, [R1+0x278] ;  /* 0x00027800010a7983 */ /* 0x000ee40000300800 */
[----:B------:R-:W3:Y:S01]  /*21a70*/  LDL.LU R11, [R1+0x27c] ;  /* 0x00027c00010b7983 */ /* 0x000ee20000300800 */
[----:B--2---:R-:W-:Y:S01]  /*21a80*/  MOV R4, R15 ;  /* 0x0000000f00047202 */ /* 0x004fe20000000f00 */
[----:B------:R-:W-:-:S02]  /*21a90*/  IMAD.MOV.U32 R5, RZ, RZ, R14 ;  /* 0x000000ffff057224 */ /* 0x000fc400078e000e */
[C---:B---3--:R-:W-:Y:S01]  /*21aa0*/  HMMA.16816.F32 R12, R24.reuse, R12, R8 ;  /* 0x0000000c180c723c */ /* 0x048fe20000001808 */
[----:B------:R-:W2:Y:S11]  /*21ab0*/  LDL.LU R8, [R1+0x120] ;  /* 0x0001200001087983 */ /* 0x000eb60000300800 */
[----:B------:R-:W-:Y:S11]  /*21ac0*/  @!UPT UIADD3 URZ, URZ, URZ, URZ ;  /* 0x0000003f3f3ff290 */ /* 0x000ff6000fffe03f */
[----:B------:R-:W-:Y:S01]  /*21ad0*/  STL.64 [R1+0x2c0], R12 ;  /* 0x0002c00c01007387 */ /* 0x000fe20000100a00 */
[----:B------:R-:W-:Y:S02]  /*21ae0*/  STL.64 [R1+0x2c8], R14 ;  /* 0x0002c80e01007387 */ /* 0x000fe40000100a00 */
[----:B------:R-:W2:Y:S02]  /*21af0*/  LDL.LU R9, [R1+0x124] ;  /* 0x0001240001097983 */ /* 0x000ea40000300800 */
[----:B------:R-:W3:Y:S01]  /*21b00*/  LDL.LU R10, [R1+0x128] ;  /* 0x00012800010a7983 */ /* 0x000ee20000300800 */
[----:B------:R-:W3:Y:S04]  /*21b10*/  LDL.LU R11, [R1+0x12c] ;  /* 0x00012c00010b7983 */ /* 0x000ee80000300800 */
[----:B---3--:R-:W-:Y:S01]  /*21b20*/  STL.64 [R1+0x1790], R10 ;  /* 0x0017900a01007387 */ /* 0x008fe20000100a00 */
[----:B--2---:R0:W-:Y:S03]  /*21b30*/  STL.64 [R1+0x1788], R8 ;  /* 0x0017880801007387 */ /* 0x0041e60000100a00 */
[----:B0-----:R-:W2:Y:S01]  /*21b40*/  LDL.LU R8, [R1+0x260] ;  /* 0x0002600001087983 */ /* 0x001ea20000300800 */
[----:B------:R-:W2:Y:S02]  /*21b50*/  LDL.LU R9, [R1+0x264] ;  /* 0x0002640001097983 */ /* 0x000ea40000300800 */
[----:B------:R-:W2:Y:S02]  /*21b60*/  LDL.LU R10, [R1+0x268] ;  /* 0x00026800010a7983 */ /* 0x000ea40000300800 */
[----:B------:R-:W2:Y:S01]  /*21b70*/  LDL.LU R11, [R1+0x26c] ;  /* 0x00026c00010b7983 */ /* 0x000ea20000300800 */
[----:B------:R-:W3:Y:S01]  /*21b80*/  LDL.LU R12, [R1+0x50] ;  /* 0x00005000010c7983 */ /* 0x000ee20000300800 */
[----:B------:R-:W3:Y:S02]  /*21b90*/  LDL.LU R13, [R1+0x54] ;  /* 0x00005400010d7983 */ /* 0x000ee40000300800 */
[----:B------:R-:W4:Y:S02]  /*21ba0*/  LDL.LU R14, [R1+0x58] ;  /* 0x00005800010e7983 */ /* 0x000f240000300800 */
[----:B------:R-:W4:Y:S02]  /*21bb0*/  LDL.LU R15, [R1+0x5c] ;  /* 0x00005c00010f7983 */ /* 0x000f240000300800 */
[----:B----4-:R-:W-:Y:S01]  /*21bc0*/  STL.64 [R1+0x17a0], R14 ;  /* 0x0017a00e01007387 */ /* 0x010fe20000100a00 */
[----:B---3--:R0:W-:Y:S03]  /*21bd0*/  STL.64 [R1+0x1798], R12 ;  /* 0x0017980c01007387 */ /* 0x0081e60000100a00 */
[----:B0-----:R-:W3:Y:S01]  /*21be0*/  LDL.LU R12, [R1+0x1b0] ;  /* 0x0001b000010c7983 */ /* 0x001ee20000300800 */
[----:B------:R-:W3:Y:S02]  /*21bf0*/  LDL.LU R13, [R1+0x1b4] ;  /* 0x0001b400010d7983 */ /* 0x000ee40000300800 */
[----:B------:R-:W4:Y:S02]  /*21c00*/  LDL.LU R14, [R1+0x1b8] ;  /* 0x0001b800010e7983 */ /* 0x000f240000300800 */
[----:B------:R-:W4:Y:S01]  /*21c10*/  LDL.LU R15, [R1+0x1bc] ;  /* 0x0001bc00010f7983 */ /* 0x000f220000300800 */
[----:B--2---:R-:W-:Y:S01]  /*21c20*/  HMMA.16816.F32 R4, R24, R4, R8 ;  /* 0x000000041804723c */ /* 0x004fe20000001808 */
[----:B----4-:R-:W-:Y:S01]  /*21c30*/  STL.64 [R1+0x17b0], R14 ;  /* 0x0017b00e01007387 */ /* 0x010fe20000100a00 */
[----:B---3--:R0:W-:Y:S02]  /*21c40*/  STL.64 [R1+0x17a8], R12 ;  /* 0x0017a80c01007387 */ /* 0x0081e40000100a00 */
[----:B0-----:R-:W-:Y:S01]  /*21c50*/  MOV R12, R19 ;  /* 0x00000013000c7202 */ /* 0x001fe20000000f00 */
[----:B------:R-:W-:Y:S01]  /*21c60*/  IMAD.MOV.U32 R13, RZ, RZ, R18 ;  /* 0x000000ffff0d7224 */ /* 0x000fe200078e0012 */
[----:B------:R-:W2:Y:S01]  /*21c70*/  LDL.LU R19, [R1+0x1844] ;  /* 0x0018440001137983 */ /* 0x000ea20000300800 */
[----:B------:R-:W2:Y:S03]  /*21c80*/  LDL.LU R18, [R1+0x1840] ;  /* 0x0018400001127983 */ /* 0x000ea60000300800 */
[----:B------:R0:W-:Y:S01]  /*21c90*/  STL.64 [R1+0x17f0], R12 ;  /* 0x0017f00c01007387 */ /* 0x0001e20000100a00 */
[----:B------:R-:W3:Y:S02]  /*21ca0*/  LDL.LU R8, [R1+0x210] ;  /* 0x0002100001087983 */ /* 0x000ee40000300800 */
[----:B------:R-:W3:Y:S02]  /*21cb0*/  LDL.LU R9, [R1+0x214] ;  /* 0x0002140001097983 */ /* 0x000ee40000300800 */
[----:B------:R-:W4:Y:S01]  /*21cc0*/  LDL.LU R10, [R1+0x218] ;  /* 0x00021800010a7983 */ /* 0x000f220000300800 */
[----:B------:R-:W4:Y:S08]  /*21cd0*/  LDL.LU R11, [R1+0x21c] ;  /* 0x00021c00010b7983 */ /* 0x000f300000300800 */
[----:B------:R-:W-:Y:S01]  /*21ce0*/  MOV R22, R4 ;  /* 0x0000000400167202 */ /* 0x000fe20000000f00 */
[----:B------:R-:W-:Y:S01]  /*21cf0*/  IMAD.MOV.U32 R23, RZ, RZ, R5 ;  /* 0x000000ffff177224 */ /* 0x000fe200078e0005 */
[----:B------:R-:W-:Y:S01]  /*21d00*/  MOV R4, R20 ;  /* 0x0000001400047202 */ /* 0x000fe20000000f00 */
[----:B------:R-:W-:Y:S01]  /*21d10*/  IMAD.MOV.U32 R5, RZ, RZ, R21 ;  /* 0x000000ffff057224 */ /* 0x000fe200078e0015 */
[----:B----4-:R-:W-:Y:S01]  /*21d20*/  STL.64 [R1+0x1800], R10 ;  /* 0x0018000a01007387 */ /* 0x010fe20000100a00 */
[----:B---3--:R1:W-:Y:S02]  /*21d30*/  STL.64 [R1+0x17f8], R8 ;  /* 0x0017f80801007387 */ /* 0x0083e40000100a00 */
[----:B------:R-:W3:Y:S02]  /*21d40*/  LDL.LU R20, [R1+0x183c] ;  /* 0x00183c0001147983 */ /* 0x000ee40000300800 */
[----:B------:R-:W3:Y:S01]  /*21d50*/  LDL.LU R21, [R1+0x1838] ;  /* 0x0018380001157983 */ /* 0x000ee20000300800 */
[----:B------:R4:W-:Y:S01]  /*21d60*/  STL.64 [R1+0x1808], R4 ;  /* 0x0018080401007387 */ /* 0x0009e20000100a00 */
[----:B0-----:R-:W5:Y:S02]  /*21d70*/  LDL.LU R12, [R1+0x230] ;  /* 0x00023000010c7983 */ /* 0x001f640000300800 */
[----:B------:R-:W5:Y:S02]  /*21d80*/  LDL.LU R13, [R1+0x234] ;  /* 0x00023400010d7983 */ /* 0x000f640000300800 */
[----:B------:R-:W2:Y:S01]  /*21d90*/  LDL.LU R14, [R1+0x238] ;  /* 0x00023800010e7983 */ /* 0x000ea20000300800 */
[----:B------:R-:W2:Y:S01]  /*21da0*/  LDL.LU R15, [R1+0x23c] ;  /* 0x00023c00010f7983 */ /* 0x000ea20000300800 */
[----:B-1----:R-:W-:Y:S01]  /*21db0*/  MOV R8, R28 ;  /* 0x0000001c00087202 */ /* 0x002fe20000000f00 */
[----:B------:R-:W-:Y:S01]  /*21dc0*/  IMAD.MOV.U32 R9, RZ, RZ, R2 ;  /* 0x000000ffff097224 */ /* 0x000fe200078e0002 */
[----:B------:R-:W-:Y:S01]  /*21dd0*/  MOV R16, R6 ;  /* 0x0000000600107202 */ /* 0x000fe20000000f00 */
[----:B------:R-:W-:Y:S01]  /*21de0*/  IMAD.MOV.U32 R17, RZ, RZ, R7 ;  /* 0x000000ffff117224 */ /* 0x000fe200078e0007 */
[----:B--2---:R-:W-:Y:S01]  /*21df0*/  STL.64 [R1+0x1818], R14 ;  /* 0x0018180e01007387 */ /* 0x004fe20000100a00 */
[----:B-----5:R0:W-:Y:S02]  /*21e00*/  STL.64 [R1+0x1810], R12 ;  /* 0x0018100c01007387 */ /* 0x0201e40000100a00 */
[----:B------:R-:W2:Y:S02]  /*21e10*/  LDL.LU R28, [R1+0x1834] ;  /* 0x00183400011c7983 */ /* 0x000ea40000300800 */
[----:B------:R-:W5:Y:S01]  /*21e20*/  LDL.LU R2, [R1+0x1830] ;  /* 0x0018300001027983 */ /* 0x000f620000300800 */
[----:B------:R1:W-:Y:S01]  /*21e30*/  STL.64 [R1+0x1820], R8 ;  /* 0x0018200801007387 */ /* 0x0003e20000100a00 */
[----:B----4-:R-:W4:Y:S02]  /*21e40*/  LDL.LU R4, [R1+0x240] ;  /* 0x0002400001047983 */ /* 0x010f240000300800 */
[----:B------:R-:W4:Y:S02]  /*21e50*/  LDL.LU R5, [R1+0x244] ;  /* 0x0002440001057983 */ /* 0x000f240000300800 */
[----:B------:R-:W4:Y:S01]  /*21e60*/  LDL.LU R6, [R1+0x248] ;  /* 0x0002480001067983 */ /* 0x000f220000300800 */
[----:B------:R-:W4:Y:S01]  /*21e70*/  LDL.LU R7, [R1+0x24c] ;  /* 0x00024c0001077983 */ /* 0x000f220000300800 */
[----:B0-----:R-:W-:Y:S01]  /*21e80*/  MOV R12, R29 ;  /* 0x0000001d000c7202 */ /* 0x001fe20000000f00 */
[----:B------:R-:W-:-:S02]  /*21e90*/  IMAD.MOV.U32 R13, RZ, RZ, R0 ;  /* 0x000000ffff0d7224 */ /* 0x000fc400078e0000 */
[----:B------:R-:W2:Y:S01]  /*21ea0*/  LDL.LU R29, [R1+0x182c] ;  /* 0x00182c00011d7983 */ /* 0x000ea20000300800 */
[----:B------:R-:W2:Y:S02]  /*21eb0*/  LDL.LU R0, [R1+0x1828] ;  /* 0x0018280001007983 */ /* 0x000ea40000300800 */
[----:B-1----:R-:W2:Y:S02]  /*21ec0*/  LDL.LU R8, [R1+0x250] ;  /* 0x0002500001087983 */ /* 0x002ea40000300800 */
[----:B------:R-:W2:Y:S01]  /*21ed0*/  LDL.LU R9, [R1+0x254] ;  /* 0x0002540001097983 */ /* 0x000ea20000300800 */
[----:B------:R-:W2:Y:S01]  /*21ee0*/  LDL.LU R10, [R1+0x258] ;  /* 0x00025800010a7983 */ /* 0x000ea20000300800 */
[----:B------:R-:W2:Y:S02]  /*21ef0*/  LDL.LU R11, [R1+0x25c] ;  /* 0x00025c00010b7983 */ /* 0x000ea40000300800 */
[----:B------:R-:W-:Y:S02]  /*21f00*/  STL.64 [R1+0x1730], R18 ;  /* 0x0017301201007387 */ /* 0x000fe40000100a00 */
[----:B------:R0:W-:Y:S02]  /*21f10*/  STL.64 [R1+0x1728], R16 ;  /* 0x0017281001007387 */ /* 0x0001e40000100a00 */
[----:B0-----:R-:W2:Y:S01]  /*21f20*/  LDL.LU R16, [R1+0x180] ;  /* 0x0001800001107983 */ /* 0x001ea20000300800 */
[----:B------:R-:W2:Y:S02]  /*21f30*/  LDL.LU R17, [R1+0x184] ;  /* 0x0001840001117983 */ /* 0x000ea40000300800 */
[----:B------:R-:W2:Y:S02]  /*21f40*/  LDL.LU R18, [R1+0x188] ;  /* 0x0001880001127983 */ /* 0x000ea40000300800 */
[----:B------:R-:W2:Y:S02]  /*21f50*/  LDL.LU R19, [R1+0x18c] ;  /* 0x00018c0001137983 */ /* 0x000ea40000300800 */
[----:B--2---:R-:W-:Y:S01]  /*21f60*/  STL.64 [R1+0x17c0], R18 ;  /* 0x0017c01201007387 */ /* 0x004fe20000100a00 */
[----:B------:R0:W-:Y:S03]  /*21f70*/  STL.64 [R1+0x17b8], R16 ;  /* 0x0017b81001007387 */ /* 0x0001e60000100a00 */
        /* <DEDUP_REMOVED lines=9> */
[----:B------:R-:W2:Y:S01]  /*22010*/  LDL.LU R19, [R1+0x22c] ;  /* 0x00022c0001137983 */ /* 0x000ea20000300800 */
[----:B------:R-:W-:Y:S01]  /*22020*/  STL.64 [R1+0x1720], R22 ;  /* 0x0017201601007387 */ /* 0x000fe20000100a00 */
[----:B---3--:R0:W-:Y:S03]  /*22030*/  STL.64 [R1+0x1718], R20 ;  /* 0x0017181401007387 */ /* 0x0081e60000100a00 */
[----:B0-----:R-:W3:Y:S01]  /*22040*/  LDL.LU R20, [R1+0x150] ;  /* 0x0001500001147983 */ /* 0x001ee20000300800 */
[----:B------:R-:W3:Y:S02]  /*22050*/  LDL.LU R21, [R1+0x154] ;  /* 0x0001540001157983 */ /* 0x000ee40000300800 */
[----:B------:R-:W2:Y:S02]  /*22060*/  LDL.LU R22, [R1+0x158] ;  /* 0x0001580001167983 */ /* 0x000ea40000300800 */
[----:B------:R-:W2:Y:S01]  /*22070*/  LDL.LU R23, [R1+0x15c] ;  /* 0x00015c0001177983 */ /* 0x000ea20000300800 */
[C---:B------:R-:W-:Y:S01]  /*22080*/  HMMA.16816.F32 R12, R24.reuse, R12, R8 ;  /* 0x0000000c180c723c */ /* 0x040fe20000001808 */
[----:B--2---:R-:W-:Y:S01]  /*22090*/  STL.64 [R1+0x17e0], R22 ;  /* 0x0017e01601007387 */ /* 0x004fe20000100a00 */
[----:B---3--:R0:W-:Y:S03]  /*220a0*/  STL.64 [R1+0x17d8], R20 ;  /* 0x0017d81401007387 */ /* 0x0081e60000100a00 */
[----:B0-----:R-:W2:Y:S01]  /*220b0*/  LDL.LU R20, [R1+0x200] ;  /* 0x0002000001147983 */ /* 0x001ea20000300800 */
[----:B------:R-:W2:Y:S02]  /*220c0*/  LDL.LU R21, [R1+0x204] ;  /* 0x0002040001157983 */ /* 0x000ea40000300800 */
[----:B------:R-:W2:Y:S02]  /*220d0*/  LDL.LU R22, [R1+0x208] ;  /* 0x0002080001167983 */ /* 0x000ea40000300800 */
[----:B------:R-:W2:Y:S01]  /*220e0*/  LDL.LU R23, [R1+0x20c] ;  /* 0x00020c0001177983 */ /* 0x000ea20000300800 */
[----:B------:R-:W4:Y:S11]  /*220f0*/  LDL.LU.64 R8, [R1+0x1820] ;  /* 0x0018200001087983 */ /* 0x000f360000300a00 */
[----:B------:R-:W-:Y:S01]  /*22100*/  @!UPT UIADD3 URZ, URZ, URZ, URZ ;  /* 0x0000003f3f3ff290 */ /* 0x000fe2000fffe03f */
[----:B------:R-:W-:Y:S02]  /*22110*/  STL.64 [R1+0x2a0], R12 ;  /* 0x0002a00c01007387 */ /* 0x000fe40000100a00 */
[----:B------:R0:W-:Y:S02]  /*22120*/  STL.64 [R1+0x2a8], R14 ;  /* 0x0002a80e01007387 */ /* 0x0001e40000100a00 */
[----:B0-----:R-:W3:Y:S01]  /*22130*/  LDL.LU.64 R14, [R1+0x1818] ;  /* 0x00181800010e7983 */ /* 0x001ee20000300a00 */
[----:B------:R-:W3:Y:S01]  /*22140*/  LDL.LU.64 R12, [R1+0x1810] ;  /* 0x00181000010c7983 */ /* 0x000ee20000300a00 */
[C---:B----4-:R-:W-:Y:S02]  /*22150*/  HMMA.16816.F32 R8, R24.reuse, R8, R4 ;  /* 0x000000081808723c */ /* 0x050fe40000001804 */
[----:B------:R-:W3:Y:S11]  /*22160*/  LDL.LU.64 R4, [R1+0x1808] ;  /* 0x0018080001047983 */ /* 0x000ef60000300a00 */
[----:B------:R-:W-:Y:S10]  /*22170*/  @!UPT UIADD3 URZ, URZ, URZ, URZ ;  /* 0x0000003f3f3ff290 */ /* 0x000ff4000fffe03f */
[----:B------:R-:W-:Y:S01]  /*22180*/  STL.64 [R1+0x290], R8 ;  /* 0x0002900801007387 */ /* 0x000fe20000100a00 */
[----:B------:R0:W-:Y:S03]  /*22190*/  STL.64 [R1+0x298], R10 ;  /* 0x0002980a01007387 */ /* 0x0001e60000100a00 */
[----:B0-----:R-:W4:Y:S01]  /*221a0*/  LDL.LU.64 R10, [R1+0x1800] ;  /* 0x00180000010a7983 */ /* 0x001f220000300a00 */
[----:B------:R-:W4:Y:S01]  /*221b0*/  LDL.LU.64 R8, [R1+0x17f8] ;  /* 0x0017f80001087983 */ /* 0x000f220000300a00 */
[C---:B---3--:R-:W-:Y:S02]  /*221c0*/  HMMA.16816.F32 R4, R24.reuse, R4, R12 ;  /* 0x000000041804723c */ /* 0x048fe4000000180c */
[----:B------:R-:W3:Y:S11]  /*221d0*/  LDL.LU.64 R12, [R1+0x17f0] ;  /* 0x0017f000010c7983 */ /* 0x000ef60000300a00 */
[----:B------:R-:W-:Y:S10]  /*221e0*/  @!UPT UIADD3 URZ, URZ, URZ, URZ ;  /* 0x0000003f3f3ff290 */ /* 0x000ff4000fffe03f */
[----:B------:R0:W-:Y:S01]  /*221f0*/  STL.64 [R1+0x280], R4 ;  /* 0x0002800401007387 */ /* 0x0001e20000100a00 */
[----:B------:R4:W-:Y:S03]  /*22200*/  STL.64 [R1+0x288], R6 ;  /* 0x0002880601007387 */ /* 0x0009e60000100a00 */
[----:B0-----:R-:W4:Y:S01]  /*22210*/  LDL.LU.64 R4, [R1+0x17e8] ;  /* 0x0017e80001047983 */ /* 0x001f220000300a00 */
[C---:B---3--:R-:W-:Y:S03]  /*22220*/  HMMA.16816.F32 R12, R24.reuse, R12, R16 ;  /* 0x0000000c180c723c */ /* 0x048fe60000001810 */
[----:B------:R-:W0:Y:S05]  /*22230*/  LDSM.16.M88.4 R16, [R3+0x2c800] ;  /* 0x02c800000310783b */ /* 0x000e2a0000000200 */
[C---:B----4-:R-:W-:Y:S11]  /*22240*/  HMMA.16816.F32 R4, R24.reuse, R4, R8 ;  /* 0x000000041804723c */ /* 0x050ff60000001808 */
[----:B------:R-:W-:Y:S04]  /*22250*/  @!UPT UIADD3 URZ, URZ, URZ, URZ ;  /* 0x0000003f3f3ff290 */ /* 0x000fe8000fffe03f */
[----:B------:R-:W-:Y:S01]  /*22260*/  STL.64 [R1+0x270], R12 ;  /* 0x0002700c01007387 */ /* 0x000fe20000100a00 */
[----:B------:R-:W-:Y:S02]  /*22270*/  STL.64 [R1+0x278], R14 ;  /* 0x0002780e01007387 */ /* 0x000fe40000100a00 */
[----:B------:R-:W1:Y:S01]  /*22280*/  LDSM.16.M88.4 R12, [R3+0x2d000] ;  /* 0x02d00000030c783b */ /* 0x000e620000000200 */
[----:B------:R-:W3:Y:S04]  /*22290*/  LDSM.16.M88.4 R8, [R3+0x2d800] ;  /* 0x02d800000308783b */ /* 0x000ee80000000200 */
[----:B------:R-:W-:Y:S01]  /*222a0*/  STL.64 [R1+0x260], R4 ;  /* 0x0002600401007387 */ /* 0x000fe20000100a00 */
[----:B------:R-:W-:Y:S02]  /*222b0*/  STL.64 [R1+0x268], R6 ;  /* 0x0002680601007387 */ /* 0x000fe40000100a00 */
[----:B0-----:R2:W-:Y:S02]  /*222c0*/  STL.64 [R1+0x2f0], R18 ;  /* 0x0002f01201007387 */ /* 0x0015e40000100a00 */
[----:B------:R-:W0:Y:S01]  /*222d0*/  LDSM.16.M88.4 R4, [R3+0x2e000] ;  /* 0x02e000000304783b */ /* 0x000e220000000200 */
[C---:B--2---:R-:W-:Y:S01]  /*222e0*/  HMMA.16816.F32 R16, R24.reuse, R16, R20 ;  /* 0x000000101810723c */ /* 0x044fe20000001814 */
[----:B------:R-:W2:Y:S02]  /*222f0*/  LDL.LU.64 R22, [R1+0x17e0] ;  /* 0x0017e00001167983 */ /* 0x000ea40000300a00 */
[----:B------:R-:W2:Y:S11]  /*22300*/  LDL.LU.64 R20, [R1+0x17d8] ;  /* 0x0017d80001147983 */ /* 0x000eb60000300a00 */
[----:B------:R-:W-:Y:S09]  /*22310*/  @!UPT UIADD3 URZ, URZ, URZ, URZ ;  /* 0x0000003f3f3ff290 */ /* 0x000ff2000fffe03f */
[----:B------:R-:W-:Y:S01]  /*22320*/  STL.64 [R1+0x250], R16 ;  /* 0x0002501001007387 */ /* 0x000fe20000100a00 */
[----:B------:R4:W-:Y:S03]  /*22330*/  STL.64 [R1+0x258], R18 ;  /* 0x0002581201007387 */ /* 0x0009e60000100a00 */
[----:B----4-:R-:W4:Y:S01]  /*22340*/  LDL.LU.64 R18, [R1+0x17d0] ;  /* 0x0017d00001127983 */ /* 0x010f220000300a00 */
[----:B------:R-:W4:Y:S02]  /*22350*/  LDL.LU.64 R16, [R1+0x17c8] ;  /* 0x0017c80001107983 */ /* 0x000f240000300a00 */
[----:B-1----:R4:W-:Y:S02]  /*22360*/  STL.64 [R1+0x310], R14 ;  /* 0x0003100e01007387 */ /* 0x0029e40000100a00 */
[C---:B----4-:R-:W-:Y:S01]  /*22370*/  HMMA.16816.F32 R12, R24.reuse, R12, R16 ;  /* 0x0000000c180c723c */ /* 0x050fe20000001810 */
[----:B------:R-:W4:Y:S01]  /*22380*/  LDL.LU.64 R18, [R1+0x17c0] ;  /* 0x0017c00001127983 */ /* 0x000f220000300a00 */
[----:B------:R-:W4:Y:S11]  /*22390*/  LDL.LU.64 R16, [R1+0x17b8] ;  /* 0x0017b80001107983 */ /* 0x000f360000300a00 */
[----:B------:R-:W-:Y:S10]  /*223a0*/  @!UPT UIADD3 URZ, URZ, URZ, URZ ;  /* 0x0000003f3f3ff290 */ /* 0x000ff4000fffe03f */
[----:B------:R-:W-:Y:S01]  /*223b0*/  STL.64 [R1+0x240], R12 ;  /* 0x0002400c01007387 */ /* 0x000fe20000100a00 */
[----:B------:R1:W-:Y:S03]  /*223c0*/  STL.64 [R1+0x248], R14 ;  /* 0x0002480e01007387 */ /* 0x0003e60000100a00 */
[----:B-1----:R-:W2:Y:S01]  /*223d0*/  LDL.LU.64 R14, [R1+0x17b0] ;  /* 0x0017b000010e7983 */ /* 0x002ea20000300a00 */
[----:B------:R-:W2:Y:S02]  /*223e0*/  LDL.LU.64 R12, [R1+0x17a8] ;  /* 0x0017a800010c7983 */ /* 0x000ea40000300a00 */
[----:B---3--:R2:W-:Y:S02]  /*223f0*/  STL.64 [R1+0x330], R10 ;  /* 0x0003300a01007387 */ /* 0x0085e40000100a00 */
[C---:B--2---:R-:W-:Y:S01]  /*22400*/  HMMA.16816.F32 R8, R24.reuse, R8, R12 ;  /* 0x000000081808723c */ /* 0x044fe2000000180c */
[----:B------:R-:W2:Y:S01]  /*22410*/  LDL.LU.64 R14, [R1+0x17a0] ;  /* 0x0017a000010e7983 */ /* 0x000ea20000300a00 */
[----:B------:R-:W2:Y:S11]  /*22420*/  LDL.LU.64 R12, [R1+0x1798] ;  /* 0x00179800010c7983 */ /* 0x000eb60000300a00 */
[----:B------:R-:W-:Y:S10]  /*22430*/  @!UPT UIADD3 URZ, URZ, URZ, URZ ;  /* 0x0000003f3f3ff290 */ /* 0x000ff4000fffe03f */
[----:B------:R-:W-:Y:S01]  /*22440*/  STL.64 [R1+0x230], R8 ;  /* 0x0002300801007387 */ /* 0x000fe20000100a00 */
[----:B------:R1:W-:Y:S03]  /*22450*/  STL.64 [R1+0x238], R10 ;  /* 0x0002380a01007387 */ /* 0x0003e60000100a00 */
[----:B-1----:R-:W3:Y:S01]  /*22460*/  LDL.LU.64 R10, [R1+0x1790] ;  /* 0x00179000010a7983 */ /* 0x002ee20000300a00 */
[----:B------:R-:W3:Y:S02]  /*22470*/  LDL.LU.64 R8, [R1+0x1788] ;  /* 0x0017880001087983 */ /* 0x000ee40000300a00 */
[----:B0-----:R4:W-:Y:S02]  /*22480*/  STL.64 [R1+0x350], R6 ;  /* 0x0003500601007387 */ /* 0x0019e40000100a00 */
[C---:B----4-:R-:W-:Y:S01]  /*22490*/  HMMA.16816.F32 R4, R24.reuse, R4, R16 ;  /* 0x000000041804723c */ /* 0x050fe20000001810 */
[----:B------:R-:W0:Y:S11]  /*224a0*/  LDSM.16.M88.4 R16, [R3+0x2e800] ;  /* 0x02e800000310783b */ /* 0x000e360000000200 */
[----:B------:R-:W-:Y:S11]  /*224b0*/  @!UPT UIADD3 URZ, URZ, URZ, URZ ;  /* 0x0000003f3f3ff290 */ /* 0x000ff6000fffe03f */
[----:B------:R-:W-:Y:S01]  /*224c0*/  STL.64 [R1+0x220], R4 ;  /* 0x0002200401007387 */ /* 0x000fe20000100a00 */
[----:B------:R-:W-:Y:S02]  /*224d0*/  STL.64 [R1+0x228], R6 ;  /* 0x0002280601007387 */ /* 0x000fe40000100a00 */
[----:B------:R-:W1:Y:S01]  /*224e0*/  LDSM.16.M88.4 R4, [R3+0x2f000] ;  /* 0x02f000000304783b */ /* 0x000e620000000200 */
[----:B0-----:R0:W-:Y:S04]  /*224f0*/  STL.64 [R1+0x2e0], R18 ;  /* 0x0002e01201007387 */ /* 0x0011e80000100a00 */
[----:B-1----:R-:W-:Y:S01]  /*22500*/  STL.64 [R1+0x308], R6 ;  /* 0x0003080601007387 */ /* 0x002fe20000100a00 */
[C---:B0-----:R-:W-:Y:S11]  /*22510*/  HMMA.16816.F32 R16, R24.reuse, R16, R20 ;  /* 0x000000101810723c */ /* 0x041ff60000001814 */
[----:B------:R-:W-:Y:S11]  /*22520*/  @!UPT UIADD3 URZ, URZ, URZ, URZ ;  /* 0x0000003f3f3ff290 */ /* 0x000ff6000fffe03f */
[----:B------:R-:W-:Y:S01]  /*22530*/  @!UPT UIADD3 URZ, URZ, URZ, URZ ;  /* 0x0000003f3f3ff290 */ /* 0x000fe2000fffe03f */
[----:B------:R-:W-:Y:S01]  /*22540*/  STL.64 [R1+0x210], R16 ;  /* 0x0002101001007387 */ /* 0x000fe20000100a00 */
[----:B------:R-:W-:Y:S01]  /*22550*/  STL.64 [R1+0x218], R18 ;  /* 0x0002181201007387 */ /* 0x000fe20000100a00 */
[----:B---3--:R-:W-:Y:S02]  /*22560*/  HMMA.16816.F32 R8, R24, R4, R8 ;  /* 0x000000041808723c */ /* 0x008fe40000001808 */
[----:B------:R-:W0:Y:S11]  /*22570*/  LDSM.16.M88.4 R4, [R3+0x2f800] ;  /* 0x02f800000304783b */ /* 0x000e360000000200 */
[----:B------:R-:W-:Y:S10]  /*22580*/  @!UPT UIADD3 URZ, URZ, URZ, URZ ;  /* 0x0000003f3f3ff290 */ /* 0x000ff4000fffe03f */
[----:B------:R-:W-:Y:S01]  /*22590*/  STL.64 [R1+0x200], R8 ;  /* 0x0002000801007387 */ /* 0x000fe20000100a00 */
[----:B------:R-:W-:Y:S01]  /*225a0*/  STL.64 [R1+0x208], R10 ;  /* 0x0002080a01007387 */ /* 0x000fe20000100a00 */
[----:B0-----:R-:W-:-:S05]  /*225b0*/  MOV R3, R7 ;  /* 0x0000000700037202 */ /* 0x001fca0000000f00 */
[----:B------:R-:W-:Y:S01]  /*225c0*/  STL [R1+0x1548], R3 ;  /* 0x0015480301007387 */ /* 0x000fe20000100800 */
[----:B------:R2:W-:Y:S02]  /*225d0*/  STL [R1+0x2d8], R6 ;  /* 0x0002d80601007387 */ /* 0x0005e40000100800 */
[----:B--2---:R-:W-:Y:S01]  /*225e0*/  HMMA.16816.F32 R4, R24, R4, R12 ;  /* 0x000000041804723c */ /* 0x004fe2000000180c */
[----:B------:R-:W2:Y:S11]  /*225f0*/  LDL.LU R14, [R1+0xa8] ;  /* 0x0000a800010e7983 */ /* 0x000eb60000300800 */
[----:B------:R-:W-:Y:S11]  /*22600*/  @!UPT UIADD3 URZ, URZ, URZ, URZ ;  /* 0x0000003f3f3ff290 */ /* 0x000ff6000fffe03f */
[----:B------:R-:W-:Y:S01]  /*22610*/  STL.64 [R1+0x1b0], R4 ;  /* 0x0001b00401007387 */ /* 0x000fe20000100a00 */
[----:B------:R0:W-:Y:S02]  /*22620*/  STL.64 [R1+0x1b8], R6 ;  /* 0x0001b80601007387 */ /* 0x0001e40000100a00 */
[----:B------:R-:W2:Y:S02]  /*22630*/  LDL.LU R15, [R1+0xac] ;  /* 0x0000ac00010f7983 */ /* 0x000ea40000300800 */
[----:B--2---:R1:W-:Y:S01]  /*22640*/  STL.64 [R1+0x1738], R14 ;  /* 0x0017380e01007387 */ /* 0x0043e20000100a00 */
[----:B0-----:R-:W2:Y:S02]  /*22650*/  LDL.LU R6, [R1+0xb8] ;  /* 0x0000b80001067983 */ /* 0x001ea40000300800 */
[----:B------:R-:W2:Y:S02]  /*22660*/  LDL.LU R7, [R1+0xbc] ;  /* 0x0000bc0001077983 */ /* 0x000ea40000300800 */
[----:B-----5:R-:W-:Y:S01]  /*22670*/  IMAD.MOV.U32 R8, RZ, RZ, R2 ;  /* 0x000000ffff087224 */ /* 0x020fe200078e0002 */
[----:B--2---:R-:W-:Y:S01]  /*22680*/  STL.64 [R1+0x1740], R6 ;  /* 0x0017400601007387 */ /* 0x004fe20000100a00 */
[----:B------:R-:W2:Y:S02]  /*22690*/  LDL.LU R2, [R1+0x1784] ;  /* 0x0017840001027983 */ /* 0x000ea40000300800 */
[----:B------:R-:W3:Y:S02]  /*226a0*/  LDL.LU R9, [R1+0x4] ;  /* 0x0000040001097983 */ /* 0x000ee40000300800 */
[----:B------:R-:W4:Y:S01]  /*226b0*/  LDL.LU R10, [R1+0x8] ;  /* 0x00000800010a7983 */ /* 0x000f220000300800 */
[----:B------:R-:W4:Y:S04]  /*226c0*/  LDL.LU R11, [R1+0xc] ;  /* 0x00000c00010b7983 */ /* 0x000f280000300800 */
[----:B----4-:R-:W-:Y:S01]  /*226d0*/  STL.64 [R1+0x1750], R10 ;  /* 0x0017500a01007387 */ /* 0x010fe20000100a00 */
[----:B---3--:R0:W-:Y:S02]  /*226e0*/  STL.64 [R1+0x1748], R8 ;  /* 0x0017480801007387 */ /* 0x0081e40000100a00 */
[----:B------:R-:W3:Y:S01]  /*226f0*/  LDL.LU R22, [R1+0xc8] ;  /* 0x0000c80001167983 */ /* 0x000ee20000300800 */
[----:B--2---:R-:W-:-:S02]  /*22700*/  MOV R23, R2 ;  /* 0x0000000200177202 */ /* 0x004fc40000000f00 */
[----:B------:R-:W2:Y:S01]  /*22710*/  LDL.LU R2, [R1+0x3f0] ;  /* 0x0003f00001027983 */ /* 0x000ea20000300800 */
[----:B------:R-:W4:Y:S03]  /*22720*/  LDL.LU R24, [R1+0x3f4] ;  /* 0x0003f40001187983 */ /* 0x000f260000300800 */
[----:B---3--:R3:W-:Y:S01]  /*22730*/  STL.64 [R1+0x1758], R22 ;  /* 0x0017581601007387 */ /* 0x0087e20000100a00 */
[----:B------:R-:W5:Y:S02]  /*22740*/  LDL.LU R16, [R1+0x10] ;  /* 0x0000100001107983 */ /* 0x000f640000300800 */
[----:B------:R-:W5:Y:S02]  /*22750*/  LDL.LU R17, [R1+0x14] ;  /* 0x0000140001117983 */ /* 0x000f640000300800 */
[----:B------:R-:W-:Y:S01]  /*22760*/  IMAD.MOV.U32 R18, RZ, RZ, R0 ;  /* 0x000000ffff127224 */ /* 0x000fe200078e0000 */
[----:B------:R-:W-:Y:S01]  /*22770*/  MOV R19, R29 ;  /* 0x0000001d00137202 */ /* 0x000fe20000000f00 */
[----:B------:R-:W2:Y:S01]  /*22780*/  LDL.LU R0, [R1+0x1780] ;  /* 0x0017800001007983 */ /* 0x000ea20000300800 */
[----:B------:R-:W3:Y:S02]  /*22790*/  LDL.LU R29, [R1+0x177c] ;  /* 0x00177c00011d7983 */ /* 0x000ee40000300800 */
[----:B------:R-:W2:Y:S01]  /*227a0*/  LDL.LU R25, [R1+0x3e0] ;  /* 0x0003e00001197983 */ /* 0x000ea20000300800 */
[----:B------:R0:W-:Y:S04]  /*227b0*/  STL.64 [R1+0x1768], R18 ;  /* 0x0017681201007387 */ /* 0x0001e80000100a00 */
[----:B-----5:R-:W-:Y:S01]  /*227c0*/  STL.64 [R1+0x1760], R16 ;  /* 0x0017601001007387 */ /* 0x020fe20000100a00 */
[----:B-1----:R-:W5:Y:S02]  /*227d0*/  LDL.LU R14, [R1+0xd8] ;  /* 0x0000d800010e7983 */ /* 0x002f640000300800 */
[----:B------:R-:W5:Y:S02]  /*227e0*/  LDL.LU R15, [R1+0xdc] ;  /* 0x0000dc00010f7983 */ /* 0x000f640000300800 */
[----:B0-----:R-:W2:Y:S01]  /*227f0*/  LDL.LU R8, [R1+0x3e4] ;  /* 0x0003e40001087983 */ /* 0x001ea20000300800 */
[----:B------:R-:W2:Y:S01]  /*22800*/  LDL.LU R9, [R1+0x3f8] ;  /* 0x0003f80001097983 */ /* 0x000ea20000300800 */
[----:B---3--:R-:W-:-:S03]  /*22810*/  IMAD.MOV.U32 R22, RZ, RZ, R29 ;  /* 0x000000ffff167224 */ /* 0x008fc600078e001d */
[----:B-----5:R0:W-:Y:S01]  /*22820*/  STL.64 [R1+0x1770], R14 ;  /* 0x0017700e01007387 */ /* 0x0201e20000100a00 */
[----:B------:R-:W3:Y:S02]  /*22830*/  LDL.LU R4, [R1+0x20] ;  /* 0x0000200001047983 */ /* 0x000ee40000300800 */
[----:B------:R-:W3:Y:S02]  /*22840*/  LDL.LU R5, [R1+0x24] ;  /* 0x0000240001057983 */ /* 0x000ee40000300800 */
[----:B------:R-:W3:Y:S01]  /*22850*/  LDL.LU R6, [R1+0x28] ;  /* 0x0000280001067983 */ /* 0x000ee20000300800 */
[----:B------:R-:W3:Y:S01]  /*22860*/  LDL.LU R7, [R1+0x2c] ;  /* 0x00002c0001077983 */ /* 0x000ee20000300800 */
[----:B------:R-:W5:Y:S02]  /*22870*/  LDL.LU R26, [R1+0x3fc] ;  /* 0x0003fc00011a7983 */ /* 0x000f640000300800 */
[----:B------:R-:W3:Y:S02]  /*22880*/  LDL.LU R10, [R1+0xe8] ;  /* 0x0000e800010a7983 */ /* 0x000ee40000300800 */
[----:B------:R-:W3:Y:S01]  /*22890*/  LDL.LU R11, [R1+0xec] ;  /* 0x0000ec00010b7983 */ /* 0x000ee20000300800 */
[----:B------:R-:W3:Y:S01]  /*228a0*/  LDL.LU R18, [R1+0x3d8] ;  /* 0x0003d80001127983 */ /* 0x000ee20000300800 */
[----:B------:R-:W3:Y:S02]  /*228b0*/  LDL.LU R19, [R1+0x3dc] ;  /* 0x0003dc0001137983 */ /* 0x000ee40000300800 */
[----:B------:R-:W3:Y:S02]  /*228c0*/  LDL.LU R27, [R1+0x3e8] ;  /* 0x0003e800011b7983 */ /* 0x000ee40000300800 */
[----:B------:R-:W3:Y:S01]  /*228d0*/  LDL.LU R3, [R1+0x3ec] ;  /* 0x0003ec0001037983 */ /* 0x000ee20000300800 */
[----:B------:R-:W3:Y:S01]  /*228e0*/  LDL.LU R12, [R1+0x40] ;  /* 0x00004000010c7983 */ /* 0x000ee20000300800 */
[----:B------:R-:W3:Y:S02]  /*228f0*/  LDL.LU R13, [R1+0x44] ;  /* 0x00004400010d7983 */ /* 0x000ee40000300800 */
[----:B0-----:R-:W3:Y:S02]  /*22900*/  LDL.LU R14, [R1+0x48] ;  /* 0x00004800010e7983 */ /* 0x001ee40000300800 */
[----:B------:R-:W3:Y:S01]  /*22910*/  LDL.LU R15, [R1+0x4c] ;  /* 0x00004c00010f7983 */ /* 0x000ee20000300800 */
[----:B------:R-:W3:Y:S01]  /*22920*/  LDL.LU R20, [R1+0x30] ;  /* 0x0000300001147983 */ /* 0x000ee20000300800 */
[----:B------:R-:W3:Y:S02]  /*22930*/  LDL.LU R21, [R1+0x34] ;  /* 0x0000340001157983 */ /* 0x000ee40000300800 */
[----:B------:R-:W3:Y:S01]  /*22940*/  LDL.LU R29, [R1+0x1778] ;  /* 0x00177800011d7983 */ /* 0x000ee20000300800 */
[----:B--2---:R-:W-:Y:S01]  /*22950*/  MOV R23, R0 ;  /* 0x0000000000177202 */ /* 0x004fe20000000f00 */
[----:B------:R-:W-:-:S04]  /*22960*/  FFMA R0, R2, c[0x0][0x188], -R28 ;  /* 0x0000620002007a23 */ /* 0x000fc8000000081c */
[----:B------:R-:W-:Y:S02]  /*22970*/  FMUL R2, R0, 1.4426950216293334961 ;  /* 0x3fb8aa3b00027820 */ /* 0x000fe40000400000 */
[--C-:B----4-:R-:W-:Y:S02]  /*22980*/  FFMA R0, R24, c[0x0][0x188], -R28.reuse ;  /* 0x0000620018007a23 */ /* 0x110fe4000000081c */
[----:B------:R0:W1:Y:S02]  /*22990*/  MUFU.EX2 R24, R2 ;  /* 0x0000000200187308 */ /* 0x0000640000000800 */
[----:B0-----:R-:W-:Y:S02]  /*229a0*/  FMUL R2, R0, 1.4426950216293334961 ;  /* 0x3fb8aa3b00027820 */ /* 0x001fe40000400000 */
[----:B------:R-:W-:-:S04]  /*229b0*/  FFMA R0, R25, c[0x0][0x188], -R28 ;  /* 0x0000620019007a23 */ /* 0x000fc8000000081c */
[----:B------:R0:W2:Y:S02]  /*229c0*/  MUFU.EX2 R25, R2 ;  /* 0x0000000200197308 */ /* 0x0000a40000000800 */
[----:B0-----:R-:W-:Y:S02]  /*229d0*/  FMUL R2, R0, 1.4426950216293334961 ;  /* 0x3fb8aa3b00027820 */ /* 0x001fe40000400000 */
[----:B------:R-:W-:-:S04]  /*229e0*/  FFMA R0, R8, c[0x0][0x188], -R28 ;  /* 0x0000620008007a23 */ /* 0x000fc8000000081c */
[----:B------:R0:W4:Y:S02]  /*229f0*/  MUFU.EX2 R8, R2 ;  /* 0x0000000200087308 */ /* 0x0001240000000800 */
[----:B0-----:R-:W-:Y:S01]  /*22a00*/  FMUL R2, R0, 1.4426950216293334961 ;  /* 0x3fb8aa3b00027820 */ /* 0x001fe20000400000 */
[----:B-1----:R0:W-:Y:S01]  /*22a10*/  STL [R1+0x58c], R24 ;  /* 0x00058c1801007387 */ /* 0x0021e20000100800 */
[----:B--2---:R1:W-:Y:S03]  /*22a20*/  STL [R1+0x590], R25 ;  /* 0x0005901901007387 */ /* 0x0043e60000100800 */
[----:B----4-:R-:W-:Y:S01]  /*22a30*/  STL [R1+0x588], R8 ;  /* 0x0005880801007387 */ /* 0x010fe20000100800 */
[----:B0-----:R-:W-:Y:S01]  /*22a40*/  F2FP.PACK_AB R24, R25, R24 ;  /* 0x000000181918723e */ /* 0x001fe200000000ff */
[----:B---3--:R-:W-:Y:S02]  /*22a50*/  FFMA R0, R9, c[0x0][0x188], -R29 ;  /* 0x0000620009007a23 */ /* 0x008fe4000000081d */
[----:B------:R0:W-:Y:S02]  /*22a60*/  MUFU.EX2 R9, R2 ;  /* 0x0000000200097308 */ /* 0x0001e40000000800 */
[----:B0-----:R-:W-:-:S02]  /*22a70*/  FMUL R2, R0, 1.4426950216293334961 ;  /* 0x3fb8aa3b00027820 */ /* 0x001fc40000400000 */
[----:B-----5:R-:W-:-:S04]  /*22a80*/  FFMA R0, R26, c[0x0][0x188], -R29 ;  /* 0x000062001a007a23 */ /* 0x020fc8000000081d */
        /* <DEDUP_REMOVED lines=10> */
[----:B------:R-:W-:Y:S01]  /*22b30*/  F2FP.PACK_AB R26, R9, R8 ;  /* 0x00000008091a723e */ /* 0x000fe200000000ff */
[----:B------:R-:W-:Y:S01]  /*22b40*/  STL [R1+0x584], R9 ;  /* 0x0005840901007387 */ /* 0x000fe20000100800 */
[----:B------:R-:W-:Y:S02]  /*22b50*/  STL [R1+0x580], R16 ;  /* 0x0005801001007387 */ /* 0x000fe40000100800 */
[----:B------:R1:W-:Y:S01]  /*22b60*/  STL [R1+0x57c], R17 ;  /* 0x00057c1101007387 */ /* 0x0003e20000100800 */
[----:B0-----:R-:W-:Y:S01]  /*22b70*/  F2FP.PACK_AB R27, R3, R2 ;  /* 0x00000002031b723e */ /* 0x001fe200000000ff */
[----:B------:R-:W-:Y:S01]  /*22b80*/  STL [R1+0x578], R2 ;  /* 0x0005780201007387 */ /* 0x000fe20000100800 */
[----:B------:R0:W-:Y:S05]  /*22b90*/  STL [R1+0x574], R3 ;  /* 0x0005740301007387 */ /* 0x0001ea0000100800 */
[C---:B-1----:R-:W-:Y:S01]  /*22ba0*/  HMMA.16816.F32 R16, R24.reuse, R18, R12 ;  /* 0x000000121810723c */ /* 0x042fe2000000180c */
[----:B------:R-:W2:Y:S07]  /*22bb0*/  LDL.LU.64 R14, [R1+0x1770] ;  /* 0x00177000010e7983 */ /* 0x000eae0000300a00 */
[C---:B------:R-:W-:Y:S11]  /*22bc0*/  HMMA.16816.F32 R8, R24.reuse, R10, R20 ;  /* 0x0000000a1808723c */ /* 0x040ff60000001814 */
[----:B------:R-:W-:Y:S04]  /*22bd0*/  @!UPT UIADD3 URZ, URZ, URZ, URZ ;  /* 0x0000003f3f3ff290 */ /* 0x000fe8000fffe03f */
[----:B------:R-:W-:Y:S01]  /*22be0*/  STL.64 [R1+0x1e0], R16 ;  /* 0x0001e01001007387 */ /* 0x000fe20000100a00 */
[----:B------:R1:W-:Y:S02]  /*22bf0*/  STL [R1+0x1e8], R18 ;  /* 0x0001e81201007387 */ /* 0x0003e40000100800 */
[----:B0-----:R-:W-:Y:S02]  /*22c00*/  IMAD.MOV.U32 R3, RZ, RZ, R19 ;  /* 0x000000ffff037224 */ /* 0x001fe400078e0013 */
[----:B-1----:R-:W3:Y:S01]  /*22c10*/  LDL.LU.64 R18, [R1+0x1768] ;  /* 0x0017680001127983 */ /* 0x002ee20000300a00 */
[----:B------:R-:W3:Y:S02]  /*22c20*/  LDL.LU.64 R16, [R1+0x1760] ;  /* 0x0017600001107983 */ /* 0x000ee40000300a00 */
[----:B------:R-:W4:Y:S02]  /*22c30*/  LDL.LU R2, [R1+0x410] ;  /* 0x0004100001027983 */ /* 0x000f240000300800 */
[----:B------:R-:W3:Y:S01]  /*22c40*/  LDL.LU.64 R22, [R1+0x1758] ;  /* 0x0017580001167983 */ /* 0x000ee20000300a00 */
[----:B------:R-:W-:Y:S01]  /*22c50*/  STL.64 [R1+0x470], R8 ;  /* 0x0004700801007387 */ /* 0x000fe20000100a00 */
[----:B------:R0:W-:Y:S03]  /*22c60*/  STL.64 [R1+0x478], R10 ;  /* 0x0004780a01007387 */ /* 0x0001e60000100a00 */
[----:B0-----:R-:W5:Y:S01]  /*22c70*/  LDL.LU.64 R10, [R1+0x1750] ;  /* 0x00175000010a7983 */ /* 0x001f620000300a00 */
[----:B------:R-:W5:Y:S01]  /*22c80*/  LDL.LU.64 R8, [R1+0x1748] ;  /* 0x0017480001087983 */ /* 0x000f620000300a00 */
[C---:B--2---:R-:W-:Y:S02]  /*22c90*/  HMMA.16816.F32 R12, R24.reuse, R14, R4 ;  /* 0x0000000e180c723c */ /* 0x044fe40000001804 */
[----:B------:R-:W5:Y:S06]  /*22ca0*/  LDL.LU.64 R6, [R1+0x1740] ;  /* 0x0017400001067983 */ /* 0x000f6c0000300a00 */
[C---:B---3--:R-:W-:Y:S11]  /*22cb0*/  HMMA.16816.F32 R20, R24.reuse, R22, R16 ;  /* 0x000000161814723c */ /* 0x048ff60000001810 */
[----:B------:R-:W-:Y:S04]  /*22cc0*/  @!UPT UIADD3 URZ, URZ, URZ, URZ ;  /* 0x0000003f3f3ff290 */ /* 0x000fe8000fffe03f */
[----:B------:R-:W-:Y:S01]  /*22cd0*/  STL.64 [R1+0x460], R12 ;  /* 0x0004600c01007387 */ /* 0x000fe20000100a00 */
[----:B------:R0:W-:Y:S03]  /*22ce0*/  STL.64 [R1+0x468], R14 ;  /* 0x0004680e01007387 */ /* 0x0001e60000100a00 */
[----:B0-----:R-:W2:Y:S01]  /*22cf0*/  LDL.LU.64 R14, [R1+0x1738] ;  /* 0x00173800010e7983 */ /* 0x001ea20000300a00 */
[----:B------:R-:W3:Y:S02]  /*22d00*/  LDL.LU.64 R18, [R1+0x1730] ;  /* 0x0017300001127983 */ /* 0x000ee40000300a00 */
[----:B------:R-:W2:Y:S01]  /*22d10*/  LDL.LU.64 R16, [R1+0x1728] ;  /* 0x0017280001107983 */ /* 0x000ea20000300a00 */
[----:B------:R-:W-:Y:S01]  /*22d20*/  STL.64 [R1+0x450], R20 ;  /* 0x0004501401007387 */ /* 0x000fe20000100a00 */
[----:B------:R0:W-:Y:S03]  /*22d30*/  STL.64 [R1+0x458], R22 ;  /* 0x0004581601007387 */ /* 0x0001e60000100a00 */
[----:B0-----:R-:W2:Y:S01]  /*22d40*/  LDL.LU.64 R22, [R1+0x1720] ;  /* 0x0017200001167983 */ /* 0x001ea20000300a00 */
[----:B------:R-:W2:Y:S01]  /*22d50*/  LDL.LU.64 R20, [R1+0x1718] ;  /* 0x0017180001147983 */ /* 0x000ea20000300a00 */
[C---:B-----5:R-:W-:Y:S02]  /*22d60*/  HMMA.16816.F32 R4, R24.reuse, R6, R8 ;  /* 0x000000061804723c */ /* 0x060fe40000001808 */
[----:B------:R-:W5:Y:S01]  /*22d70*/  LDL.LU.64 R10, [R1+0x1710] ;  /* 0x00171000010a7983 */ /* 0x000f620000300a00 */
[----:B------:R-:W2:Y:S11]  /*22d80*/  LDL.LU.64 R8, [R1+0x1708] ;  /* 0x0017080001087983 */ /* 0x000eb60000300a00 */
[----:B------:R-:W-:Y:S09]  /*22d90*/  @!UPT UIADD3 URZ, URZ, URZ, URZ ;  /* 0x0000003f3f3ff290 */ /* 0x000ff2000fffe03f */
        /* <DEDUP_REMOVED lines=10> */
[----:B---3--:R-:W-:Y:S01]  /*22e40*/  MOV R6, R18 ;  /* 0x0000001200067202 */ /* 0x008fe20000000f00 */
[----:B------:R-:W-:Y:S01]  /*22e50*/  IMAD.MOV.U32 R7, RZ, RZ, R19 ;  /* 0x000000ffff077224 */ /* 0x000fe200078e0013 */
[----:B------:R-:W3:Y:S01]  /*22e60*/  LDL.LU R18, [R1+0x16e4] ;  /* 0x0016e40001127983 */ /* 0x000ee20000300800 */
[----:B------:R-:W2:Y:S01]  /*22e70*/  LDL.LU R19, [R1+0x16e0] ;  /* 0x0016e00001137983 */ /* 0x000ea20000300800 */
[----:B------:R-:W-:Y:S02]  /*22e80*/  MOV R4, R8 ;  /* 0x0000000800047202 */ /* 0x000fe40000000f00 */
[----:B------:R5:W-:Y:S01]  /*22e90*/  STL.64 [R1+0x15a0], R6 ;  /* 0x0015a00601007387 */ /* 0x000be20000100a00 */
[----:B------:R-:W2:Y:S02]  /*22ea0*/  LDL.LU R8, [R1+0x16dc] ;  /* 0x0016dc0001087983 */ /* 0x000ea40000300800 */
[----:B------:R-:W-:-:S02]  /*22eb0*/  IMAD.MOV.U32 R5, RZ, RZ, R9 ;  /* 0x000000ffff057224 */ /* 0x000fc400078e0009 */
[----:B------:R-:W2:Y:S01]  /*22ec0*/  LDL.LU R9, [R1+0x16d8] ;  /* 0x0016d80001097983 */ /* 0x000ea20000300800 */
[----:B-----5:R-:W-:Y:S01]  /*22ed0*/  MOV R6, R10 ;  /* 0x0000000a00067202 */ /* 0x020fe20000000f00 */
[----:B------:R-:W-:Y:S02]  /*22ee0*/  IMAD.MOV.U32 R7, RZ, RZ, R11 ;  /* 0x000000ffff077224 */ /* 0x000fe400078e000b */
[----:B------:R-:W2:Y:S01]  /*22ef0*/  LDL.LU R10, [R1+0x16d4] ;  /* 0x0016d400010a7983 */ /* 0x000ea20000300800 */
[----:B------:R-:W2:Y:S03]  /*22f00*/  LDL.LU R11, [R1+0x16d0] ;  /* 0x0016d000010b7983 */ /* 0x000ea60000300800 */
[----:B------:R0:W-:Y:S01]  /*22f10*/  STL.64 [R1+0x15b0], R6 ;  /* 0x0015b00601007387 */ /* 0x0001e20000100a00 */
[----:B------:R-:W-:Y:S03]  /*22f20*/  STL.64 [R1+0x15a8], R4 ;  /* 0x0015a80401007387 */ /* 0x000fe60000100a00 */
[----:B0-----:R-:W5:Y:S01]  /*22f30*/  LDL.LU R6, [R1+0x3c8] ;  /* 0x0003c80001067983 */ /* 0x001f620000300800 */
[----:B------:R-:W5:Y:S03]  /*22f40*/  LDL.LU R7, [R1+0x3cc] ;  /* 0x0003cc0001077983 */ /* 0x000f660000300800 */
[----:B-----5:R0:W-:Y:S04]  /*22f50*/  STL.64 [R1+0x15c8], R6 ;  /* 0x0015c80601007387 */ /* 0x0201e80000100a00 */
[----:B0-----:R-:W5:Y:S01]  /*22f60*/  LDL.LU R6, [R1+0x3b8] ;  /* 0x0003b80001067983 */ /* 0x001f620000300800 */
[----:B------:R-:W5:Y:S03]  /*22f70*/  LDL.LU R7, [R1+0x3bc] ;  /* 0x0003bc0001077983 */ /* 0x000f660000300800 */
[----:B-----5:R0:W-:Y:S04]  /*22f80*/  STL.64 [R1+0x15e0], R6 ;  /* 0x0015e00601007387 */ /* 0x0201e80000100a00 */
[----:B0-----:R-:W2:Y:S01]  /*22f90*/  LDL.LU R6, [R1+0x98] ;  /* 0x0000980001067983 */ /* 0x001ea20000300800 */
[----:B------:R-:W2:Y:S02]  /*22fa0*/  LDL.LU R7, [R1+0x9c] ;  /* 0x00009c0001077983 */ /* 0x000ea40000300800 */
[----:B--2---:R-:W-:Y:S01]  /*22fb0*/  HMMA.16816.F32 R8, R24, R6, R8 ;  /* 0x000000061808723c */ /* 0x004fe20000001808 */
[----:B------:R-:W2:Y:S11]  /*22fc0*/  LDL.LU R6, [R1+0x3a8] ;  /* 0x0003a80001067983 */ /* 0x000eb60000300800 */
[----:B------:R-:W-:Y:S11]  /*22fd0*/  @!UPT UIADD3 URZ, URZ, URZ, URZ ;  /* 0x0000003f3f3ff290 */ /* 0x000ff6000fffe03f */
[----:B------:R0:W-:Y:S01]  /*22fe0*/  STL.64 [R1+0x150], R8 ;  /* 0x0001500801007387 */ /* 0x0001e20000100a00 */
[----:B------:R1:W-:Y:S02]  /*22ff0*/  STL.64 [R1+0x158], R10 ;  /* 0x0001580a01007387 */ /* 0x0003e40000100a00 */
[----:B------:R-:W2:Y:S01]  /*23000*/  LDL.LU R7, [R1+0x3ac] ;  /* 0x0003ac0001077983 */ /* 0x000ea20000300800 */
[----:B0-----:R-:W-:Y:S01]  /*23010*/  MOV R8, R22 ;  /* 0x0000001600087202 */ /* 0x001fe20000000f00 */
[----:B------:R-:W-:Y:S01]  /*23020*/  IMAD.MOV.U32 R9, RZ, RZ, R23 ;  /* 0x000000ffff097224 */ /* 0x000fe200078e0017 */
[----:B-1----:R-:W-:Y:S01]  /*23030*/  MOV R10, R16 ;  /* 0x00000010000a7202 */ /* 0x002fe20000000f00 */
[----:B------:R-:W-:Y:S01]  /*23040*/  IMAD.MOV.U32 R11, RZ, RZ, R17 ;  /* 0x000000ffff0b7224 */ /* 0x000fe200078e0011 */
[----:B--2---:R0:W-:Y:S01]  /*23050*/  STL.64 [R1+0x15f8], R6 ;  /* 0x0015f80601007387 */ /* 0x0041e20000100a00 */
[----:B------:R-:W2:Y:S02]  /*23060*/  LDL.LU R22, [R1+0x16cc] ;  /* 0x0016cc0001167983 */ /* 0x000ea40000300800 */
[----:B------:R-:W5:Y:S02]  /*23070*/  LDL.LU R23, [R1+0x16c8] ;  /* 0x0016c80001177983 */ /* 0x000f640000300800 */
[----:B------:R-:W2:Y:S01]  /*23080*/  LDL.LU R16, [R1+0x16c4] ;  /* 0x0016c40001107983 */ /* 0x000ea20000300800 */
[----:B------:R-:W2:Y:S04]  /*23090*/  LDL.LU R17, [R1+0x16c0] ;  /* 0x0016c00001117983 */ /* 0x000ea80000300800 */
[----:B0-----:R-:W2:Y:S01]  /*230a0*/  LDL.LU R6, [R1+0x198] ;  /* 0x0001980001067983 */ /* 0x001ea20000300800 */
[----:B------:R-:W2:Y:S03]  /*230b0*/  LDL.LU R7, [R1+0x19c] ;  /* 0x00019c0001077983 */ /* 0x000ea60000300800 */
[----:B--2---:R-:W-:Y:S01]  /*230c0*/  STL.64 [R1+0x1610], R6 ;  /* 0x0016100601007387 */ /* 0x004fe20000100a00 */
[----:B------:R-:W-:Y:S02]  /*230d0*/  STL.64 [R1+0x15c0], R10 ;  /* 0x0015c00a01007387 */ /* 0x000fe40000100a00 */
[----:B------:R0:W-:Y:S02]  /*230e0*/  STL.64 [R1+0x15b8], R8 ;  /* 0x0015b80801007387 */ /* 0x0001e40000100a00 */
[----:B0-----:R-:W-:Y:S01]  /*230f0*/  MOV R8, R12 ;  /* 0x0000000c00087202 */ /* 0x001fe20000000f00 */
[----:B------:R-:W-:Y:S01]  /*23100*/  IMAD.MOV.U32 R9, RZ, RZ, R13 ;  /* 0x000000ffff097224 */ /* 0x000fe200078e000d */
[----:B------:R-:W2:Y:S01]  /*23110*/  LDL.LU R12, [R1+0x16bc] ;  /* 0x0016bc00010c7983 */ /* 0x000ea20000300800 */
[----:B------:R-:W2:Y:S01]  /*23120*/  LDL.LU R13, [R1+0x16b8] ;  /* 0x0016b800010d7983 */ /* 0x000ea20000300800 */
[----:B------:R-:W-:Y:S01]  /*23130*/  MOV R10, R14 ;  /* 0x0000000e000a7202 */ /* 0x000fe20000000f00 */
[----:B------:R-:W-:Y:S01]  /*23140*/  IMAD.MOV.U32 R11, RZ, RZ, R15 ;  /* 0x000000ffff0b7224 */ /* 0x000fe200078e000f */
[----:B------:R-:W2:Y:S01]  /*23150*/  LDL.LU R14, [R1+0x16b4] ;  /* 0x0016b400010e7983 */ /* 0x000ea20000300800 */
[----:B------:R-:W2:Y:S02]  /*23160*/  LDL.LU R15, [R1+0x16b0] ;  /* 0x0016b000010f7983 */ /* 0x000ea40000300800 */
[----:B------:R-:W2:Y:S02]  /*23170*/  LDL.LU R6, [R1+0x168] ;  /* 0x0001680001067983 */ /* 0x000ea40000300800 */
[----:B------:R-:W2:Y:S02]  /*23180*/  LDL.LU R7, [R1+0x16c] ;  /* 0x00016c0001077983 */ /* 0x000ea40000300800 */
[----:B--2---:R0:W-:Y:S01]  /*23190*/  STL.64 [R1+0x1628], R6 ;  /* 0x0016280601007387 */ /* 0x0041e20000100a00 */
[----:B------:R-:W-:Y:S02]  /*231a0*/  STL.64 [R1+0x15d8], R10 ;  /* 0x0015d80a01007387 */ /* 0x000fe40000100a00 */
[----:B------:R1:W-:Y:S01]  /*231b0*/  STL.64 [R1+0x15d0], R8 ;  /* 0x0015d00801007387 */ /* 0x0003e20000100a00 */
[----:B0-----:R-:W2:Y:S01]  /*231c0*/  LDL.LU R6, [R1+0x138] ;  /* 0x0001380001067983 */ /* 0x001ea20000300800 */
[----:B------:R-:W2:Y:S02]  /*231d0*/  LDL.LU R7, [R1+0x13c] ;  /* 0x00013c0001077983 */ /* 0x000ea40000300800 */
[----:B-1----:R-:W-:Y:S01]  /*231e0*/  IMAD.MOV.U32 R9, RZ, RZ, R22 ;  /* 0x000000ffff097224 */ /* 0x002fe200078e0016 */
[----:B-----5:R-:W-:Y:S01]  /*231f0*/  MOV R8, R23 ;  /* 0x0000001700087202 */ /* 0x020fe20000000f00 */
[----:B--2---:R0:W-:Y:S04]  /*23200*/  STL.64 [R1+0x1640], R6 ;  /* 0x0016400601007387 */ /* 0x0041e80000100a00 */
[----:B0-----:R-:W2:Y:S01]  /*23210*/  LDL.LU R6, [R1+0x108] ;  /* 0x0001080001067983 */ /* 0x001ea20000300800 */
[----:B------:R-:W2:Y:S01]  /*23220*/  LDL.LU R7, [R1+0x10c] ;  /* 0x00010c0001077983 */ /* 0x000ea20000300800 */
[----:B------:R-:W-:Y:S01]  /*23230*/  MOV R10, R19 ;  /* 0x00000013000a7202 */ /* 0x000fe20000000f00 */
[----:B---3--:R-:W-:Y:S01]  /*23240*/  IMAD.MOV.U32 R11, RZ, RZ, R18 ;  /* 0x000000ffff0b7224 */ /* 0x008fe200078e0012 */
[----:B------:R-:W3:Y:S01]  /*23250*/  LDL.LU R22, [R1+0x78] ;  /* 0x0000780001167983 */ /* 0x000ee20000300800 */
[----:B------:R-:W3:Y:S02]  /*23260*/  LDL.LU R23, [R1+0x7c] ;  /* 0x00007c0001177983 */ /* 0x000ee40000300800 */
[----:B------:R-:W5:Y:S02]  /*23270*/  LDL.LU R18, [R1+0x88] ;  /* 0x0000880001127983 */ /* 0x000f640000300800 */
[----:B------:R-:W5:Y:S01]  /*23280*/  LDL.LU R19, [R1+0x8c] ;  /* 0x00008c0001137983 */ /* 0x000f620000300800 */
[----:B--2---:R-:W-:Y:S01]  /*23290*/  STL.64 [R1+0x1658], R6 ;  /* 0x0016580601007387 */ /* 0x004fe20000100a00 */
[----:B------:R-:W-:Y:S02]  /*232a0*/  STL.64 [R1+0x15f0], R10 ;  /* 0x0015f00a01007387 */ /* 0x000fe40000100a00 */
[----:B------:R0:W-:Y:S02]  /*232b0*/  STL.64 [R1+0x15e8], R8 ;  /* 0x0015e80801007387 */ /* 0x0001e40000100a00 */
[----:B0-----:R-:W2:Y:S01]  /*232c0*/  LDL.LU R8, [R1+0x1a0] ;  /* 0x0001a00001087983 */ /* 0x001ea20000300800 */
[----:B------:R-:W-:-:S02]  /*232d0*/  MOV R9, R12 ;  /* 0x0000000c00097202 */ /* 0x000fc40000000f00 */
[----:B------:R-:W3:Y:S02]  /*232e0*/  LDL.LU R12, [R1+0x16ac] ;  /* 0x0016ac00010c7983 */ /* 0x000ee40000300800 */
[----:B------:R-:W-:Y:S01]  /*232f0*/  IMAD.MOV.U32 R10, RZ, RZ, R17 ;  /* 0x000000ffff0a7224 */ /* 0x000fe200078e0011 */
[----:B------:R-:W-:Y:S01]  /*23300*/  MOV R11, R16 ;  /* 0x00000010000b7202 */ /* 0x000fe20000000f00 */
[----:B------:R-:W3:Y:S01]  /*23310*/  LDL.LU R17, [R1+0x16a8] ;  /* 0x0016a80001117983 */ /* 0x000ee20000300800 */
[----:B------:R-:W3:Y:S02]  /*23320*/  LDL.LU R16, [R1+0x16a4] ;  /* 0x0016a40001107983 */ /* 0x000ee40000300800 */
[----:B------:R-:W3:Y:S02]  /*23330*/  LDL.LU R6, [R1+0x68] ;  /* 0x0000680001067983 */ /* 0x000ee40000300800 */
[----:B------:R-:W3:Y:S01]  /*23340*/  LDL.LU R7, [R1+0x6c] ;  /* 0x00006c0001077983 */ /* 0x000ee20000300800 */
[----:B------:R-:W-:Y:S04]  /*23350*/  STL.64 [R1+0x1608], R10 ;  /* 0x0016080a01007387 */ /* 0x000fe80000100a00 */
[----:B--2---:R0:W-:Y:S04]  /*23360*/  STL.64 [R1+0x1600], R8 ;  /* 0x0016000801007387 */ /* 0x0041e80000100a00 */
[----:B0-----:R-:W2:Y:S01]  /*23370*/  LDL.LU R8, [R1+0x170] ;  /* 0x0001700001087983 */ /* 0x001ea20000300800 */
[----:B------:R-:W-:Y:S01]  /*23380*/  MOV R10, R14 ;  /* 0x0000000e000a7202 */ /* 0x000fe20000000f00 */
[----:B------:R-:W-:-:S02]  /*23390*/  IMAD.MOV.U32 R11, RZ, RZ, R13 ;  /* 0x000000ffff0b7224 */ /* 0x000fc400078e000d */
[----:B------:R-:W-:Y:S02]  /*233a0*/  IMAD.MOV.U32 R9, RZ, RZ, R15 ;  /* 0x000000ffff097224 */ /* 0x000fe400078e000f */
[----:B------:R-:W3:Y:S01]  /*233b0*/  LDL.LU R15, [R1+0x16a0] ;  /* 0x0016a000010f7983 */ /* 0x000ee20000300800 */
[----:B------:R-:W3:Y:S02]  /*233c0*/  LDL.LU R14, [R1+0x169c] ;  /* 0x00169c00010e7983 */ /* 0x000ee40000300800 */
[----:B------:R-:W3:Y:S02]  /*233d0*/  LDL.LU R13, [R1+0x1698] ;  /* 0x00169800010d7983 */ /* 0x000ee40000300800 */
[----:B------:R-:W-:Y:S01]  /*233e0*/  STL.64 [R1+0x1620], R10 ;  /* 0x0016200a01007387 */ /* 0x000fe20000100a00 */
[----:B--2---:R0:W-:Y:S04]  /*233f0*/  STL.64 [R1+0x1618], R8 ;  /* 0x0016180801007387 */ /* 0x0041e80000100a00 */
[----:B0-----:R-:W2:Y:S01]  /*23400*/  LDL.LU R8, [R1+0x140] ;  /* 0x0001400001087983 */ /* 0x001ea20000300800 */
[----:B---3--:R-:W-:Y:S01]  /*23410*/  IMAD.MOV.U32 R10, RZ, RZ, R17 ;  /* 0x000000ffff0a7224 */ /* 0x008fe200078e0011 */
[----:B------:R-:W-:-:S02]  /*23420*/  MOV R11, R12 ;  /* 0x0000000c000b7202 */ /* 0x000fc40000000f00 */
[----:B------:R-:W-:Y:S02]  /*23430*/  MOV R9, R16 ;  /* 0x0000001000097202 */ /* 0x000fe40000000f00 */
[----:B------:R-:W3:Y:S01]  /*23440*/  LDL.LU R16, [R1+0x1694] ;  /* 0x0016940001107983 */ /* 0x000ee20000300800 */
[----:B------:R-:W3:Y:S02]  /*23450*/  LDL.LU R17, [R1+0x1690] ;  /* 0x0016900001117983 */ /* 0x000ee40000300800 */
[----:B------:R-:W5:Y:S02]  /*23460*/  LDL.LU R12, [R1+0x168c] ;  /* 0x00168c00010c7983 */ /* 0x000f640000300800 */
[----:B------:R0:W-:Y:S02]  /*23470*/  STL.64 [R1+0x1638], R10 ;  /* 0x0016380a01007387 */ /* 0x0001e40000100a00 */
[----:B0-----:R-:W-:Y:S01]  /*23480*/  IMAD.MOV.U32 R10, RZ, RZ, R15 ;  /* 0x000000ffff0a7224 */ /* 0x001fe200078e000f */
[----:B--2---:R0:W-:Y:S02]  /*23490*/  STL.64 [R1+0x1630], R8 ;  /* 0x0016300801007387 */ /* 0x0041e40000100a00 */
[----:B0-----:R-:W-:Y:S01]  /*234a0*/  IMAD.MOV.U32 R8, RZ, RZ, R13 ;  /* 0x000000ffff087224 */ /* 0x001fe200078e000d */
[----:B------:R-:W-:Y:S01]  /*234b0*/  MOV R9, R14 ;  /* 0x0000000e00097202 */ /* 0x000fe20000000f00 */
[----:B------:R-:W5:Y:S01]  /*234c0*/  LDL.LU R13, [R1+0x1688] ;  /* 0x00168800010d7983 */ /* 0x000f620000300800 */
[----:B------:R-:W5:Y:S02]  /*234d0*/  LDL.LU R14, [R1+0x1684] ;  /* 0x00168400010e7983 */ /* 0x000f640000300800 */
[----:B------:R-:W5:Y:S02]  /*234e0*/  LDL.LU R15, [R1+0x1680] ;  /* 0x00168000010f7983 */ /* 0x000f640000300800 */
[----:B------:R-:W2:Y:S02]  /*234f0*/  LDL.LU R11, [R1+0x11c] ;  /* 0x00011c00010b7983 */ /* 0x000ea40000300800 */
[----:B--2---:R-:W-:Y:S01]  /*23500*/  STL.64 [R1+0x1650], R10 ;  /* 0x0016500a01007387 */ /* 0x004fe20000100a00 */
[----:B------:R0:W-:Y:S01]  /*23510*/  STL.64 [R1+0x1648], R8 ;  /* 0x0016480801007387 */ /* 0x0001e20000100a00 */
[C---:B-----5:R-:W-:Y:S02]  /*23520*/  HMMA.16816.F32 R12, R24.reuse, R18, R12 ;  /* 0x00000012180c723c */ /* 0x060fe4000000180c */
[----:B0-----:R-:W2:Y:S01]  /*23530*/  LDL.LU R8, [R1+0xf0] ;  /* 0x0000f00001087983 */ /* 0x001ea20000300800 */
[----:B------:R-:W2:Y:S01]  /*23540*/  LDL.LU R9, [R1+0xf4] ;  /* 0x0000f40001097983 */ /* 0x000ea20000300800 */
[----:B---3--:R-:W-:Y:S01]  /*23550*/  MOV R10, R17 ;  /* 0x00000011000a7202 */ /* 0x008fe20000000f00 */
[----:B------:R-:W-:Y:S01]  /*23560*/  IMAD.MOV.U32 R11, RZ, RZ, R16 ;  /* 0x000000ffff0b7224 */ /* 0x000fe200078e0010 */
[----:B------:R-:W3:Y:S01]  /*23570*/  LDL.LU.64 R18, [R1+0x1678] ;  /* 0x0016780001127983 */ /* 0x000ee20000300a00 */
[----:B------:R-:W3:Y:S11]  /*23580*/  LDL.LU.64 R16, [R1+0x1670] ;  /* 0x0016700001107983 */ /* 0x000ef60000300a00 */
[----:B------:R-:W-:Y:S05]  /*23590*/  @!UPT UIADD3 URZ, URZ, URZ, URZ ;  /* 0x0000003f3f3ff290 */ /* 0x000fea000fffe03f */
[----:B------:R-:W-:Y:S01]  /*235a0*/  STL.64 [R1+0x120], R12 ;  /* 0x0001200c01007387 */ /* 0x000fe20000100a00 */
[----:B------:R0:W-:Y:S02]  /*235b0*/  STL.64 [R1+0x128], R14 ;  /* 0x0001280e01007387 */ /* 0x0001e40000100a00 */
[----:B0-----:R-:W-:Y:S01]  /*235c0*/  MOV R14, R21 ;  /* 0x00000015000e7202 */ /* 0x001fe20000000f00 */
[----:B------:R-:W-:Y:S01]  /*235d0*/  IMAD.MOV.U32 R15, RZ, RZ, R20 ;  /* 0x000000ffff0f7224 */ /* 0x000fe200078e0014 */
[C---:B---3--:R-:W-:Y:S01]  /*235e0*/  HMMA.16816.F32 R16, R24.reuse, R22, R16 ;  /* 0x000000161810723c */ /* 0x048fe20000001810 */
[----:B------:R-:W3:Y:S01]  /*235f0*/  LDL.LU.64 R22, [R1+0x1668] ;  /* 0x0016680001167983 */ /* 0x000ee20000300a00 */
        /* <DEDUP_REMOVED lines=9> */
[----:B------:R-:W2:Y:S11]  /*23690*/  LDL.LU.64 R6, [R1+0x1658] ;  /* 0x0016580001067983 */ /* 0x000eb60000300a00 */
[----:B------:R-:W-:Y:S11]  /*236a0*/  @!UPT UIADD3 URZ, URZ, URZ, URZ ;  /* 0x0000003f3f3ff290 */ /* 0x000ff6000fffe03f */
[----:B------:R-:W-:Y:S01]  /*236b0*/  STL.64 [R1+0xd0], R20 ;  /* 0x0000d01401007387 */ /* 0x000fe20000100a00 */
[----:B------:R0:W-:Y:S03]  /*236c0*/  STL.64 [R1+0xd8], R22 ;  /* 0x0000d81601007387 */ /* 0x0001e60000100a00 */
[----:B0-----:R-:W3:Y:S01]  /*236d0*/  LDL.LU R22, [R1+0x2f8] ;  /* 0x0002f80001167983 */ /* 0x001ee20000300800 */
[----:B------:R-:W3:Y:S01]  /*236e0*/  LDL.LU R23, [R1+0x2fc] ;  /* 0x0002fc0001177983 */ /* 0x000ee20000300800 */
        /* <DEDUP_REMOVED lines=48> */
[----:B0-----:R-:W3:Y:S01]  /*239f0*/  LDL.LU.64 R6, [R1+0x15b0] ;  /* 0x0015b00001067983 */ /* 0x001ee20000300a00 */
[----:B------:R-:W3:Y:S02]  /*23a00*/  LDL.LU.64 R4, [R1+0x15a8] ;  /* 0x0015a80001047983 */ /* 0x000ee40000300a00 */
[C---:B---3--:R-:W-:Y:S01]  /*23a10*/  HMMA.16816.F32 R20, R24.reuse, R22, R4 ;  /* 0x000000161814723c */ /* 0x048fe20000001804 */
[----:B------:R-:W2:Y:S11]  /*23a20*/  LDL.LU.64 R6, [R1+0x15a0] ;  /* 0x0015a00001067983 */ /* 0x000eb60000300a00 */
[----:B------:R-:W-:Y:S11]  /*23a30*/  @!UPT UIADD3 URZ, URZ, URZ, URZ ;  /* 0x0000003f3f3ff290 */ /* 0x000ff6000fffe03f */
[----:B------:R-:W-:Y:S01]  /*23a40*/  STL.64 [R1+0x50], R20 ;  /* 0x0000501401007387 */ /* 0x000fe20000100a00 */
[----:B------:R0:W-:Y:S03]  /*23a50*/  STL.64 [R1+0x58], R22 ;  /* 0x0000581601007387 */ /* 0x0001e60000100a00 */
[----:B0-----:R-:W3:Y:S01]  /*23a60*/  LDL.LU R22, [R1+0x388] ;  /* 0x0003880001167983 */ /* 0x001ee20000300800 */
[----:B------:R-:W3:Y:S01]  /*23a70*/  LDL.LU R23, [R1+0x38c] ;  /* 0x00038c0001177983 */ /* 0x000ee20000300800 */
[C---:B-----5:R-:W-:Y:S02]  /*23a80*/  HMMA.16816.F32 R12, R24.reuse, R14, R16 ;  /* 0x0000000e180c723c */ /* 0x060fe40000001810 */
[----:B---3--:R0:W-:Y:S04]  /*23a90*/  STL.64 [R1+0x1558], R22 ;  /* 0x0015581601007387 */ /* 0x0081e80000100a00 */
[----:B0-----:R-:W3:Y:S11]  /*23aa0*/  LDL.LU R22, [R1+0x380] ;  /* 0x0003800001167983 */ /* 0x001ef60000300800 */
[----:B------:R-:W-:Y:S06]  /*23ab0*/  @!UPT UIADD3 URZ, URZ, URZ, URZ ;  /* 0x0000003f3f3ff290 */ /* 0x000fec000fffe03f */
[----:B------:R-:W-:Y:S02]  /*23ac0*/  STL.64 [R1+0x40], R12 ;  /* 0x0000400c01007387 */ /* 0x000fe40000100a00 */
[----:B------:R-:W-:Y:S02]  /*23ad0*/  STL.64 [R1+0x48], R14 ;  /* 0x0000480e01007387 */ /* 0x000fe40000100a00 */
[----:B------:R-:W3:Y:S01]  /*23ae0*/  LDL.LU R23, [R1+0x384] ;  /* 0x0003840001177983 */ /* 0x000ee20000300800 */
[C---:B--2---:R-:W-:Y:S01]  /*23af0*/  HMMA.16816.F32 R4, R24.reuse, R6, R8 ;  /* 0x000000061804723c */ /* 0x044fe20000001808 */
[----:B---3--:R0:W-:Y:S04]  /*23b00*/  STL.64 [R1+0x1570], R22 ;  /* 0x0015701601007387 */ /* 0x0081e80000100a00 */
[----:B0-----:R-:W2:Y:S11]  /*23b10*/  LDL.LU R22, [R1+0x370] ;  /* 0x0003700001167983 */ /* 0x001eb60000300800 */
[----:B------:R-:W-:Y:S07]  /*23b20*/  @!UPT UIADD3 URZ, URZ, URZ, URZ ;  /* 0x0000003f3f3ff290 */ /* 0x000fee000fffe03f */
[----:B------:R-:W-:Y:S02]  /*23b30*/  STL.64 [R1+0x30], R4 ;  /* 0x0000300401007387 */ /* 0x000fe40000100a00 */
[----:B------:R-:W-:Y:S02]  /*23b40*/  STL.64 [R1+0x38], R6 ;  /* 0x0000380601007387 */ /* 0x000fe40000100a00 */
[----:B------:R-:W2:Y:S02]  /*23b50*/  LDL.LU R23, [R1+0x374] ;  /* 0x0003740001177983 */ /* 0x000ea40000300800 */
[----:B--2---:R0:W-:Y:S04]  /*23b60*/  STL.64 [R1+0x1588], R22 ;  /* 0x0015881601007387 */ /* 0x0041e80000100a00 */
[----:B0-----:R-:W2:Y:S01]  /*23b70*/  LDL.LU R22, [R1+0x360] ;  /* 0x0003600001167983 */ /* 0x001ea20000300800 */
[----:B------:R-:W2:Y:S02]  /*23b80*/  LDL.LU R23, [R1+0x364] ;  /* 0x0003640001177983 */ /* 0x000ea40000300800 */
[----:B------:R-:W3:Y:S02]  /*23b90*/  LDL.LU R4, [R1+0x404] ;  /* 0x0004040001047983 */ /* 0x000ee40000300800 */
[----:B------:R-:W5:Y:S01]  /*23ba0*/  LDL.LU R5, [R1+0x418] ;  /* 0x0004180001057983 */ /* 0x000f620000300800 */
[----:B------:R-:W2:Y:S01]  /*23bb0*/  LDL.LU R14, [R1+0x2f0] ;  /* 0x0002f000010e7983 */ /* 0x000ea20000300800 */
[----:B------:R-:W2:Y:S02]  /*23bc0*/  LDL.LU R15, [R1+0x2f4] ;  /* 0x0002f400010f7983 */ /* 0x000ea40000300800 */
[----:B------:R-:W3:Y:S02]  /*23bd0*/  LDL.LU R7, [R1+0x414] ;  /* 0x0004140001077983 */ /* 0x000ee40000300800 */
[----:B------:R-:W3:Y:S01]  /*23be0*/  LDL.LU R8, [R1+0x400] ;  /* 0x0004000001087983 */ /* 0x000ee20000300800 */
[----:B--2---:R0:W-:Y:S01]  /*23bf0*/  STL.64 [R1+0x1550], R14 ;  /* 0x0015500e01007387 */ /* 0x0041e20000100a00 */
[----:B------:R-:W2:Y:S02]  /*23c00*/  LDL.LU R12, [R1+0x270] ;  /* 0x00027000010c7983 */ /* 0x000ea40000300800 */
[----:B------:R-:W2:Y:S01]  /*23c10*/  LDL.LU R13, [R1+0x274] ;  /* 0x00027400010d7983 */ /* 0x000ea20000300800 */
[----:B0-----:R-:W2:Y:S01]  /*23c20*/  LDL.LU R14, [R1+0x278] ;  /* 0x00027800010e7983 */ /* 0x001ea20000300800 */
[----:B------:R-:W2:Y:S03]  /*23c30*/  LDL.LU R15, [R1+0x27c] ;  /* 0x00027c00010f7983 */ /* 0x000ea60000300800 */
        /* <DEDUP_REMOVED lines=18> */
[--C-:B----4-:R-:W-:Y:S01]  /*23d60*/  FFMA R0, R2, c[0x0][0x188], -R28.reuse ;  /* 0x0000620002007a23 */ /* 0x110fe2000000081c */
[----:B------:R-:W4:Y:S01]  /*23d70*/  LDL.LU R10, [R1+0x398] ;  /* 0x00039800010a7983 */ /* 0x000f220000300800 */
[----:B------:R-:W4:Y:S02]  /*23d80*/  LDL.LU R11, [R1+0x39c] ;  /* 0x00039c00010b7983 */ /* 0x000f240000300800 */
[----:B------:R-:W3:Y:S02]  /*23d90*/  LDL.LU R9, [R1+0x41c] ;  /* 0x00041c0001097983 */ /* 0x000ee40000300800 */
[----:B------:R-:W-:Y:S01]  /*23da0*/  FMUL R2, R0, 1.4426950216293334961 ;  /* 0x3fb8aa3b00027820 */ /* 0x000fe20000400000 */
[----:B------:R-:W3:Y:S01]  /*23db0*/  LDL.LU R6, [R1+0x408] ;  /* 0x0004080001067983 */ /* 0x000ee20000300800 */
[----:B------:R-:W3:Y:S02]  /*23dc0*/  LDL.LU R16, [R1+0x250] ;  /* 0x0002500001107983 */ /* 0x000ee40000300800 */
[----:B------:R-:W3:Y:S02]  /*23dd0*/  LDL.LU R17, [R1+0x254] ;  /* 0x0002540001117983 */ /* 0x000ee40000300800 */
[----:B------:R-:W3:Y:S01]  /*23de0*/  LDL.LU R18, [R1+0x258] ;  /* 0x0002580001127983 */ /* 0x000ee20000300800 */
[----:B------:R-:W3:Y:S01]  /*23df0*/  LDL.LU R19, [R1+0x25c] ;  /* 0x00025c0001137983 */ /* 0x000ee20000300800 */
[----:B------:R-:W0:Y:S01]  /*23e00*/  MUFU.EX2 R2, R2 ;  /* 0x0000000200027308 */ /* 0x000e220000000800 */
[----:B--2---:R-:W-:Y:S02]  /*23e10*/  HMMA.16816.F32 R20, R24, R22, R12 ;  /* 0x000000161814723c */ /* 0x004fe4000000180c */
[----:B------:R-:W2:Y:S01]  /*23e20*/  LDL.LU.64 R14, [R1+0x1598] ;  /* 0x00159800010e7983 */ /* 0x000ea20000300a00 */
[----:B0-----:R-:W-:Y:S02]  /*23e30*/  STL [R1+0x570], R2 ;  /* 0x0005700201007387 */ /* 0x001fe40000100800 */
[----:B------:R-:W2:Y:S11]  /*23e40*/  LDL.LU.64 R12, [R1+0x1590] ;  /* 0x00159000010c7983 */ /* 0x000eb60000300a00 */
[----:B------:R-:W-:Y:S07]  /*23e50*/  @!UPT UIADD3 URZ, URZ, URZ, URZ ;  /* 0x0000003f3f3ff290 */ /* 0x000fee000fffe03f */
[----:B------:R-:W-:Y:S01]  /*23e60*/  STL.64 [R1+0x20], R20 ;  /* 0x0000201401007387 */ /* 0x000fe20000100a00 */
[----:B------:R0:W-:Y:S03]  /*23e70*/  STL.64 [R1+0x28], R22 ;  /* 0x0000281601007387 */ /* 0x0001e60000100a00 */
[----:B0-----:R-:W2:Y:S01]  /*23e80*/  LDL.LU.64 R22, [R1+0x1588] ;  /* 0x0015880001167983 */ /* 0x001ea20000300a00 */
[----:B---3--:R-:W-:Y:S02]  /*23e90*/  FFMA R0, R7, c[0x0][0x188], -R28 ;  /* 0x0000620007007a23 */ /* 0x008fe4000000081c */
[----:B------:R-:W3:Y:S02]  /*23ea0*/  LDL.LU R7, [R1+0x40c] ;  /* 0x00040c0001077983 */ /* 0x000ee40000300800 */
[----:B------:R-:W-:-:S06]  /*23eb0*/  FMUL R2, R0, 1.4426950216293334961 ;  /* 0x3fb8aa3b00027820 */ /* 0x000fcc0000400000 */
[----:B------:R-:W0:Y:S01]  /*23ec0*/  MUFU.EX2 R2, R2 ;  /* 0x0000000200027308 */ /* 0x000e220000000800 */
[----:B--2---:R-:W-:Y:S01]  /*23ed0*/  HMMA.16816.F32 R20, R24, R22, R12 ;  /* 0x000000161814723c */ /* 0x004fe2000000180c */
[----:B------:R-:W2:Y:S01]  /*23ee0*/  LDL.LU.64 R14, [R1+0x1580] ;  /* 0x00158000010e7983 */ /* 0x000ea20000300a00 */
[----:B0-----:R-:W-:Y:S02]  /*23ef0*/  STL [R1+0x56c], R2 ;  /* 0x00056c0201007387 */ /* 0x001fe40000100800 */
[----:B------:R-:W2:Y:S11]  /*23f00*/  LDL.LU.64 R12, [R1+0x1578] ;  /* 0x00157800010c7983 */ /* 0x000eb60000300a00 */
[----:B------:R-:W-:Y:S08]  /*23f10*/  @!UPT UIADD3 URZ, URZ, URZ, URZ ;  /* 0x0000003f3f3ff290 */ /* 0x000ff0000fffe03f */
[----:B------:R-:W-:Y:S01]  /*23f20*/  STL.64 [R1+0x10], R20 ;  /* 0x0000101401007387 */ /* 0x000fe20000100a00 */
[----:B------:R0:W-:Y:S03]  /*23f30*/  STL.64 [R1+0x18], R22 ;  /* 0x0000181601007387 */ /* 0x0001e60000100a00 */
[----:B0-----:R-:W2:Y:S01]  /*23f40*/  LDL.LU.64 R22, [R1+0x1570] ;  /* 0x0015700001167983 */ /* 0x001ea20000300a00 */
[----:B------:R-:W-:-:S04]  /*23f50*/  FFMA R0, R8, c[0x0][0x188], -R28 ;  /* 0x0000620008007a23 */ /* 0x000fc8000000081c */
[----:B------:R-:W-:-:S06]  /*23f60*/  FMUL R2, R0, 1.4426950216293334961 ;  /* 0x3fb8aa3b00027820 */ /* 0x000fcc0000400000 */
[----:B------:R-:W0:Y:S01]  /*23f70*/  MUFU.EX2 R2, R2 ;  /* 0x0000000200027308 */ /* 0x000e220000000800 */
[----:B------:R-:W-:Y:S01]  /*23f80*/  STL [R1+0x1274], R28 ;  /* 0x0012741c01007387 */ /* 0x000fe20000100800 */
[----:B--2---:R-:W-:Y:S03]  /*23f90*/  HMMA.16816.F32 R20, R24, R22, R12 ;  /* 0x000000161814723c */ /* 0x004fe6000000180c */
[----:B------:R-:W2:Y:S01]  /*23fa0*/  LDL.LU.64 R14, [R1+0x1568] ;  /* 0x00156800010e7983 */ /* 0x000ea20000300a00 */
[----:B0-----:R-:W-:Y:S02]  /*23fb0*/  STL [R1+0x568], R2 ;  /* 0x0005680201007387 */ /* 0x001fe40000100800 */
[----:B------:R-:W2:Y:S11]  /*23fc0*/  LDL.LU.64 R12, [R1+0x1560] ;  /* 0x00156000010c7983 */ /* 0x000eb60000300a00 */
[----:B------:R-:W-:Y:S06]  /*23fd0*/  @!UPT UIADD3 URZ, URZ, URZ, URZ ;  /* 0x0000003f3f3ff290 */ /* 0x000fec000fffe03f */
[----:B------:R-:W-:Y:S01]  /*23fe0*/  STL.64 [R1], R20 ;  /* 0x0000001401007387 */ /* 0x000fe20000100a00 */
[----:B------:R0:W-:Y:S03]  /*23ff0*/  STL.64 [R1+0x8], R22 ;  /* 0x0000081601007387 */ /* 0x0001e60000100a00 */
[----:B0-----:R-:W2:Y:S01]  /*24000*/  LDL.LU.64 R22, [R1+0x1558] ;  /* 0x0015580001167983 */ /* 0x001ea20000300a00 */
[----:B------:R-:W-:-:S04]  /*24010*/  FFMA R0, R4, c[0x0][0x188], -R28 ;  /* 0x0000620004007a23 */ /* 0x000fc8000000081c */
[----:B------:R-:W-:-:S06]  /*24020*/  FMUL R2, R0, 1.4426950216293334961 ;  /* 0x3fb8aa3b00027820 */ /* 0x000fcc0000400000 */
[----:B------:R-:W0:Y:S01]  /*24030*/  MUFU.EX2 R2, R2 ;  /* 0x0000000200027308 */ /* 0x000e220000000800 */
[----:B--2---:R-:W-:Y:S01]  /*24040*/  HMMA.16816.F32 R20, R24, R22, R12 ;  /* 0x000000161814723c */ /* 0x004fe2000000180c */
[----:B------:R-:W2:Y:S01]  /*24050*/  LDL.LU.64 R14, [R1+0x1550] ;  /* 0x00155000010e7983 */ /* 0x000ea20000300a00 */
[----:B0-----:R-:W-:Y:S11]  /*24060*/  STL [R1+0x564], R2 ;  /* 0x0005640201007387 */ /* 0x001ff60000100800 */
[----:B------:R-:W-:Y:S10]  /*24070*/  @!UPT UIADD3 URZ, URZ, URZ, URZ ;  /* 0x0000003f3f3ff290 */ /* 0x000ff4000fffe03f */
[----:B------:R-:W-:Y:S01]  /*24080*/  STL.64 [R1+0x12c8], R22 ;  /* 0x0012c81601007387 */ /* 0x000fe20000100a00 */
[----:B------:R0:W-:Y:S03]  /*24090*/  STL.64 [R1+0x12c0], R20 ;  /* 0x0012c01401007387 */ /* 0x0001e60000100a00 */
[----:B0-----:R-:W4:Y:S01]  /*240a0*/  LDL.LU R20, [R1+0x260] ;  /* 0x0002600001147983 */ /* 0x001f220000300800 */
[----:B------:R-:W4:Y:S02]  /*240b0*/  LDL.LU R21, [R1+0x264] ;  /* 0x0002640001157983 */ /* 0x000f240000300800 */
[----:B------:R-:W4:Y:S02]  /*240c0*/  LDL.LU R22, [R1+0x268] ;  /* 0x0002680001167983 */ /* 0x000f240000300800 */
[----:B------:R-:W4:Y:S01]  /*240d0*/  LDL.LU R23, [R1+0x26c] ;  /* 0x00026c0001177983 */ /* 0x000f220000300800 */
[----:B------:R-:W0:Y:S01]  /*240e0*/  S2R R4, SR_TID.X ;  /* 0x0000000000047919 */ /* 0x000e220000002100 */
[----:B-----5:R-:W-:-:S04]  /*240f0*/  FFMA R0, R5, c[0x0][0x188], -R29 ;  /* 0x0000620005007a23 */ /* 0x020fc8000000081d */
[----:B------:R-:W-:Y:S02]  /*24100*/  FMUL R2, R0, 1.4426950216293334961 ;  /* 0x3fb8aa3b00027820 */ /* 0x000fe40000400000 */
[----:B------:R-:W-:Y:S01]  /*24110*/  FFMA R0, R9, c[0x0][0x188], -R29 ;  /* 0x0000620009007a23 */ /* 0x000fe2000000081d */
[C---:B0-----:R-:W-:Y:S01]  /*24120*/  LOP3.LUT R5, R4.reuse, 0x7, RZ, 0xc0, !PT ;  /* 0x0000000704057812 */ /* 0x041fe200078ec0ff */
[----:B------:R-:W-:-:S04]  /*24130*/  SHF.L.U32 R4, R4, 0x1, RZ ;  /* 0x0000000104047819 */ /* 0x000fc800000006ff */
[----:B------:R-:W-:-:S05]  /*24140*/  IMAD R5, R5, 0x110, RZ ;  /* 0x0000011005057824 */ /* 0x000fca00078e02ff */
[----:B------:R-:W-:Y:S01]  /*24150*/  LOP3.LUT R5, R5, 0x30, R4, 0x78, !PT ;  /* 0x0000003005057812 */ /* 0x000fe200078e7804 */
[----:B------:R-:W0:Y:S02]  /*24160*/  MUFU.EX2 R2, R2 ;  /* 0x0000000200027308 */ /* 0x000e240000000800 */
[----:B0-----:R0:W-:Y:S02]  /*24170*/  STL [R1+0x560], R2 ;  /* 0x0005600201007387 */ /* 0x0011e40000100800 */
[----:B0-----:R-:W-:-:S06]  /*24180*/  FMUL R2, R0, 1.4426950216293334961 ;  /* 0x3fb8aa3b00027820 */ /* 0x001fcc0000400000 */
[----:B------:R-:W0:Y:S01]  /*24190*/  MUFU.EX2 R2, R2 ;  /* 0x0000000200027308 */ /* 0x000e220000000800 */
[C---:B--2---:R-:W-:Y:S08]  /*241a0*/  HMMA.16816.F32 R12, R24.reuse, R14, R16 ;  /* 0x0000000e180c723c */ /* 0x044ff00000001810 */
[----:B----4-:R-:W-:Y:S01]  /*241b0*/  HMMA.16816.F32 R8, R24, R10, R20 ;  /* 0x0000000a1808723c */ /* 0x010fe20000001814 */
[----:B------:R-:W1:Y:S11]  /*241c0*/  LDSM.16.M88.4 R20, [R5+0x20080] ;  /* 0x020080000514783b */ /* 0x000e760000000200 */
[----:B------:R-:W-:Y:S11]  /*241d0*/  @!UPT UIADD3 URZ, URZ, URZ, URZ ;  /* 0x0000003f3f3ff290 */ /* 0x000ff6000fffe03f */
[----:B------:R-:W-:Y:S01]  /*241e0*/  STL.64 [R1+0x12b8], R10 ;  /* 0x0012b80a01007387 */ /* 0x000fe20000100a00 */
[----:B------:R2:W-:Y:S03]  /*241f0*/  STL.64 [R1+0x12b0], R8 ;  /* 0x0012b00801007387 */ /* 0x0005e60000100a00 */
[----:B-1----:R-:W-:Y:S01]  /*24200*/  STL.64 [R1+0x498], R22 ;  /* 0x0004981601007387 */ /* 0x002fe20000100a00 */
[----:B0-----:R-:W-:Y:S02]  /*24210*/  STL [R1+0x55c], R2 ;  /* 0x00055c0201007387 */ /* 0x001fe40000100800 */
[----:B------:R-:W-:Y:S02]  /*24220*/  STL.64 [R1+0x12d8], R14 ;  /* 0x0012d80e01007387 */ /* 0x000fe40000100a00 */
[----:B------:R-:W-:Y:S01]  /*24230*/  STL.64 [R1+0x12d0], R12 ;  /* 0x0012d00c01007387 */ /* 0x000fe20000100a00 */
[----:B--2---:R-:W2:Y:S01]  /*24240*/  LDL.LU R8, [R1+0x1e0] ;  /* 0x0001e00001087983 */ /* 0x004ea20000300800 */
[----:B------:R-:W2:Y:S02]  /*24250*/  LDL.LU R9, [R1+0x1e4] ;  /* 0x0001e40001097983 */ /* 0x000ea40000300800 */
[----:B------:R-:W4:Y:S02]  /*24260*/  LDL.LU R10, [R1+0x1e8] ;  /* 0x0001e800010a7983 */ /* 0x000f240000300800 */
[----:B------:R-:W-:-:S02]  /*24270*/  IMAD.MOV.U32 R11, RZ, RZ, R3 ;  /* 0x000000ffff0b7224 */ /* 0x000fc400078e0003 */
[----:B------:R-:W5:Y:S04]  /*24280*/  LDL.LU R3, [R1+0x1548] ;  /* 0x0015480001037983 */ /* 0x000f680000300800 */
[----:B----4-:R-:W-:Y:S01]  /*24290*/  STL.64 [R1+0x14e0], R10 ;  /* 0x0014e00a01007387 */ /* 0x010fe20000100a00 */
[----:B--2---:R0:W-:Y:S03]  /*242a0*/  STL.64 [R1+0x14d8], R8 ;  /* 0x0014d80801007387 */ /* 0x0041e60000100a00 */
[----:B0-----:R-:W2:Y:S01]  /*242b0*/  LDL.LU R8, [R1+0x1b0] ;  /* 0x0001b00001087983 */ /* 0x001ea20000300800 */
[----:B------:R-:W2:Y:S02]  /*242c0*/  LDL.LU R9, [R1+0x1b4] ;  /* 0x0001b40001097983 */ /* 0x000ea40000300800 */
[----:B------:R-:W4:Y:S02]  /*242d0*/  LDL.LU R10, [R1+0x1b8] ;  /* 0x0001b800010a7983 */ /* 0x000f240000300800 */
[----:B------:R-:W4:Y:S02]  /*242e0*/  LDL.LU R11, [R1+0x1bc] ;  /* 0x0001bc00010b7983 */ /* 0x000f240000300800 */
[----:B----4-:R0:W-:Y:S01]  /*242f0*/  STL.64 [R1+0x14f0], R10 ;  /* 0x0014f00a01007387 */ /* 0x0101e20000100a00 */
[----:B--2---:R-:W-:Y:S03]  /*24300*/  STL.64 [R1+0x14e8], R8 ;  /* 0x0014e80801007387 */ /* 0x004fe60000100a00 */
[----:B0-----:R-:W2:Y:S01]  /*24310*/  LDL.LU R10, [R1+0x308] ;  /* 0x00030800010a7983 */ /* 0x001ea20000300800 */
[----:B------:R-:W2:Y:S03]  /*24320*/  LDL.LU R11, [R1+0x30c] ;  /* 0x00030c00010b7983 */ /* 0x000ea60000300800 */
[----:B--2---:R0:W-:Y:S04]  /*24330*/  STL.64 [R1+0x1508], R10 ;  /* 0x0015080a01007387 */ /* 0x0041e80000100a00 */
[----:B0-----:R-:W2:Y:S01]  /*24340*/  LDL.LU R10, [R1+0x2e0] ;  /* 0x0002e000010a7983 */ /* 0x001ea20000300800 */
[----:B------:R-:W2:Y:S02]  /*24350*/  LDL.LU R11, [R1+0x2e4] ;  /* 0x0002e400010b7983 */ /* 0x000ea40000300800 */
[----:B------:R-:W-:Y:S01]  /*24360*/  FFMA R0, R6, c[0x0][0x188], -R29 ;  /* 0x0000620006007a23 */ /* 0x000fe2000000081d */
[----:B--2---:R0:W-:Y:S04]  /*24370*/  STL.64 [R1+0x1520], R10 ;  /* 0x0015200a01007387 */ /* 0x0041e80000100a00 */
[----:B0-----:R-:W2:Y:S01]  /*24380*/  LDL.LU R10, [R1+0x350] ;  /* 0x00035000010a7983 */ /* 0x001ea20000300800 */
[----:B------:R-:W2:Y:S02]  /*24390*/  LDL.LU R11, [R1+0x354] ;  /* 0x00035400010b7983 */ /* 0x000ea40000300800 */
[----:B------:R-:W-:-:S02]  /*243a0*/  FMUL R2, R0, 1.4426950216293334961 ;  /* 0x3fb8aa3b00027820 */ /* 0x000fc40000400000 */
[----:B---3--:R-:W-:Y:S01]  /*243b0*/  FFMA R0, R7, c[0x0][0x188], -R29 ;  /* 0x0000620007007a23 */ /* 0x008fe2000000081d */
[----:B------:R-:W3:Y:S01]  /*243c0*/  LDL.LU R6, [R1+0x310] ;  /* 0x0003100001067983 */ /* 0x000ee20000300800 */
[----:B------:R-:W3:Y:S03]  /*243d0*/  LDL.LU R7, [R1+0x314] ;  /* 0x0003140001077983 */ /* 0x000ee60000300800 */
[----:B--2---:R-:W-:Y:S01]  /*243e0*/  STL.64 [R1+0x1538], R10 ;  /* 0x0015380a01007387 */ /* 0x004fe20000100a00 */
[----:B------:R-:W2:Y:S02]  /*243f0*/  LDL.LU R18, [R1+0x330] ;  /* 0x0003300001127983 */ /* 0x000ea40000300800 */
[----:B------:R-:W2:Y:S02]  /*24400*/  LDL.LU R19, [R1+0x334] ;  /* 0x0003340001137983 */ /* 0x000ea40000300800 */
[----:B--2---:R0:W-:Y:S01]  /*24410*/  STL.64 [R1+0x1540], R18 ;  /* 0x0015401201007387 */ /* 0x0041e20000100a00 */
[----:B------:R-:W3:Y:S02]  /*24420*/  LDL.LU R16, [R1+0x240] ;  /* 0x0002400001107983 */ /* 0x000ee40000300800 */
[----:B------:R-:W3:Y:S01]  /*24430*/  LDL.LU R17, [R1+0x244] ;  /* 0x0002440001117983 */ /* 0x000ee20000300800 */
[----:B0-----:R-:W3:Y:S01]  /*24440*/  LDL.LU R18, [R1+0x248] ;  /* 0x0002480001127983 */ /* 0x001ee20000300800 */
[----:B------:R-:W3:Y:S02]  /*24450*/  LDL.LU R19, [R1+0x24c] ;  /* 0x00024c0001137983 */ /* 0x000ee40000300800 */
[----:B------:R-:W2:Y:S02]  /*24460*/  LDL.LU R8, [R1+0x230] ;  /* 0x0002300001087983 */ /* 0x000ea40000300800 */
[----:B------:R-:W2:Y:S01]  /*24470*/  LDL.LU R9, [R1+0x234] ;  /* 0x0002340001097983 */ /* 0x000ea20000300800 */
[----:B------:R-:W2:Y:S01]  /*24480*/  LDL.LU R10, [R1+0x238] ;  /* 0x00023800010a7983 */ /* 0x000ea20000300800 */
[----:B------:R-:W2:Y:S02]  /*24490*/  LDL.LU R11, [R1+0x23c] ;  /* 0x00023c00010b7983 */ /* 0x000ea40000300800 */
[----:B------:R-:W4:Y:S02]  /*244a0*/  LDL R22, [R1+0x564] ;  /* 0x0005640001167983 */ /* 0x000f240000100800 */
[----:B------:R-:W4:Y:S01]  /*244b0*/  LDL R23, [R1+0x568] ;  /* 0x0005680001177983 */ /* 0x000f220000100800 */
[----:B------:R-:W2:Y:S04]  /*244c0*/  LDL R13, [R1+0x560] ;  /* 0x00056000010d7983 */ /* 0x000ea80000100800 */
[----:B----4-:R-:W-:Y:S01]  /*244d0*/  STL.64 [R1+0x1500], R22 ;  /* 0x0015001601007387 */ /* 0x010fe20000100a00 */
[----:B------:R0:W-:Y:S03]  /*244e0*/  STL.64 [R1+0x14f8], R20 ;  /* 0x0014f81401007387 */ /* 0x0001e60000100a00 */
[----:B0-----:R-:W4:Y:S01]  /*244f0*/  LDL.LU R20, [R1+0x200] ;  /* 0x0002000001147983 */ /* 0x001f220000300800 */
[----:B------:R-:W4:Y:S02]  /*24500*/  LDL.LU R21, [R1+0x204] ;  /* 0x0002040001157983 */ /* 0x000f240000300800 */
[----:B------:R-:W2:Y:S02]  /*24510*/  LDL.LU R22, [R1+0x208] ;  /* 0x0002080001167983 */ /* 0x000ea40000300800 */
[----:B------:R-:W2:Y:S02]  /*24520*/  LDL.LU R23, [R1+0x20c] ;  /* 0x00020c0001177983 */ /* 0x000ea40000300800 */
[----:B--2---:R-:W-:Y:S01]  /*24530*/  STL.64 [R1+0x1518], R22 ;  /* 0x0015181601007387 */ /* 0x004fe20000100a00 */
[----:B----4-:R0:W-:Y:S03]  /*24540*/  STL.64 [R1+0x1510], R20 ;  /* 0x0015101401007387 */ /* 0x0101e60000100a00 */
[----:B0-----:R-:W2:Y:S01]  /*24550*/  LDL.LU R20, [R1+0x210] ;  /* 0x0002100001147983 */ /* 0x001ea20000300800 */
[----:B------:R-:W2:Y:S02]  /*24560*/  LDL.LU R21, [R1+0x214] ;  /* 0x0002140001157983 */ /* 0x000ea40000300800 */
[----:B------:R-:W4:Y:S02]  /*24570*/  LDL.LU R22, [R1+0x218] ;  /* 0x0002180001167983 */ /* 0x000f240000300800 */
[----:B------:R-:W4:Y:S01]  /*24580*/  LDL.LU R23, [R1+0x21c] ;  /* 0x00021c0001177983 */ /* 0x000f220000300800 */
[C---:B---3--:R-:W-:Y:S01]  /*24590*/  HMMA.16816.F32 R4, R24.reuse, R6, R16 ;  /* 0x000000061804723c */ /* 0x048fe20000001810 */
[----:B------:R-:W0:Y:S01]  /*245a0*/  MUFU.EX2 R2, R2 ;  /* 0x0000000200027308 */ /* 0x000e220000000800 */
[----:B----4-:R-:W-:Y:S01]  /*245b0*/  STL.64 [R1+0x1530], R22 ;  /* 0x0015301601007387 */ /* 0x010fe20000100a00 */
[----:B--2---:R1:W-:Y:S03]  /*245c0*/  STL.64 [R1+0x1528], R20 ;  /* 0x0015281401007387 */ /* 0x0043e60000100a00 */
[----:B-1----:R-:W2:Y:S01]  /*245d0*/  LDL.LU R20, [R1+0x220] ;  /* 0x0002200001147983 */ /* 0x002ea20000300800 */
[----:B------:R-:W2:Y:S02]  /*245e0*/  LDL.LU R21, [R1+0x224] ;  /* 0x0002240001157983 */ /* 0x000ea40000300800 */
[----:B------:R-:W2:Y:S02]  /*245f0*/  LDL.LU R22, [R1+0x228] ;  /* 0x0002280001167983 */ /* 0x000ea40000300800 */
[----:B------:R-:W2:Y:S01]  /*24600*/  LDL.LU R23, [R1+0x22c] ;  /* 0x00022c0001177983 */ /* 0x000ea20000300800 */
[----:B------:R-:W-:Y:S01]  /*24610*/  STL [R1+0x1278], R29 ;  /* 0x0012781d01007387 */ /* 0x000fe20000100800 */
[----:B------:R-:W3:Y:S10]  /*24620*/  LDL.LU.64 R18, [R1+0x1540] ;  /* 0x0015400001127983 */ /* 0x000ef40000300a00 */
[----:B------:R1:W-:Y:S02]  /*24630*/  STL.64 [R1+0x12a8], R6 ;  /* 0x0012a80601007387 */ /* 0x0003e40000100a00 */
[----:B-1----:R-:W4:Y:S04]  /*24640*/  LDL R6, [R1+0x570] ;  /* 0x0005700001067983 */ /* 0x002f280000100800 */
[----:B------:R-:W2:Y:S01]  /*24650*/  LDL R7, [R1+0x55c] ;  /* 0x00055c0001077983 */ /* 0x000ea20000100800 */
[----:B0-----:R-:W-:Y:S02]  /*24660*/  STL [R1+0x558], R2 ;  /* 0x0005580201007387 */ /* 0x001fe40000100800 */
[----:B------:R0:W-:Y:S02]  /*24670*/  STL.64 [R1+0x12a0], R4 ;  /* 0x0012a00401007387 */ /* 0x0001e40000100a00 */
[----:B0-----:R-:W4:Y:S01]  /*24680*/  LDL R5, [R1+0x56c] ;  /* 0x00056c0001057983 */ /* 0x001f220000100800 */
[----:B---3--:R-:W-:Y:S03]  /*24690*/  HMMA.16816.F32 R16, R24, R18, R8 ;  /* 0x000000121810723c */ /* 0x008fe60000001808 */
[----:B------:R-:W2:Y:S01]  /*246a0*/  LDL.LU.64 R10, [R1+0x1538] ;  /* 0x00153800010a7983 */ /* 0x000ea20000300a00 */
[----:B------:R-:W-:-:S04]  /*246b0*/  FMUL R0, R0, 1.4426950216293334961 ;  /* 0x3fb8aa3b00007820 */ /* 0x000fc80000400000 */
[----:B------:R-:W0:Y:S11]  /*246c0*/  MUFU.EX2 R12, R0 ;  /* 0x00000000000c7308 */ /* 0x000e360000000800 */
[----:B------:R-:W-:Y:S04]  /*246d0*/  @!UPT UIADD3 URZ, URZ, URZ, URZ ;  /* 0x0000003f3f3ff290 */ /* 0x000fe8000fffe03f */
[----:B------:R1:W-:Y:S01]  /*246e0*/  STL.64 [R1+0x1298], R18 ;  /* 0x0012981201007387 */ /* 0x0003e20000100a00 */
[----:B------:R-:W-:Y:S03]  /*246f0*/  STL.64 [R1+0x1290], R16 ;  /* 0x0012901001007387 */ /* 0x000fe60000100a00 */
[----:B-1----:R-:W3:Y:S01]  /*24700*/  LDL.LU R18, [R1+0x2d8] ;  /* 0x0002d80001127983 */ /* 0x002ee20000300800 */
[----:B0-----:R-:W-:Y:S01]  /*24710*/  STL [R1+0x554], R12 ;  /* 0x0005540c01007387 */ /* 0x001fe20000100800 */
        /* <DEDUP_REMOVED lines=18> */
[----:B------:R0:W-:Y:S01]  /*24840*/  STL.64 [R1+0x1d0], R8 ;  /* 0x0001d00801007387 */ /* 0x0001e20000100a00 */
[----:B------:R-:W-:Y:S01]  /*24850*/  IMAD.MOV.U32 R29, RZ, RZ, R10 ;  /* 0x000000ffff1d7224 */ /* 0x000fe200078e000a */
[----:B------:R-:W-:Y:S02]  /*24860*/  MOV R28, R11 ;  /* 0x0000000b001c7202 */ /* 0x000fe40000000f00 */
[----:B------:R-:W3:Y:S04]  /*24870*/  LDL.LU.64 R10, [R1+0x14f0] ;  /* 0x0014f000010a7983 */ /* 0x000ee80000300a00 */
[----:B0-----:R-:W3:Y:S01]  /*24880*/  LDL.LU.64 R8, [R1+0x14e8] ;  /* 0x0014e80001087983 */ /* 0x001ee20000300a00 */
[----:B-----5:R-:W-:Y:S01]  /*24890*/  MOV R19, R3 ;  /* 0x0000000300137202 */ /* 0x020fe20000000f00 */
[----:B------:R-:W-:Y:S02]  /*248a0*/  STL [R1+0x14b0], R28 ;  /* 0x0014b01c01007387 */ /* 0x000fe40000100800 */
[----:B------:R-:W-:Y:S04]  /*248b0*/  STL [R1+0x1468], R29 ;  /* 0x0014681d01007387 */ /* 0x000fe80000100800 */
[----:B---3--:R-:W-:Y:S01]  /*248c0*/  HMMA.16816.F32 R24, R24, R18, R8 ;  /* 0x000000121818723c */ /* 0x008fe20000001808 */
[----:B------:R-:W3:Y:S01]  /*248d0*/  LDL.LU.64 R10, [R1+0x14e0] ;  /* 0x0014e000010a7983 */ /* 0x000ee20000300a00 */
[----:B------:R-:W3:Y:S11]  /*248e0*/  LDL.LU.64 R8, [R1+0x14d8] ;  /* 0x0014d80001087983 */ /* 0x000ef60000300a00 */
[----:B------:R-:W-:Y:S11]  /*248f0*/  @!UPT UIADD3 URZ, URZ, URZ, URZ ;  /* 0x0000003f3f3ff290 */ /* 0x000ff6000fffe03f */
[----:B------:R-:W-:Y:S01]  /*24900*/  IMAD.MOV.U32 R18, RZ, RZ, R24 ;  /* 0x000000ffff127224 */ /* 0x000fe200078e0018 */
[----:B------:R-:W-:Y:S01]  /*24910*/  MOV R17, R25 ;  /* 0x0000001900117202 */ /* 0x000fe20000000f00 */
[----:B------:R-:W-:Y:S01]  /*24920*/  IMAD.MOV.U32 R16, RZ, RZ, R26 ;  /* 0x000000ffff107224 */ /* 0x000fe200078e001a */
[----:B------:R-:W-:Y:S02]  /*24930*/  MOV R3, R27 ;  /* 0x0000001b00037202 */ /* 0x000fe40000000f00 */
[----:B----4-:R-:W-:Y:S02]  /*24940*/  F2FP.PACK_AB R24, R5, R6 ;  /* 0x000000060518723e */ /* 0x010fe400000000ff */
[----:B------:R-:W-:Y:S02]  /*24950*/  F2FP.PACK_AB R25, R7, R13 ;  /* 0x0000000d0719723e */ /* 0x000fe400000000ff */
[----:B--2---:R-:W-:Y:S01]  /*24960*/  F2FP.PACK_AB R26, R22, R23 ;  /* 0x00000017161a723e */ /* 0x004fe200000000ff */
[----:B------:R-:W-:Y:S01]  /*24970*/  F2FP.PACK_AB R27, R12, R2 ;  /* 0x000000020c1b723e */ /* 0x000fe200000000ff */
[----:B------:R-:W-:Y:S01]  /*24980*/  STL [R1+0x14b4], R3 ;  /* 0x0014b40301007387 */ /* 0x000fe20000100800 */
[----:B------:R-:W-:Y:S02]  /*24990*/  STL [R1+0x12e8], R18 ;  /* 0x0012e81201007387 */ /* 0x000fe40000100800 */
[----:B------:R0:W-:Y:S02]  /*249a0*/  STL.64 [R1+0x12e0], R16 ;  /* 0x0012e01001007387 */ /* 0x0001e40000100a00 */
[----:B------:R-:W-:Y:S01]  /*249b0*/  STL [R1+0x14c4], R24 ;  /* 0x0014c41801007387 */ /* 0x000fe20000100800 */
[----:B------:R-:W-:Y:S01]  /*249c0*/  STL [R1+0x14c0], R25 ;  /* 0x0014c01901007387 */ /* 0x000fe20000100800 */
[----:B---3--:R-:W-:Y:S11]  /*249d0*/  HMMA.16816.F32 R4, R24, R20, R8 ;  /* 0x000000141804723c */ /* 0x008ff60000001808 */
[----:B------:R-:W-:Y:S11]  /*249e0*/  @!UPT UIADD3 URZ, URZ, URZ, URZ ;  /* 0x0000003f3f3ff290 */ /* 0x000ff6000fffe03f */
[----:B------:R-:W-:Y:S01]  /*249f0*/  @!UPT UIADD3 URZ, URZ, URZ, URZ ;  /* 0x0000003f3f3ff290 */ /* 0x000fe2000fffe03f */
[----:B------:R-:W-:Y:S01]  /*24a00*/  STL.64 [R1+0x328], R4 ;  /* 0x0003280401007387 */ /* 0x000fe20000100a00 */
[----:B------:R-:W-:Y:S02]  /*24a10*/  STL.64 [R1+0x330], R6 ;  /* 0x0003300601007387 */ /* 0x000fe40000100a00 */
[----:B------:R-:W-:Y:S02]  /*24a20*/  STL [R1+0x14bc], R26 ;  /* 0x0014bc1a01007387 */ /* 0x000fe40000100800 */
[----:B------:R-:W-:Y:S01]  /*24a30*/  STL [R1+0x14b8], R27 ;  /* 0x0014b81b01007387 */ /* 0x000fe20000100800 */
[----:B------:R-:W2:Y:S01]  /*24a40*/  LDL.LU R20, [R1+0x60] ;  /* 0x0000600001147983 */ /* 0x000ea20000300800 */
[----:B------:R-:W2:Y:S02]  /*24a50*/  LDL.LU R21, [R1+0x64] ;  /* 0x0000640001157983 */ /* 0x000ea40000300800 */
[----:B------:R-:W3:Y:S02]  /*24a60*/  LDL.LU R22, [R1+0x68] ;  /* 0x0000680001167983 */ /* 0x000ee40000300800 */
[----:B------:R-:W3:Y:S02]  /*24a70*/  LDL.LU R23, [R1+0x6c] ;  /* 0x00006c0001177983 */ /* 0x000ee40000300800 */
[----:B---3--:R-:W-:Y:S01]  /*24a80*/  STL.64 [R1+0x1368], R22 ;  /* 0x0013681601007387 */ /* 0x008fe20000100a00 */
[----:B--2---:R1:W-:Y:S02]  /*24a90*/  STL.64 [R1+0x1360], R20 ;  /* 0x0013601401007387 */ /* 0x0043e40000100a00 */
[----:B0-----:R-:W2:Y:S02]  /*24aa0*/  LDL.LU R16, [R1+0x70] ;  /* 0x0000700001107983 */ /* 0x001ea40000300800 */
[----:B------:R-:W2:Y:S01]  /*24ab0*/  LDL.LU R17, [R1+0x74] ;  /* 0x0000740001117983 */ /* 0x000ea20000300800 */
[----:B------:R-:W3:Y:S01]  /*24ac0*/  LDL.LU R18, [R1+0x78] ;  /* 0x0000780001127983 */ /* 0x000ee20000300800 */
[----:B------:R-:W3:Y:S03]  /*24ad0*/  LDL.LU R19, [R1+0x7c] ;  /* 0x00007c0001137983 */ /* 0x000ee60000300800 */
[----:B---3--:R-:W-:Y:S01]  /*24ae0*/  STL.64 [R1+0x1378], R18 ;  /* 0x0013781201007387 */ /* 0x008fe20000100a00 */
[----:B--2---:R-:W-:Y:S02]  /*24af0*/  STL.64 [R1+0x1370], R16 ;  /* 0x0013701001007387 */ /* 0x004fe40000100a00 */
[----:B-1----:R-:W2:Y:S02]  /*24b00*/  LDL.LU R20, [R1+0x80] ;  /* 0x0000800001147983 */ /* 0x002ea40000300800 */
[----:B------:R-:W2:Y:S01]  /*24b10*/  LDL.LU R21, [R1+0x84] ;  /* 0x0000840001157983 */ /* 0x000ea20000300800 */
[----:B------:R-:W3:Y:S01]  /*24b20*/  LDL.LU R22, [R1+0x88] ;  /* 0x0000880001167983 */ /* 0x000ee20000300800 */
[----:B------:R-:W3:Y:S03]  /*24b30*/  LDL.LU R23, [R1+0x8c] ;  /* 0x00008c0001177983 */ /* 0x000ee60000300800 */
[----:B------:R-:W0:Y:S02]  /*24b40*/  S2R R15, SR_TID.X ;  /* 0x00000000000f7919 */ /* 0x000e240000002100 */
[C---:B0-----:R-:W-:Y:S01]  /*24b50*/  LOP3.LUT R14, R15.reuse, 0x7, RZ, 0xc0, !PT ;  /* 0x000000070f0e7812 */ /* 0x041fe200078ec0ff */
[----:B------:R-:W-:-:S04]  /*24b60*/  IMAD.SHL.U32 R15, R15, 0x2, RZ ;  /* 0x000000020f0f7824 */ /* 0x000fc800078e00ff */
[----:B------:R-:W-:-:S05]  /*24b70*/  IMAD R0, R14, 0x110, RZ ;  /* 0x000001100e007824 */ /* 0x000fca00078e02ff */
[----:B------:R-:W-:-:S05]  /*24b80*/  LOP3.LUT R0, R0, 0x30, R15, 0x78, !PT ;  /* 0x0000003000007812 */ /* 0x000fca00078e780f */
[----:B------:R-:W-:Y:S04]  /*24b90*/  LDSM.16.M88.4 R8, [R0+0x20880] ;  /* 0x020880000008783b */ /* 0x000fe80000000200 */
[----:B------:R-:W0:Y:S04]  /*24ba0*/  LDSM.16.M88.4 R4, [R0+0x21080] ;  /* 0x021080000004783b */ /* 0x000e280000000200 */
[----:B------:R-:W-:Y:S04]  /*24bb0*/  LDSM.16.M88.4 R12, [R0+0x21880] ;  /* 0x02188000000c783b */ /* 0x000fe80000000200 */
[----:B------:R-:W-:Y:S04]  /*24bc0*/  LDSM.16.M88.4 R16, [R0+0x26880] ;  /* 0x026880000010783b */ /* 0x000fe80000000200 */
[----:B---3--:R-:W-:Y:S01]  /*24bd0*/  STL.64 [R1+0x1388], R22 ;  /* 0x0013881601007387 */ /* 0x008fe20000100a00 */
[----:B--2---:R1:W-:Y:S03]  /*24be0*/  STL.64 [R1+0x1380], R20 ;  /* 0x0013801401007387 */ /* 0x0043e60000100a00 */
[----:B-1----:R-:W2:Y:S01]  /*24bf0*/  LDL.LU R20, [R1+0x90] ;  /* 0x0000900001147983 */ /* 0x002ea20000300800 */
[----:B------:R-:W2:Y:S02]  /*24c00*/  LDL.LU R21, [R1+0x94] ;  /* 0x0000940001157983 */ /* 0x000ea40000300800 */
[----:B------:R-:W3:Y:S02]  /*24c10*/  LDL.LU R22, [R1+0x98] ;  /* 0x0000980001167983 */ /* 0x000ee40000300800 */
[----:B------:R-:W3:Y:S01]  /*24c20*/  LDL.LU R23, [R1+0x9c] ;  /* 0x00009c0001177983 */ /* 0x000ee20000300800 */
[----:B0-----:R-:W-:Y:S01]  /*24c30*/  MOV R26, R4 ;  /* 0x00000004001a7202 */ /* 0x001fe20000000f00 */
[----:B------:R-:W-:Y:S01]  /*24c40*/  IMAD.MOV.U32 R27, RZ, RZ, R5 ;  /* 0x000000ffff1b7224 */ /* 0x000fe200078e0005 */
[----:B---3--:R-:W-:Y:S01]  /*24c50*/  STL.64 [R1+0x1398], R22 ;  /* 0x0013981601007387 */ /* 0x008fe20000100a00 */
[----:B--2---:R-:W-:Y:S02]  /*24c60*/  STL.64 [R1+0x1390], R20 ;  /* 0x0013901401007387 */ /* 0x004fe40000100a00 */
[----:B------:R-:W-:Y:S02]  /*24c70*/  STL.64 [R1+0x3d0], R8 ;  /* 0x0003d00801007387 */ /* 0x000fe40000100a00 */
[----:B------:R-:W-:Y:S01]  /*24c80*/  STL.64 [R1+0x3d8], R10 ;  /* 0x0003d80a01007387 */ /* 0x000fe20000100a00 */
[----:B------:R-:W-:Y:S02]  /*24c90*/  STL.64 [R1+0x3c8], R6 ;  /* 0x0003c80601007387 */ /* 0x000fe40000100a00 */
[----:B------:R-:W0:Y:S04]  /*24ca0*/  LDSM.16.M88.4 R4, [R0+0x22080] ;  /* 0x022080000004783b */ /* 0x000e280000000200 */
[----:B------:R-:W-:Y:S02]  /*24cb0*/  STL [R1+0x14cc], R27 ;  /* 0x0014cc1b01007387 */ /* 0x000fe40000100800 */
[----:B------:R-:W-:Y:S01]  /*24cc0*/  STL [R1+0x14c8], R26 ;  /* 0x0014c81a01007387 */ /* 0x000fe20000100800 */
[----:B------:R-:W-:Y:S04]  /*24cd0*/  LDSM.16.M88.4 R8, [R0+0x25080] ;  /* 0x025080000008783b */ /* 0x000fe80000000200 */
[----:B------:R-:W-:Y:S01]  /*24ce0*/  LDSM.16.M88.4 R20, [R0+0x26080] ;  /* 0x026080000014783b */ /* 0x000fe20000000200 */
[----:B0-----:R-:W-:-:S03]  /*24cf0*/  MOV R3, R4 ;  /* 0x0000000400037202 */ /* 0x001fc60000000f00 */
[----:B------:R-:W-:Y:S01]  /*24d00*/  STL.64 [R1+0x3a8], R6 ;  /* 0x0003a80601007387 */ /* 0x000fe20000100a00 */
[----:B------:R-:W-:Y:S02]  /*24d10*/  IMAD.MOV.U32 R28, RZ, RZ, R5 ;  /* 0x000000ffff1c7224 */ /* 0x000fe400078e0005 */
[----:B------:R-:W0:Y:S03]  /*24d20*/  LDSM.16.M88.4 R4, [R0+0x22880] ;  /* 0x022880000004783b */ /* 0x000e260000000200 */
[----:B------:R-:W-:Y:S01]  /*24d30*/  STL [R1+0x14d4], R28 ;  /* 0x0014d41c01007387 */ /* 0x000fe20000100800 */
[----:B------:R-:W-:Y:S01]  /*24d40*/  STL [R1+0x14d0], R3 ;  /* 0x0014d00301007387 */ /* 0x000fe20000100800 */
[----:B0-----:R-:W-:Y:S02]  /*24d50*/  MOV R24, R4 ;  /* 0x0000000400187202 */ /* 0x001fe40000000f00 */
[----:B------:R-:W-:Y:S01]  /*24d60*/  STL.64 [R1+0x398], R6 ;  /* 0x0003980601007387 */ /* 0x000fe20000100a00 */
[----:B------:R-:W-:-:S02]  /*24d70*/  IMAD.MOV.U32 R25, RZ, RZ, R5 ;  /* 0x000000ffff197224 */ /* 0x000fc400078e0005 */
[----:B------:R-:W0:Y:S02]  /*24d80*/  LDSM.16.M88.4 R4, [R0+0x23080] ;  /* 0x023080000004783b */ /* 0x000e240000000200 */
[----:B0-----:R-:W-:Y:S01]  /*24d90*/  MOV R27, R4 ;  /* 0x00000004001b7202 */ /* 0x001fe20000000f00 */
[----:B------:R-:W-:Y:S01]  /*24da0*/  STL.64 [R1+0x388], R6 ;  /* 0x0003880601007387 */ /* 0x000fe20000100a00 */
[----:B------:R-:W-:Y:S02]  /*24db0*/  IMAD.MOV.U32 R26, RZ, RZ, R5 ;  /* 0x000000ffff1a7224 */ /* 0x000fe400078e0005 */
[----:B------:R-:W0:Y:S04]  /*24dc0*/  LDSM.16.M88.4 R4, [R0+0x23880] ;  /* 0x023880000004783b */ /* 0x000e280000000200 */
[----:B------:R-:W-:Y:S01]  /*24dd0*/  STL.64 [R1+0x3b8], R14 ;  /* 0x0003b80e01007387 */ /* 0x000fe20000100a00 */
[----:B------:R0:W-:Y:S02]  /*24de0*/  STL.64 [R1+0x1480], R12 ;  /* 0x0014800c01007387 */ /* 0x0001e40000100a00 */
        /* <DEDUP_REMOVED lines=8> */
[----:B0-----:R0:W-:Y:S02]  /*24e70*/  STL.64 [R1+0x3f8], R6 ;  /* 0x0003f80601007387 */ /* 0x0011e40000100a00 */
[----:B------:R-:W-:Y:S01]  /*24e80*/  STL.64 [R1+0x408], R10 ;  /* 0x0004080a01007387 */ /* 0x000fe20000100a00 */
[----:B0-----:R-:W-:Y:S01]  /*24e90*/  MOV R7, R8 ;  /* 0x0000000800077202 */ /* 0x001fe20000000f00 */
[----:B------:R-:W-:-:S02]  /*24ea0*/  IMAD.MOV.U32 R6, RZ, RZ, R9 ;  /* 0x000000ffff067224 */ /* 0x000fc400078e0009 */
[----:B------:R-:W0:Y:S01]  /*24eb0*/  LDSM.16.M88.4 R8, [R0+0x25880] ;  /* 0x025880000008783b */ /* 0x000e220000000200 */
[----:B------:R-:W-:Y:S01]  /*24ec0*/  MOV R28, R4 ;  /* 0x00000004001c7202 */ /* 0x000fe20000000f00 */
[----:B------:R-:W-:Y:S01]  /*24ed0*/  IMAD.MOV.U32 R3, RZ, RZ, R5 ;  /* 0x000000ffff037224 */ /* 0x000fe200078e0005 */
[----:B0-----:R-:W-:Y:S01]  /*24ee0*/  MOV R5, R8 ;  /* 0x0000000800057202 */ /* 0x001fe20000000f00 */
[----:B------:R-:W-:Y:S01]  /*24ef0*/  STL.64 [R1+0x418], R10 ;  /* 0x0004180a01007387 */ /* 0x000fe20000100a00 */
[----:B------:R-:W-:Y:S02]  /*24f00*/  IMAD.MOV.U32 R4, RZ, RZ, R9 ;  /* 0x000000ffff047224 */ /* 0x000fe400078e0009 */
[----:B------:R-:W0:Y:S02]  /*24f10*/  LDSM.16.M88.4 R8, [R0+0x27080] ;  /* 0x027080000008783b */ /* 0x000e240000000200 */
[----:B0-----:R-:W-:Y:S01]  /*24f20*/  MOV R29, R8 ;  /* 0x00000008001d7202 */ /* 0x001fe20000000f00 */
[----:B------:R-:W-:Y:S01]  /*24f30*/  STL.64 [R1+0x488], R10 ;  /* 0x0004880a01007387 */ /* 0x000fe20000100a00 */
[----:B------:R-:W-:-:S02]  /*24f40*/  IMAD.MOV.U32 R2, RZ, RZ, R9 ;  /* 0x000000ffff027224 */ /* 0x000fc400078e0009 */
[----:B------:R-:W0:Y:S02]  /*24f50*/  LDSM.16.M88.4 R8, [R0+0x27880] ;  /* 0x027880000008783b */ /* 0x000e240000000200 */
[----:B0-----:R0:W-:Y:S02]  /*24f60*/  STL.64 [R1+0x1490], R10 ;  /* 0x0014900a01007387 */ /* 0x0011e40000100a00 */
[----:B0-----:R-:W-:Y:S01]  /*24f70*/  MOV R10, R28 ;  /* 0x0000001c000a7202 */ /* 0x001fe20000000f00 */
[----:B------:R-:W-:Y:S01]  /*24f80*/  IMAD.MOV.U32 R11, RZ, RZ, R3 ;  /* 0x000000ffff0b7224 */ /* 0x000fe200078e0003 */
[----:B------:R-:W2:Y:S01]  /*24f90*/  LDL.LU R28, [R1+0x14d4] ;  /* 0x0014d400011c7983 */ /* 0x000ea20000300800 */
[----:B------:R-:W3:Y:S02]  /*24fa0*/  LDL.LU R3, [R1+0x14d0] ;  /* 0x0014d00001037983 */ /* 0x000ee40000300800 */
[----:B------:R0:W-:Y:S02]  /*24fb0*/  STL.64 [R1+0x1488], R8 ;  /* 0x0014880801007387 */ /* 0x0001e40000100a00 */
[----:B------:R-:W-:Y:S01]  /*24fc0*/  STL.64 [R1+0x428], R22 ;  /* 0x0004281601007387 */ /* 0x000fe20000100a00 */
[----:B------:R1:W-:Y:S01]  /*24fd0*/  STL.64 [R1+0x13a8], R20 ;  /* 0x0013a81401007387 */ /* 0x0003e20000100a00 */
[----:B0-----:R-:W-:Y:S01]  /*24fe0*/  MOV R8, R7 ;  /* 0x0000000700087202 */ /* 0x001fe20000000f00 */
[----:B------:R-:W-:Y:S01]  /*24ff0*/  IMAD.MOV.U32 R9, RZ, RZ, R6 ;  /* 0x000000ffff097224 */ /* 0x000fe200078e0006 */
[----:B-1----:R-:W-:Y:S01]  /*25000*/  MOV R20, R5 ;  /* 0x0000000500147202 */ /* 0x002fe20000000f00 */
[----:B------:R-:W-:-:S02]  /*25010*/  IMAD.MOV.U32 R21, RZ, RZ, R4 ;  /* 0x000000ffff157224 */ /* 0x000fc400078e0004 */
[----:B------:R-:W0:Y:S04]  /*25020*/  LDSM.16.M88.4 R4, [R0+0x28080] ;  /* 0x028080000004783b */ /* 0x000e280000000200 */
[----:B------:R-:W-:Y:S04]  /*25030*/  STL.64 [R1+0x13c0], R20 ;  /* 0x0013c01401007387 */ /* 0x000fe80000100a00 */
[----:B0-----:R-:W-:Y:S01]  /*25040*/  STL.64 [R1+0x1478], R6 ;  /* 0x0014780601007387 */ /* 0x001fe20000100a00 */
[----:B------:R-:W-:Y:S02]  /*25050*/  STL.64 [R1+0x1470], R4 ;  /* 0x0014700401007387 */ /* 0x000fe40000100a00 */
[----:B------:R-:W-:Y:S02]  /*25060*/  STL.64 [R1+0x438], R18 ;  /* 0x0004381201007387 */ /* 0x000fe40000100a00 */
[----:B------:R0:W-:Y:S02]  /*25070*/  STL.64 [R1+0x13a0], R16 ;  /* 0x0013a01001007387 */ /* 0x0001e40000100a00 */
[----:B0-----:R-:W4:Y:S01]  /*25080*/  LDL.LU R16, [R1+0xa0] ;  /* 0x0000a00001107983 */ /* 0x001f220000300800 */
[----:B------:R-:W4:Y:S02]  /*25090*/  LDL.LU R17, [R1+0xa4] ;  /* 0x0000a40001117983 */ /* 0x000f240000300800 */
[----:B------:R-:W5:Y:S02]  /*250a0*/  LDL.LU R18, [R1+0xa8] ;  /* 0x0000a80001127983 */ /* 0x000f640000300800 */
[----:B------:R-:W5:Y:S01]  /*250b0*/  LDL.LU R19, [R1+0xac] ;  /* 0x0000ac0001137983 */ /* 0x000f620000300800 */
[----:B------:R-:W-:Y:S01]  /*250c0*/  MOV R20, R8 ;  /* 0x0000000800147202 */ /* 0x000fe20000000f00 */
[----:B------:R-:W-:-:S05]  /*250d0*/  IMAD.MOV.U32 R21, RZ, RZ, R9 ;  /* 0x000000ffff157224 */ /* 0x000fca00078e0009 */
[----:B------:R-:W-:Y:S04]  /*250e0*/  STL.64 [R1+0x13d8], R20 ;  /* 0x0013d81401007387 */ /* 0x000fe80000100a00 */
[----:B-----5:R-:W-:Y:S01]  /*250f0*/  STL.64 [R1+0x13b8], R18 ;  /* 0x0013b81201007387 */ /* 0x020fe20000100a00 */
[----:B----4-:R0:W-:Y:S03]  /*25100*/  STL.64 [R1+0x13b0], R16 ;  /* 0x0013b01001007387 */ /* 0x0101e60000100a00 */
[----:B0-----:R-:W4:Y:S01]  /*25110*/  LDL.LU R16, [R1+0xb0] ;  /* 0x0000b00001107983 */ /* 0x001f220000300800 */
[----:B------:R-:W4:Y:S02]  /*25120*/  LDL.LU R17, [R1+0xb4] ;  /* 0x0000b40001117983 */ /* 0x000f240000300800 */
[----:B------:R-:W5:Y:S02]  /*25130*/  LDL.LU R18, [R1+0xb8] ;  /* 0x0000b80001127983 */ /* 0x000f640000300800 */
[----:B------:R-:W5:Y:S01]  /*25140*/  LDL.LU R19, [R1+0xbc] ;  /* 0x0000bc0001137983 */ /* 0x000f620000300800 */
[----:B------:R-:W-:Y:S01]  /*25150*/  MOV R20, R10 ;  /* 0x0000000a00147202 */ /* 0x000fe20000000f00 */
[----:B------:R-:W-:-:S05]  /*25160*/  IMAD.MOV.U32 R21, RZ, RZ, R11 ;  /* 0x000000ffff157224 */ /* 0x000fca00078e000b */
[----:B------:R0:W-:Y:S02]  /*25170*/  STL.64 [R1+0x13f0], R20 ;  /* 0x0013f01401007387 */ /* 0x0001e40000100a00 */
[----:B0-----:R-:W-:Y:S01]  /*25180*/  MOV R20, R15 ;  /* 0x0000000f00147202 */ /* 0x001fe20000000f00 */
        /* <DEDUP_REMOVED lines=12> */
[----:B------:R-:W-:Y:S01]  /*25250*/  IMAD.MOV.U32 R21, RZ, RZ, R26 ;  /* 0x000000ffff157224 */ /* 0x000fe200078e001a */
[----:B-----5:R-:W-:Y:S01]  /*25260*/  STL.64 [R1+0x13e8], R18 ;  /* 0x0013e81201007387 */ /* 0x020fe20000100a00 */
[----:B----4-:R0:W-:Y:S03]  /*25270*/  STL.64 [R1+0x13e0], R16 ;  /* 0x0013e01001007387 */ /* 0x0101e60000100a00 */
[----:B0-----:R-:W4:Y:S01]  /*25280*/  LDL.LU R16, [R1+0xd0] ;  /* 0x0000d00001107983 */ /* 0x001f220000300800 */
[----:B------:R-:W4:Y:S02]  /*25290*/  LDL.LU R17, [R1+0xd4] ;  /* 0x0000d40001117983 */ /* 0x000f240000300800 */
[----:B------:R-:W5:Y:S02]  /*252a0*/  LDL.LU R18, [R1+0xd8] ;  /* 0x0000d80001127983 */ /* 0x000f640000300800 */
[----:B------:R-:W5:Y:S01]  /*252b0*/  LDL.LU R19, [R1+0xdc] ;  /* 0x0000dc0001137983 */ /* 0x000f620000300800 */
[----:B------:R-:W2:Y:S01]  /*252c0*/  LDL.LU R27, [R1+0x14cc] ;  /* 0x0014cc00011b7983 */ /* 0x000ea20000300800 */
[----:B------:R-:W2:Y:S02]  /*252d0*/  LDL.LU R26, [R1+0x14c8] ;  /* 0x0014c800011a7983 */ /* 0x000ea40000300800 */
[----:B------:R0:W-:Y:S02]  /*252e0*/  STL.64 [R1+0x1438], R20 ;  /* 0x0014381401007387 */ /* 0x0001e40000100a00 */
[----:B0-----:R-:W-:Y:S01]  /*252f0*/  MOV R20, R24 ;  /* 0x0000001800147202 */ /* 0x001fe20000000f00 */
[----:B------:R-:W-:Y:S01]  /*25300*/  IMAD.MOV.U32 R21, RZ, RZ, R25 ;  /* 0x000000ffff157224 */ /* 0x000fe200078e0019 */
[----:B-----5:R-:W-:Y:S01]  /*25310*/  STL.64 [R1+0x1400], R18 ;  /* 0x0014001201007387 */ /* 0x020fe20000100a00 */
[----:B----4-:R0:W-:Y:S01]  /*25320*/  STL.64 [R1+0x13f8], R16 ;  /* 0x0013f81001007387 */ /* 0x0101e20000100a00 */
[----:B--2---:R-:W-:Y:S01]  /*25330*/  MOV R12, R26 ;  /* 0x0000001a000c7202 */ /* 0x004fe20000000f00 */
[----:B------:R-:W-:Y:S01]  /*25340*/  IMAD.MOV.U32 R13, RZ, RZ, R27 ;  /* 0x000000ffff0d7224 */ /* 0x000fe200078e001b */
[----:B0-----:R-:W2:Y:S01]  /*25350*/  LDL.LU R16, [R1+0xe0] ;  /* 0x0000e00001107983 */ /* 0x001ea20000300800 */
[----:B------:R-:W2:Y:S02]  /*25360*/  LDL.LU R17, [R1+0xe4] ;  /* 0x0000e40001117983 */ /* 0x000ea40000300800 */
[----:B------:R-:W4:Y:S02]  /*25370*/  LDL.LU R18, [R1+0xe8] ;  /* 0x0000e80001127983 */ /* 0x000f240000300800 */
[----:B------:R-:W4:Y:S01]  /*25380*/  LDL.LU R19, [R1+0xec] ;  /* 0x0000ec0001137983 */ /* 0x000f220000300800 */
[----:B------:R-:W5:Y:S01]  /*25390*/  LDL.LU R24, [R1+0x14c4] ;  /* 0x0014c40001187983 */ /* 0x000f620000300800 */
[----:B------:R-:W5:Y:S02]  /*253a0*/  LDL.LU R25, [R1+0x14c0] ;  /* 0x0014c00001197983 */ /* 0x000f640000300800 */
[----:B------:R-:W5:Y:S02]  /*253b0*/  LDL.LU R26, [R1+0x14bc] ;  /* 0x0014bc00011a7983 */ /* 0x000f640000300800 */
[----:B------:R-:W5:Y:S01]  /*253c0*/  LDL.LU R27, [R1+0x14b8] ;  /* 0x0014b800011b7983 */ /* 0x000f620000300800 */
[----:B------:R0:W-:Y:S01]  /*253d0*/  STL.64 [R1+0x1498], R12 ;  /* 0x0014980c01007387 */ /* 0x0001e20000100a00 */
[----:B------:R-:W2:Y:S02]  /*253e0*/  LDL.LU R8, [R1+0x460] ;  /* 0x0004600001087983 */ /* 0x000ea40000300800 */
[----:B------:R-:W2:Y:S02]  /*253f0*/  LDL.LU R9, [R1+0x464] ;  /* 0x0004640001097983 */ /* 0x000ea40000300800 */
[----:B------:R-:W2:Y:S01]  /*25400*/  LDL.LU R10, [R1+0x468] ;  /* 0x00046800010a7983 */ /* 0x000ea20000300800 */
[----:B------:R-:W2:Y:S04]  /*25410*/  LDL.LU R11, [R1+0x46c] ;  /* 0x00046c00010b7983 */ /* 0x000ea80000300800 */
[----:B--2---:R-:W-:Y:S01]  /*25420*/  STL.64 [R1+0x14a8], R10 ;  /* 0x0014a80a01007387 */ /* 0x004fe20000100a00 */
[----:B------:R1:W-:Y:S02]  /*25430*/  STL.64 [R1+0x14a0], R8 ;  /* 0x0014a00801007387 */ /* 0x0003e40000100a00 */
[----:B0-----:R-:W5:Y:S02]  /*25440*/  LDL.LU R12, [R1+0x3d0] ;  /* 0x0003d000010c7983 */ /* 0x001f640000300800 */
[----:B------:R-:W5:Y:S01]  /*25450*/  LDL.LU R13, [R1+0x3d4] ;  /* 0x0003d400010d7983 */ /* 0x000f620000300800 */
[----:B-1----:R-:W5:Y:S01]  /*25460*/  LDL.LU R8, [R1+0x470] ;  /* 0x0004700001087983 */ /* 0x002f620000300800 */
[----:B------:R-:W5:Y:S02]  /*25470*/  LDL.LU R9, [R1+0x474] ;  /* 0x0004740001097983 */ /* 0x000f640000300800 */
[----:B------:R-:W5:Y:S02]  /*25480*/  LDL.LU R10, [R1+0x478] ;  /* 0x00047800010a7983 */ /* 0x000f640000300800 */
[----:B------:R-:W5:Y:S01]  /*25490*/  LDL.LU R11, [R1+0x47c] ;  /* 0x00047c00010b7983 */ /* 0x000f620000300800 */
[----:B------:R-:W2:Y:S01]  /*254a0*/  LDL.LU R4, [R1+0x450] ;  /* 0x0004500001047983 */ /* 0x000ea20000300800 */
[----:B------:R-:W2:Y:S02]  /*254b0*/  LDL.LU R5, [R1+0x454] ;  /* 0x0004540001057983 */ /* 0x000ea40000300800 */
[----:B------:R-:W2:Y:S02]  /*254c0*/  LDL.LU R6, [R1+0x458] ;  /* 0x0004580001067983 */ /* 0x000ea40000300800 */
[----:B------:R-:W2:Y:S01]  /*254d0*/  LDL.LU R7, [R1+0x45c] ;  /* 0x00045c0001077983 */ /* 0x000ea20000300800 */
[----:B------:R-:W-:Y:S01]  /*254e0*/  STL.64 [R1+0x1450], R20 ;  /* 0x0014501401007387 */ /* 0x000fe20000100a00 */
[----:B----4-:R-:W-:Y:S02]  /*254f0*/  STL.64 [R1+0x1418], R18 ;  /* 0x0014181201007387 */ /* 0x010fe40000100a00 */
[----:B------:R0:W-:Y:S02]  /*25500*/  STL.64 [R1+0x1410], R16 ;  /* 0x0014101001007387 */ /* 0x0001e40000100a00 */
[----:B0-----:R-:W4:Y:S01]  /*25510*/  LDL.LU R16, [R1+0x120] ;  /* 0x0001200001107983 */ /* 0x001f220000300800 */
[----:B------:R-:W4:Y:S02]  /*25520*/  LDL.LU R17, [R1+0x124] ;  /* 0x0001240001117983 */ /* 0x000f240000300800 */
[----:B------:R-:W2:Y:S02]  /*25530*/  LDL.LU R18, [R1+0x128] ;  /* 0x0001280001127983 */ /* 0x000ea40000300800 */
[----:B------:R-:W2:Y:S01]  /*25540*/  LDL.LU R19, [R1+0x12c] ;  /* 0x00012c0001137983 */ /* 0x000ea20000300800 */
[----:B---3--:R-:W-:Y:S01]  /*25550*/  MOV R20, R3 ;  /* 0x0000000300147202 */ /* 0x008fe20000000f00 */
[----:B------:R-:W-:Y:S01]  /*25560*/  IMAD.MOV.U32 R21, RZ, RZ, R28 ;  /* 0x000000ffff157224 */ /* 0x000fe200078e001c */
[----:B------:R-:W3:Y:S01]  /*25570*/  LDL.LU R3, [R1+0x14b4] ;  /* 0x0014b40001037983 */ /* 0x000ee20000300800 */
[----:B------:R-:W3:Y:S03]  /*25580*/  LDL.LU R28, [R1+0x14b0] ;  /* 0x0014b000011c7983 */ /* 0x000ee60000300800 */
[----:B--2---:R-:W-:Y:S01]  /*25590*/  STL.64 [R1+0x1430], R18 ;  /* 0x0014301201007387 */ /* 0x004fe20000100a00 */
[----:B----4-:R0:W-:Y:S03]  /*255a0*/  STL.64 [R1+0x1428], R16 ;  /* 0x0014281001007387 */ /* 0x0101e60000100a00 */
[----:B0-----:R-:W2:Y:S01]  /*255b0*/  LDL.LU R16, [R1+0x150] ;  /* 0x0001500001107983 */ /* 0x001ea20000300800 */
[----:B------:R-:W2:Y:S02]  /*255c0*/  LDL.LU R17, [R1+0x154] ;  /* 0x0001540001117983 */ /* 0x000ea40000300800 */
[----:B------:R-:W4:Y:S02]  /*255d0*/  LDL.LU R18, [R1+0x158] ;  /* 0x0001580001127983 */ /* 0x000f240000300800 */
[----:B------:R-:W4:Y:S01]  /*255e0*/  LDL.LU R19, [R1+0x15c] ;  /* 0x00015c0001137983 */ /* 0x000f220000300800 */
[C---:B-----5:R-:W-:Y:S01]  /*255f0*/  HMMA.16816.F32 R12, R24.reuse, R12, R8 ;  /* 0x0000000c180c723c */ /* 0x060fe20000001808 */
        /* <DEDUP_REMOVED lines=10> */
[----:B------:R-:W2:Y:S02]  /*256a0*/  LDL.LU R18, [R1+0x448] ;  /* 0x0004480001127983 */ /* 0x000ea40000300800 */
[----:B------:R-:W2:Y:S01]  /*256b0*/  LDL.LU R19, [R1+0x44c] ;  /* 0x00044c0001137983 */ /* 0x000ea20000300800 */
[----:B------:R-:W4:Y:S01]  /*256c0*/  LDL.LU.64 R10, [R1+0x14a8] ;  /* 0x0014a800010a7983 */ /* 0x000f220000300a00 */
[----:B------:R-:W4:Y:S02]  /*256d0*/  LDL.LU.64 R8, [R1+0x14a0] ;  /* 0x0014a00001087983 */ /* 0x000f240000300a00 */
[----:B------:R0:W-:Y:S02]  /*256e0*/  STL.64 [R1+0x368], R12 ;  /* 0x0003680c01007387 */ /* 0x0001e40000100a00 */
[----:B------:R4:W-:Y:S01]  /*256f0*/  STL.64 [R1+0x370], R14 ;  /* 0x0003700e01007387 */ /* 0x0009e20000100a00 */
[----:B0-----:R-:W4:Y:S02]  /*25700*/  LDL.LU.64 R12, [R1+0x1498] ;  /* 0x00149800010c7983 */ /* 0x001f240000300a00 */
[C---:B----4-:R-:W-:Y:S02]  /*25710*/  HMMA.16816.F32 R12, R24.reuse, R12, R8 ;  /* 0x0000000c180c723c */ /* 0x050fe40000001808 */
[----:B------:R-:W4:Y:S01]  /*25720*/  LDL.LU.64 R10, [R1+0x1490] ;  /* 0x00149000010a7983 */ /* 0x000f220000300a00 */
[----:B------:R-:W5:Y:S11]  /*25730*/  LDL.LU.64 R8, [R1+0x1488] ;  /* 0x0014880001087983 */ /* 0x000f760000300a00 */
[----:B------:R-:W-:Y:S09]  /*25740*/  @!UPT UIADD3 URZ, URZ, URZ, URZ ;  /* 0x0000003f3f3ff290 */ /* 0x000ff2000fffe03f */
[----:B------:R0:W-:Y:S01]  /*25750*/  STL.64 [R1+0x358], R12 ;  /* 0x0003580c01007387 */ /* 0x0001e20000100a00 */
[----:B------:R1:W-:Y:S03]  /*25760*/  STL.64 [R1+0x360], R14 ;  /* 0x0003600e01007387 */ /* 0x0003e60000100a00 */
[----:B0-----:R-:W1:Y:S04]  /*25770*/  LDL.LU.64 R12, [R1+0x1480] ;  /* 0x00148000010c7983 */ /* 0x001e680000300a00 */
[----:B----4-:R-:W-:Y:S01]  /*25780*/  STL.64 [R1+0x4a8], R10 ;  /* 0x0004a80a01007387 */ /* 0x010fe20000100a00 */
[C---:B-1----:R-:W-:Y:S03]  /*25790*/  HMMA.16816.F32 R12, R24.reuse, R12, R4 ;  /* 0x0000000c180c723c */ /* 0x042fe60000001804 */
[----:B------:R-:W4:Y:S01]  /*257a0*/  LDL.LU.64 R6, [R1+0x1478] ;  /* 0x0014780001067983 */ /* 0x000f220000300a00 */
[----:B------:R-:W2:Y:S03]  /*257b0*/  LDL.LU.64 R4, [R1+0x1470] ;  /* 0x0014700001047983 */ /* 0x000ea60000300a00 */
[----:B----4-:R-:W-:Y:S11]  /*257c0*/  STL.64 [R1+0x4b8], R6 ;  /* 0x0004b80601007387 */ /* 0x010ff60000100a00 */
[----:B------:R-:W-:Y:S05]  /*257d0*/  @!UPT UIADD3 URZ, URZ, URZ, URZ ;  /* 0x0000003f3f3ff290 */ /* 0x000fea000fffe03f */
[----:B------:R0:W-:Y:S02]  /*257e0*/  STL.64 [R1+0x348], R12 ;  /* 0x0003480c01007387 */ /* 0x0001e40000100a00 */
[----:B------:R1:W-:Y:S01]  /*257f0*/  STL.64 [R1+0x350], R14 ;  /* 0x0003500e01007387 */ /* 0x0003e20000100a00 */
[----:B0-----:R-:W4:Y:S01]  /*25800*/  LDL.LU R12, [R1] ;  /* 0x00000000010c7983 */ /* 0x001f220000300800 */
[----:B------:R-:W4:Y:S02]  /*25810*/  LDL.LU R13, [R1+0x4] ;  /* 0x00000400010d7983 */ /* 0x000f240000300800 */
[----:B-1----:R-:W3:Y:S02]  /*25820*/  LDL.LU R14, [R1+0x8] ;  /* 0x00000800010e7983 */ /* 0x002ee40000300800 */
[----:B------:R-:W3:Y:S01]  /*25830*/  LDL.LU R15, [R1+0xc] ;  /* 0x00000c00010f7983 */ /* 0x000ee20000300800 */
[----:B--2---:R-:W-:Y:S01]  /*25840*/  HMMA.16816.F32 R20, R24, R20, R16 ;  /* 0x000000141814723c */ /* 0x004fe20000001810 */
[----:B---3--:R-:W-:Y:S01]  /*25850*/  STL.64 [R1+0x12f8], R14 ;  /* 0x0012f80e01007387 */ /* 0x008fe20000100a00 */
[----:B----4-:R0:W-:Y:S03]  /*25860*/  STL.64 [R1+0x12f0], R12 ;  /* 0x0012f00c01007387 */ /* 0x0101e60000100a00 */
[----:B0-----:R-:W2:Y:S01]  /*25870*/  LDL.LU R12, [R1+0x10] ;  /* 0x00001000010c7983 */ /* 0x001ea20000300800 */
[----:B------:R-:W2:Y:S02]  /*25880*/  LDL.LU R13, [R1+0x14] ;  /* 0x00001400010d7983 */ /* 0x000ea40000300800 */
[----:B------:R-:W3:Y:S02]  /*25890*/  LDL.LU R14, [R1+0x18] ;  /* 0x00001800010e7983 */ /* 0x000ee40000300800 */
[----:B------:R-:W3:Y:S02]  /*258a0*/  LDL.LU R15, [R1+0x1c] ;  /* 0x00001c00010f7983 */ /* 0x000ee40000300800 */
[----:B---3--:R-:W-:Y:S01]  /*258b0*/  STL.64 [R1+0x1308], R14 ;  /* 0x0013080e01007387 */ /* 0x008fe20000100a00 */
[----:B--2---:R0:W-:Y:S02]  /*258c0*/  STL.64 [R1+0x1300], R12 ;  /* 0x0013000c01007387 */ /* 0x0041e40000100a00 */
[----:B0-----:R-:W-:-:S02]  /*258d0*/  MOV R12, R29 ;  /* 0x0000001d000c7202 */ /* 0x001fc40000000f00 */
[----:B------:R-:W2:Y:S01]  /*258e0*/  LDL.LU R29, [R1+0x1468] ;  /* 0x00146800011d7983 */ /* 0x000ea20000300800 */
[----:B------:R-:W3:Y:S02]  /*258f0*/  LDL.LU.64 R18, [R1+0x1460] ;  /* 0x0014600001127983 */ /* 0x000ee40000300a00 */
[----:B------:R-:W3:Y:S03]  /*25900*/  LDL.LU.64 R16, [R1+0x1458] ;  /* 0x0014580001107983 */ /* 0x000ee60000300a00 */
[----:B------:R0:W-:Y:S01]  /*25910*/  STL.64 [R1+0x338], R20 ;  /* 0x0003381401007387 */ /* 0x0001e20000100a00 */
[----:B------:R3:W-:Y:S04]  /*25920*/  STL.64 [R1+0x340], R22 ;  /* 0x0003401601007387 */ /* 0x0007e80000100a00 */
[----:B0-----:R-:W3:Y:S02]  /*25930*/  LDL.LU.64 R20, [R1+0x1450] ;  /* 0x0014500001147983 */ /* 0x001ee40000300a00 */
[C---:B---3--:R-:W-:Y:S02]  /*25940*/  HMMA.16816.F32 R20, R24.reuse, R20, R16 ;  /* 0x000000141814723c */ /* 0x048fe40000001810 */
[----:B------:R-:W3:Y:S01]  /*25950*/  LDL.LU.64 R18, [R1+0x1448] ;  /* 0x0014480001127983 */ /* 0x000ee20000300a00 */
[----:B------:R-:W3:Y:S11]  /*25960*/  LDL.LU.64 R16, [R1+0x1440] ;  /* 0x0014400001107983 */ /* 0x000ef60000300a00 */
[----:B------:R-:W-:Y:S09]  /*25970*/  @!UPT UIADD3 URZ, URZ, URZ, URZ ;  /* 0x0000003f3f3ff290 */ /* 0x000ff2000fffe03f */
[----:B------:R0:W-:Y:S01]  /*25980*/  STL.64 [R1+0x318], R20 ;  /* 0x0003181401007387 */ /* 0x0001e20000100a00 */
[----:B------:R3:W-:Y:S03]  /*25990*/  STL.64 [R1+0x320], R22 ;  /* 0x0003201601007387 */ /* 0x0007e60000100a00 */
        /* <DEDUP_REMOVED lines=44> */
[----:B------:R-:W3:Y:S11]  /*25c60*/  LDL.LU.64 R16, [R1+0x13a0] ;  /* 0x0013a00001107983 */ /* 0x000ef60000300a00 */
[----:B------:R-:W-:Y:S10]  /*25c70*/  @!UPT UIADD3 URZ, URZ, URZ, URZ ;  /* 0x0000003f3f3ff290 */ /* 0x000ff4000fffe03f */
[----:B------:R-:W-:Y:S01]  /*25c80*/  STL.64 [R1+0x230], R20 ;  /* 0x0002301401007387 */ /* 0x000fe20000100a00 */
[----:B------:R0:W-:Y:S03]  /*25c90*/  STL.64 [R1+0x238], R22 ;  /* 0x0002381601007387 */ /* 0x0001e60000100a00 */
[----:B0-----:R-:W3:Y:S01]  /*25ca0*/  LDL.LU.64 R22, [R1+0x1398] ;  /* 0x0013980001167983 */ /* 0x001ee20000300a00 */
[----:B------:R-:W3:Y:S02]  /*25cb0*/  LDL.LU.64 R20, [R1+0x1390] ;  /* 0x0013900001147983 */ /* 0x000ee40000300a00 */
[----:B------:R-:W-:Y:S01]  /*25cc0*/  IMAD.MOV.U32 R13, RZ, RZ, R2 ;  /* 0x000000ffff0d7224 */ /* 0x000fe200078e0002 */
[C---:B---3--:R-:W-:Y:S01]  /*25cd0*/  HMMA.16816.F32 R16, R24.reuse, R16, R20 ;  /* 0x000000101810723c */ /* 0x048fe20000001814 */
[----:B------:R-:W3:Y:S01]  /*25ce0*/  LDL.LU.64 R22, [R1+0x1388] ;  /* 0x0013880001167983 */ /* 0x000ee20000300a00 */
[----:B------:R-:W3:Y:S11]  /*25cf0*/  LDL.LU.64 R20, [R1+0x1380] ;  /* 0x0013800001147983 */ /* 0x000ef60000300a00 */
[----:B------:R-:W-:Y:S10]  /*25d00*/  @!UPT UIADD3 URZ, URZ, URZ, URZ ;  /* 0x0000003f3f3ff290 */ /* 0x000ff4000fffe03f */
[----:B------:R-:W-:Y:S01]  /*25d10*/  STL.64 [R1+0x220], R16 ;  /* 0x0002201001007387 */ /* 0x000fe20000100a00 */
[----:B------:R0:W-:Y:S03]  /*25d20*/  STL.64 [R1+0x228], R18 ;  /* 0x0002281201007387 */ /* 0x0001e60000100a00 */
[----:B0-----:R-:W5:Y:S01]  /*25d30*/  LDL.LU.64 R18, [R1+0x1378] ;  /* 0x0013780001127983 */ /* 0x001f620000300a00 */
[----:B------:R-:W5:Y:S01]  /*25d40*/  LDL.LU.64 R16, [R1+0x1370] ;  /* 0x0013700001107983 */ /* 0x000f620000300a00 */
[C---:B---3--:R-:W-:Y:S02]  /*25d50*/  HMMA.16816.F32 R12, R24.reuse, R12, R20 ;  /* 0x0000000c180c723c */ /* 0x048fe40000001814 */
[----:B------:R-:W3:Y:S01]  /*25d60*/  LDL.LU.64 R22, [R1+0x1368] ;  /* 0x0013680001167983 */ /* 0x000ee20000300a00 */
[----:B------:R-:W3:Y:S11]  /*25d70*/  LDL.LU.64 R20, [R1+0x1360] ;  /* 0x0013600001147983 */ /* 0x000ef60000300a00 */
[----:B------:R-:W-:Y:S09]  /*25d80*/  @!UPT UIADD3 URZ, URZ, URZ, URZ ;  /* 0x0000003f3f3ff290 */ /* 0x000ff2000fffe03f */
[----:B------:R-:W-:Y:S01]  /*25d90*/  STL.64 [R1+0x210], R12 ;  /* 0x0002100c01007387 */ /* 0x000fe20000100a00 */
[----:B------:R3:W-:Y:S01]  /*25da0*/  STL.64 [R1+0x218], R14 ;  /* 0x0002180e01007387 */ /* 0x0007e20000100a00 */
[C---:B-----5:R-:W-:Y:S02]  /*25db0*/  HMMA.16816.F32 R8, R24.reuse, R8, R16 ;  /* 0x000000081808723c */ /* 0x060fe40000001810 */
[----:B------:R-:W-:Y:S11]  /*25dc0*/  LDSM.16.M88.4 R16, [R0+0x2a880] ;  /* 0x02a880000010783b */ /* 0x000ff60000000200 */
[----:B------:R-:W-:Y:S10]  /*25dd0*/  @!UPT UIADD3 URZ, URZ, URZ, URZ ;  /* 0x0000003f3f3ff290 */ /* 0x000ff4000fffe03f */
[----:B------:R-:W-:Y:S01]  /*25de0*/  STL.64 [R1+0x200], R8 ;  /* 0x0002000801007387 */ /* 0x000fe20000100a00 */
[----:B------:R-:W-:Y:S01]  /*25df0*/  STL.64 [R1+0x208], R10 ;  /* 0x0002080a01007387 */ /* 0x000fe20000100a00 */
[----:B---3--:R-:W-:Y:S02]  /*25e00*/  HMMA.16816.F32 R12, R24, R4, R20 ;  /* 0x00000004180c723c */ /* 0x008fe40000001814 */
[----:B------:R-:W0:Y:S04]  /*25e10*/  LDSM.16.M88.4 R4, [R0+0x28880] ;  /* 0x028880000004783b */ /* 0x000e280000000200 */
[----:B------:R-:W-:Y:S11]  /*25e20*/  LDSM.16.M88.4 R20, [R0+0x2b080] ;  /* 0x02b080000014783b */ /* 0x000ff60000000200 */
[----:B------:R-:W-:Y:S06]  /*25e30*/  @!UPT UIADD3 URZ, URZ, URZ, URZ ;  /* 0x0000003f3f3ff290 */ /* 0x000fec000fffe03f */
[----:B------:R-:W-:Y:S01]  /*25e40*/  STL.64 [R1+0x1f0], R12 ;  /* 0x0001f00c01007387 */ /* 0x000fe20000100a00 */
[----:B------:R-:W-:Y:S02]  /*25e50*/  STL.64 [R1+0x1f8], R14 ;  /* 0x0001f80e01007387 */ /* 0x000fe40000100a00 */
[----:B------:R-:W1:Y:S01]  /*25e60*/  LDSM.16.M88.4 R12, [R0+0x29080] ;  /* 0x02908000000c783b */ /* 0x000e620000000200 */
[----:B0-----:R0:W-:Y:S03]  /*25e70*/  STL.64 [R1+0x310], R6 ;  /* 0x0003100601007387 */ /* 0x0011e60000100a00 */
[----:B0-----:R-:W-:Y:S01]  /*25e80*/  IMAD.MOV.U32 R7, RZ, RZ, R5 ;  /* 0x000000ffff077224 */ /* 0x001fe200078e0005 */
[----:B-1----:R-:W-:Y:S01]  /*25e90*/  MOV R6, R12 ;  /* 0x0000000c00067202 */ /* 0x002fe20000000f00 */
[----:B------:R-:W-:Y:S01]  /*25ea0*/  STL.64 [R1+0x308], R14 ;  /* 0x0003080e01007387 */ /* 0x000fe20000100a00 */
[----:B------:R-:W-:-:S02]  /*25eb0*/  IMAD.MOV.U32 R5, RZ, RZ, R13 ;  /* 0x000000ffff057224 */ /* 0x000fc400078e000d */
[----:B------:R-:W0:Y:S01]  /*25ec0*/  LDSM.16.M88.4 R12, [R0+0x29880] ;  /* 0x02988000000c783b */ /* 0x000e220000000200 */
[----:B------:R-:W-:Y:S01]  /*25ed0*/  MOV R8, R4 ;  /* 0x0000000400087202 */ /* 0x000fe20000000f00 */
[----:B0-----:R-:W-:Y:S02]  /*25ee0*/  STL.64 [R1+0x2f8], R14 ;  /* 0x0002f80e01007387 */ /* 0x001fe40000100a00 */
[----:B------:R-:W-:Y:S02]  /*25ef0*/  STL.64 [R1+0x1350], R22 ;  /* 0x0013501601007387 */ /* 0x000fe40000100a00 */
[----:B------:R0:W-:Y:S02]  /*25f00*/  STL.64 [R1+0x1348], R20 ;  /* 0x0013481401007387 */ /* 0x0001e40000100a00 */
[----:B0-----:R-:W-:Y:S02]  /*25f10*/  MOV R20, R8 ;  /* 0x0000000800147202 */ /* 0x001fe40000000f00 */
[----:B------:R-:W0:Y:S04]  /*25f20*/  LDSM.16.M88.4 R8, [R0+0x2b880] ;  /* 0x02b880000008783b */ /* 0x000e280000000200 */
[----:B0-----:R-:W-:Y:S01]  /*25f30*/  STL.64 [R1+0x1338], R10 ;  /* 0x0013380a01007387 */ /* 0x001fe20000100a00 */
[----:B------:R0:W-:Y:S02]  /*25f40*/  STL.64 [R1+0x1330], R8 ;  /* 0x0013300801007387 */ /* 0x0001e40000100a00 */
[----:B0-----:R-:W-:Y:S01]  /*25f50*/  MOV R8, R6 ;  /* 0x0000000600087202 */ /* 0x001fe20000000f00 */
[----:B------:R-:W-:-:S05]  /*25f60*/  IMAD.MOV.U32 R9, RZ, RZ, R5 ;  /* 0x000000ffff097224 */ /* 0x000fca00078e0005 */
[----:B------:R0:W-:Y:S04]  /*25f70*/  STL.64 [R1+0x1358], R8 ;  /* 0x0013580801007387 */ /* 0x0001e80000100a00 */
[----:B0-----:R-:W3:Y:S01]  /*25f80*/  LDL.LU R8, [R1+0x50] ;  /* 0x0000500001087983 */ /* 0x001ee20000300800 */
[----:B------:R-:W3:Y:S02]  /*25f90*/  LDL.LU R9, [R1+0x54] ;  /* 0x0000540001097983 */ /* 0x000ee40000300800 */
[----:B------:R-:W3:Y:S02]  /*25fa0*/  LDL.LU R10, [R1+0x58] ;  /* 0x00005800010a7983 */ /* 0x000ee40000300800 */
[----:B------:R-:W3:Y:S01]  /*25fb0*/  LDL.LU R11, [R1+0x5c] ;  /* 0x00005c00010b7983 */ /* 0x000ee20000300800 */
[----:B------:R-:W-:Y:S01]  /*25fc0*/  MOV R4, R12 ;  /* 0x0000000c00047202 */ /* 0x000fe20000000f00 */
[----:B------:R-:W-:-:S02]  /*25fd0*/  IMAD.MOV.U32 R2, RZ, RZ, R13 ;  /* 0x000000ffff027224 */ /* 0x000fc400078e000d */
[----:B------:R-:W0:Y:S01]  /*25fe0*/  LDSM.16.M88.4 R12, [R0+0x2a080] ;  /* 0x02a08000000c783b */ /* 0x000e220000000200 */
[----:B------:R-:W-:-:S03]  /*25ff0*/  IMAD.MOV.U32 R21, RZ, RZ, R7 ;  /* 0x000000ffff157224 */ /* 0x000fc600078e0007 */
[----:B0-----:R-:W-:Y:S01]  /*26000*/  STL.64 [R1+0x2f0], R14 ;  /* 0x0002f00e01007387 */ /* 0x001fe20000100a00 */
[----:B------:R0:W-:Y:S02]  /*26010*/  STL.64 [R1+0x1318], R12 ;  /* 0x0013180c01007387 */ /* 0x0001e40000100a00 */
[----:B0-----:R-:W-:Y:S02]  /*26020*/  MOV R12, R4 ;  /* 0x00000004000c7202 */ /* 0x001fe40000000f00 */
[----:B------:R-:W0:Y:S01]  /*26030*/  LDSM.16.M88.4 R4, [R0+0x2c080] ;  /* 0x02c080000004783b */ /* 0x000e220000000200 */
[----:B------:R-:W-:-:S05]  /*26040*/  IMAD.MOV.U32 R13, RZ, RZ, R2 ;  /* 0x000000ffff0d7224 */ /* 0x000fca00078e0002 */
[----:B------:R1:W-:Y:S04]  /*26050*/  STL.64 [R1+0x1340], R12 ;  /* 0x0013400c01007387 */ /* 0x0003e80000100a00 */
[----:B-1----:R-:W4:Y:S01]  /*26060*/  LDL.LU R12, [R1+0x40] ;  /* 0x00004000010c7983 */ /* 0x002f220000300800 */
[----:B------:R-:W4:Y:S02]  /*26070*/  LDL.LU R13, [R1+0x44] ;  /* 0x00004400010d7983 */ /* 0x000f240000300800 */
[----:B------:R-:W4:Y:S02]  /*26080*/  LDL.LU R14, [R1+0x48] ;  /* 0x00004800010e7983 */ /* 0x000f240000300800 */
[----:B------:R-:W4:Y:S01]  /*26090*/  LDL.LU R15, [R1+0x4c] ;  /* 0x00004c00010f7983 */ /* 0x000f220000300800 */
[----:B0-----:R-:W-:Y:S01]  /*260a0*/  STL.64 [R1+0x1328], R6 ;  /* 0x0013280601007387 */ /* 0x001fe20000100a00 */
[----:B------:R0:W-:Y:S03]  /*260b0*/  STL.64 [R1+0x1320], R4 ;  /* 0x0013200401007387 */ /* 0x0001e60000100a00 */
[----:B0-----:R-:W5:Y:S01]  /*260c0*/  LDL.LU R4, [R1+0x30] ;  /* 0x0000300001047983 */ /* 0x001f620000300800 */
[----:B------:R-:W5:Y:S02]  /*260d0*/  LDL.LU R5, [R1+0x34] ;  /* 0x0000340001057983 */ /* 0x000f640000300800 */
[----:B------:R-:W5:Y:S02]  /*260e0*/  LDL.LU R6, [R1+0x38] ;  /* 0x0000380001067983 */ /* 0x000f640000300800 */
[----:B------:R-:W5:Y:S01]  /*260f0*/  LDL.LU R7, [R1+0x3c] ;  /* 0x00003c0001077983 */ /* 0x000f620000300800 */
[----:B------:R-:W-:Y:S01]  /*26100*/  STL.64 [R1+0x2e0], R18 ;  /* 0x0002e01201007387 */ /* 0x000fe20000100a00 */
[----:B------:R0:W-:Y:S03]  /*26110*/  STL.64 [R1+0x1310], R16 ;  /* 0x0013101001007387 */ /* 0x0001e60000100a00 */
[----:B0-----:R-:W2:Y:S01]  /*26120*/  LDL.LU R16, [R1+0x20] ;  /* 0x0000200001107983 */ /* 0x001ea20000300800 */
[----:B------:R-:W2:Y:S02]  /*26130*/  LDL.LU R17, [R1+0x24] ;  /* 0x0000240001117983 */ /* 0x000ea40000300800 */
[----:B------:R-:W2:Y:S02]  /*26140*/  LDL.LU R18, [R1+0x28] ;  /* 0x0000280001127983 */ /* 0x000ea40000300800 */
[----:B------:R-:W2:Y:S01]  /*26150*/  LDL.LU R19, [R1+0x2c] ;  /* 0x00002c0001137983 */ /* 0x000ea20000300800 */
[C---:B---3--:R-:W-:Y:S01]  /*26160*/  HMMA.16816.F32 R20, R24.reuse, R20, R8 ;  /* 0x000000141814723c */ /* 0x048fe20000001808 */
[----:B------:R-:W4:Y:S11]  /*26170*/  LDL.LU.64 R8, [R1+0x1358] ;  /* 0x0013580001087983 */ /* 0x000f360000300a00 */
[----:B------:R-:W-:Y:S11]  /*26180*/  @!UPT UIADD3 URZ, URZ, URZ, URZ ;  /* 0x0000003f3f3ff290 */ /* 0x000ff6000fffe03f */
[----:B------:R-:W-:Y:S01]  /*26190*/  STL.64 [R1+0x1e0], R20 ;  /* 0x0001e01401007387 */ /* 0x000fe20000100a00 */
[----:B------:R0:W-:Y:S03]  /*261a0*/  STL.64 [R1+0x1e8], R22 ;  /* 0x0001e81601007387 */ /* 0x0001e60000100a00 */
[----:B0-----:R-:W3:Y:S01]  /*261b0*/  LDL.LU.64 R22, [R1+0x1350] ;  /* 0x0013500001167983 */ /* 0x001ee20000300a00 */
[----:B------:R-:W2:Y:S01]  /*261c0*/  LDL.LU.64 R20, [R1+0x1348] ;  /* 0x0013480001147983 */ /* 0x000ea20000300a00 */
[C---:B----4-:R-:W-:Y:S02]  /*261d0*/  HMMA.16816.F32 R8, R24.reuse, R8, R12 ;  /* 0x000000081808723c */ /* 0x050fe4000000180c */
[----:B---3--:R-:W-:Y:S01]  /*261e0*/  STL.64 [R1+0x2d8], R22 ;  /* 0x0002d81601007387 */ /* 0x008fe20000100a00 */
[----:B------:R-:W5:Y:S11]  /*261f0*/  LDL.LU.64 R12, [R1+0x1340] ;  /* 0x00134000010c7983 */ /* 0x000f760000300a00 */
[----:B------:R-:W-:Y:S09]  /*26200*/  @!UPT UIADD3 URZ, URZ, URZ, URZ ;  /* 0x0000003f3f3ff290 */ /* 0x000ff2000fffe03f */
[----:B------:R-:W-:Y:S02]  /*26210*/  STL.64 [R1+0x1c0], R8 ;  /* 0x0001c00801007387 */ /* 0x000fe40000100a00 */
[----:B------:R0:W-:Y:S02]  /*26220*/  STL.64 [R1+0x1c8], R10 ;  /* 0x0001c80a01007387 */ /* 0x0001e40000100a00 */
[----:B0-----:R-:W3:Y:S01]  /*26230*/  LDL.LU.64 R10, [R1+0x1338] ;  /* 0x00133800010a7983 */ /* 0x001ee20000300a00 */
[----:B------:R-:W4:Y:S01]  /*26240*/  LDL.LU.64 R8, [R1+0x1330] ;  /* 0x0013300001087983 */ /* 0x000f220000300a00 */
[C---:B-----5:R-:W-:Y:S02]  /*26250*/  HMMA.16816.F32 R12, R24.reuse, R12, R4 ;  /* 0x0000000c180c723c */ /* 0x060fe40000001804 */
[----:B---3--:R-:W-:Y:S01]  /*26260*/  STL.64 [R1+0x2c8], R10 ;  /* 0x0002c80a01007387 */ /* 0x008fe20000100a00 */
[----:B------:R-:W3:Y:S02]  /*26270*/  LDL.LU.64 R6, [R1+0x1328] ;  /* 0x0013280001067983 */ /* 0x000ee40000300a00 */
[----:B------:R-:W5:Y:S11]  /*26280*/  LDL.LU.64 R4, [R1+0x1320] ;  /* 0x0013200001047983 */ /* 0x000f760000300a00 */
[----:B------:R-:W-:Y:S07]  /*26290*/  @!UPT UIADD3 URZ, URZ, URZ, URZ ;  /* 0x0000003f3f3ff290 */ /* 0x000fee000fffe03f */
[----:B------:R0:W-:Y:S01]  /*262a0*/  STL.64 [R1+0x1b0], R12 ;  /* 0x0001b00c01007387 */ /* 0x0001e20000100a00 */
[----:B------:R2:W-:Y:S03]  /*262b0*/  STL.64 [R1+0x1b8], R14 ;  /* 0x0001b80e01007387 */ /* 0x0005e60000100a00 */
[----:B0-----:R-:W2:Y:S02]  /*262c0*/  LDL.LU.64 R12, [R1+0x1318] ;  /* 0x00131800010c7983 */ /* 0x001ea40000300a00 */
[C---:B--2---:R-:W-:Y:S02]  /*262d0*/  HMMA.16816.F32 R12, R24.reuse, R12, R16 ;  /* 0x0000000c180c723c */ /* 0x044fe40000001810 */
[----:B---3--:R-:W-:Y:S01]  /*262e0*/  STL.64 [R1+0x2b8], R6 ;  /* 0x0002b80601007387 */ /* 0x008fe20000100a00 */
[----:B------:R-:W2:Y:S11]  /*262f0*/  LDL.LU.64 R16, [R1+0x1310] ;  /* 0x0013100001107983 */ /* 0x000eb60000300a00 */
[----:B------:R-:W-:Y:S09]  /*26300*/  @!UPT UIADD3 URZ, URZ, URZ, URZ ;  /* 0x0000003f3f3ff290 */ /* 0x000ff2000fffe03f */
[----:B------:R-:W-:Y:S01]  /*26310*/  STL.64 [R1+0x190], R12 ;  /* 0x0001900c01007387 */ /* 0x000fe20000100a00 */
[----:B------:R0:W-:Y:S03]  /*26320*/  STL.64 [R1+0x198], R14 ;  /* 0x0001980e01007387 */ /* 0x0001e60000100a00 */
[----:B0-----:R-:W2:Y:S01]  /*26330*/  LDL.LU.64 R14, [R1+0x1308] ;  /* 0x00130800010e7983 */ /* 0x001ea20000300a00 */
[----:B------:R-:W2:Y:S02]  /*26340*/  LDL.LU.64 R12, [R1+0x1300] ;  /* 0x00130000010c7983 */ /* 0x000ea40000300a00 */
[C---:B--2---:R-:W-:Y:S01]  /*26350*/  HMMA.16816.F32 R16, R24.reuse, R16, R12 ;  /* 0x000000101810723c */ /* 0x044fe2000000180c */
[----:B------:R-:W2:Y:S01]  /*26360*/  LDL.LU.64 R14, [R1+0x12f8] ;  /* 0x0012f800010e7983 */ /* 0x000ea20000300a00 */
[----:B------:R-:W2:Y:S11]  /*26370*/  LDL.LU.64 R12, [R1+0x12f0] ;  /* 0x0012f000010c7983 */ /* 0x000eb60000300a00 */
[----:B------:R-:W-:Y:S10]  /*26380*/  @!UPT UIADD3 URZ, URZ, URZ, URZ ;  /* 0x0000003f3f3ff290 */ /* 0x000ff4000fffe03f */
[----:B------:R-:W-:Y:S01]  /*26390*/  STL.64 [R1+0x180], R16 ;  /* 0x0001801001007387 */ /* 0x000fe20000100a00 */
[----:B------:R0:W-:Y:S03]  /*263a0*/  STL.64 [R1+0x188], R18 ;  /* 0x0001881201007387 */ /* 0x0001e60000100a00 */
[----:B0-----:R-:W3:Y:S01]  /*263b0*/  LDL.LU R18, [R1+0x12e8] ;  /* 0x0012e80001127983 */ /* 0x001ee20000300800 */
[----:B------:R-:W3:Y:S02]  /*263c0*/  LDL.LU.64 R16, [R1+0x12e0] ;  /* 0x0012e00001107983 */ /* 0x000ee40000300a00 */
[----:B------:R-:W3:Y:S01]  /*263d0*/  LDL.LU R2, [R1+0x4f0] ;  /* 0x0004f00001027983 */ /* 0x000ee20000300800 */
[C---:B--2---:R-:W-:Y:S01]  /*263e0*/  HMMA.16816.F32 R20, R24.reuse, R20, R12 ;  /* 0x000000141814723c */ /* 0x044fe2000000180c */
[----:B------:R-:W2:Y:S01]  /*263f0*/  LDL.LU.64 R14, [R1+0x12d8] ;  /* 0x0012d800010e7983 */ /* 0x000ea20000300a00 */
[----:B------:R-:W2:Y:S11]  /*26400*/  LDL.LU.64 R12, [R1+0x12d0] ;  /* 0x0012d000010c7983 */ /* 0x000eb60000300a00 */
[----:B------:R-:W-:Y:S10]  /*26410*/  @!UPT UIADD3 URZ, URZ, URZ, URZ ;  /* 0x0000003f3f3ff290 */ /* 0x000ff4000fffe03f */
[----:B------:R-:W-:Y:S01]  /*26420*/  STL.64 [R1+0x170], R20 ;  /* 0x0001701401007387 */ /* 0x000fe20000100a00 */
[----:B------:R0:W-:Y:S03]  /*26430*/  STL.64 [R1+0x178], R22 ;  /* 0x0001781601007387 */ /* 0x0001e60000100a00 */
[----:B0-----:R-:W4:Y:S01]  /*26440*/  LDL.LU.64 R22, [R1+0x12c8] ;  /* 0x0012c80001167983 */ /* 0x001f220000300a00 */
[----:B------:R-:W4:Y:S02]  /*26450*/  LDL.LU.64 R20, [R1+0x12c0] ;  /* 0x0012c00001147983 */ /* 0x000f240000300a00 */
[----:B------:R-:W5:Y:S01]  /*26460*/  LDL.LU.64 R10, [R1+0x12b8] ;  /* 0x0012b800010a7983 */ /* 0x000f620000300a00 */
[C---:B----4-:R-:W-:Y:S01]  /*26470*/  HMMA.16816.F32 R20, R24.reuse, R8, R20 ;  /* 0x000000081814723c */ /* 0x050fe20000001814 */
[----:B------:R-:W5:Y:S11]  /*26480*/  LDL.LU.64 R8, [R1+0x12b0] ;  /* 0x0012b00001087983 */ /* 0x000f760000300a00 */
[----:B------:R-:W-:Y:S11]  /*26490*/  @!UPT UIADD3 URZ, URZ, URZ, URZ ;  /* 0x0000003f3f3ff290 */ /* 0x000ff6000fffe03f */
[----:B------:R3:W-:Y:S01]  /*264a0*/  STL.64 [R1+0x160], R20 ;  /* 0x0001601401007387 */ /* 0x0007e20000100a00 */
[----:B------:R0:W-:Y:S01]  /*264b0*/  STL.64 [R1+0x168], R22 ;  /* 0x0001681601007387 */ /* 0x0001e20000100a00 */
[----:B---3--:R-:W-:Y:S02]  /*264c0*/  MOV R20, R18 ;  /* 0x0000001200147202 */ /* 0x008fe40000000f00 */
[----:B0-----:R-:W-:Y:S01]  /*264d0*/  MOV R22, R16 ;  /* 0x0000001000167202 */ /* 0x001fe20000000f00 */
[----:B------:R-:W-:Y:S02]  /*264e0*/  IMAD.MOV.U32 R23, RZ, RZ, R3 ;  /* 0x000000ffff177224 */ /* 0x000fe400078e0003 */
[----:B------:R-:W-:Y:S02]  /*264f0*/  IMAD.MOV.U32 R21, RZ, RZ, R17 ;  /* 0x000000ffff157224 */ /* 0x000fe400078e0011 */
[----:B------:R-:W-:Y:S04]  /*26500*/  LDSM.16.M88.4 R16, [R0+0x2d080] ;  /* 0x02d080000010783b */ /* 0x000fe80000000200 */
[----:B------:R-:W-:Y:S01]  /*26510*/  STL.64 [R1+0x1268], R22 ;  /* 0x0012681601007387 */ /* 0x000fe20000100a00 */
[----:B------:R-:W-:Y:S02]  /*26520*/  STL.64 [R1+0x1260], R20 ;  /* 0x0012601401007387 */ /* 0x000fe40000100a00 */
[----:B------:R-:W-:Y:S01]  /*26530*/  LDSM.16.M88.4 R20, [R0+0x2e080] ;  /* 0x02e080000014783b */ /* 0x000fe20000000200 */
[C---:B-----5:R-:W-:Y:S11]  /*26540*/  HMMA.16816.F32 R4, R24.reuse, R4, R8 ;  /* 0x000000041804723c */ /* 0x060ff60000001808 */
[----:B------:R-:W-:Y:S11]  /*26550*/  @!UPT UIADD3 URZ, URZ, URZ, URZ ;  /* 0x0000003f3f3ff290 */ /* 0x000ff6000fffe03f */
[----:B------:R-:W-:Y:S01]  /*26560*/  @!UPT UIADD3 URZ, URZ, URZ, URZ ;  /* 0x0000003f3f3ff290 */ /* 0x000fe2000fffe03f */
[----:B------:R-:W-:Y:S01]  /*26570*/  STL.64 [R1+0x110], R4 ;  /* 0x0001100401007387 */ /* 0x000fe20000100a00 */
[----:B------:R-:W-:Y:S02]  /*26580*/  STL [R1+0x118], R6 ;  /* 0x0001180601007387 */ /* 0x000fe40000100800 */
[----:B------:R-:W3:Y:S02]  /*26590*/  LDL.LU R8, [R1+0x4e0] ;  /* 0x0004e00001087983 */ /* 0x000ee40000300800 */
[----:B------:R-:W3:Y:S01]  /*265a0*/  LDL.LU R9, [R1+0x4e4] ;  /* 0x0004e40001097983 */ /* 0x000ee20000300800 */
[----:B------:R-:W4:Y:S01]  /*265b0*/  LDL.LU R10, [R1+0x4f8] ;  /* 0x0004f800010a7983 */ /* 0x000f220000300800 */
[----:B------:R-:W-:Y:S02]  /*265c0*/  MOV R3, R7 ;  /* 0x0000000700037202 */ /* 0x000fe40000000f00 */
[----:B------:R-:W2:Y:S02]  /*265d0*/  LDSM.16.M88.4 R4, [R0+0x2c880] ;  /* 0x02c880000004783b */ /* 0x000ea40000000200 */
[C---:B--2---:R-:W-:Y:S01]  /*265e0*/  HMMA.16816.F32 R12, R24.reuse, R4, R12 ;  /* 0x00000004180c723c */ /* 0x044fe2000000180c */
[----:B----4-:R-:W-:Y:S01]  /*265f0*/  STL [R1+0x1288], R10 ;  /* 0x0012880a01007387 */ /* 0x010fe20000100800 */
[----:B---3--:R-:W-:Y:S02]  /*26600*/  STL.64 [R1+0x1280], R8 ;  /* 0x0012800801007387 */ /* 0x008fe40000100a00 */
[----:B------:R-:W-:Y:S02]  /*26610*/  STL [R1+0x1090], R3 ;  /* 0x0010900301007387 */ /* 0x000fe40000100800 */
[----:B------:R0:W-:Y:S01]  /*26620*/  STL.64 [R1+0x158], R6 ;  /* 0x0001580601007387 */ /* 0x0001e20000100a00 */
[----:B------:R-:W1:Y:S04]  /*26630*/  LDSM.16.M88.4 R8, [R0+0x2d880] ;  /* 0x02d880000008783b */ /* 0x000e680000000200 */
[----:B0-----:R-:W2:Y:S01]  /*26640*/  LDL.LU.64 R6, [R1+0x12a8] ;  /* 0x0012a80001067983 */ /* 0x001ea20000300a00 */
[----:B------:R-:W2:Y:S02]  /*26650*/  LDL.LU.64 R4, [R1+0x12a0] ;  /* 0x0012a00001047983 */ /* 0x000ea40000300a00 */
[----:B------:R-:W-:Y:S09]  /*26660*/  STL.64 [R1+0x148], R18 ;  /* 0x0001481201007387 */ /* 0x000ff20000100a00 */
[----:B------:R-:W-:Y:S01]  /*26670*/  STL.64 [R1+0x100], R12 ;  /* 0x0001000c01007387 */ /* 0x000fe20000100a00 */
[----:B------:R0:W-:Y:S04]  /*26680*/  STL.64 [R1+0x108], R14 ;  /* 0x0001080e01007387 */ /* 0x0001e80000100a00 */
[----:B0-----:R-:W3:Y:S04]  /*26690*/  LDL.LU R15, [R1+0x4f4] ;  /* 0x0004f400010f7983 */ /* 0x001ee80000300800 */
[----:B-1----:R-:W-:Y:S01]  /*266a0*/  STL.64 [R1+0x138], R10 ;  /* 0x0001380a01007387 */ /* 0x002fe20000100a00 */
[C---:B--2---:R-:W-:Y:S03]  /*266b0*/  HMMA.16816.F32 R4, R24.reuse, R16, R4 ;  /* 0x000000101804723c */ /* 0x044fe60000001804 */
[----:B---3--:R0:W-:Y:S01]  /*266c0*/  STL [R1+0x1270], R15 ;  /* 0x0012700f01007387 */ /* 0x0081e20000100800 */
[----:B------:R-:W-:Y:S02]  /*266d0*/  STL.64 [R1+0x128], R22 ;  /* 0x0001281601007387 */ /* 0x000fe40000100a00 */
[----:B------:R-:W2:Y:S02]  /*266e0*/  LDL.LU R12, [R1+0x1a0] ;  /* 0x0001a000010c7983 */ /* 0x000ea40000300800 */
[----:B------:R-:W2:Y:S01]  /*266f0*/  LDL.LU R13, [R1+0x1a4] ;  /* 0x0001a400010d7983 */ /* 0x000ea20000300800 */
[----:B------:R-:W2:Y:S04]  /*26700*/  LDL.LU R14, [R1+0x1a8] ;  /* 0x0001a800010e7983 */ /* 0x000ea80000300800 */
[----:B0-----:R-:W2:Y:S01]  /*26710*/  LDL.LU R15, [R1+0x1ac] ;  /* 0x0001ac00010f7983 */ /* 0x001ea20000300800 */
[----:B------:R-:W3:Y:S02]  /*26720*/  LDL.LU.64 R18, [R1+0x1298] ;  /* 0x0012980001127983 */ /* 0x000ee40000300a00 */
[----:B------:R-:W3:Y:S07]  /*26730*/  LDL.LU.64 R16, [R1+0x1290] ;  /* 0x0012900001107983 */ /* 0x000eee0000300a00 */
[----:B------:R0:W-:Y:S01]  /*26740*/  STL.64 [R1+0xe0], R4 ;  /* 0x0000e00401007387 */ /* 0x0001e20000100a00 */
[----:B------:R1:W-:Y:S04]  /*26750*/  STL.64 [R1+0xe8], R6 ;  /* 0x0000e80601007387 */ /* 0x0003e80000100a00 */
[----:B0-----:R-:W4:Y:S01]  /*26760*/  LDL.LU R4, [R1+0xf0] ;  /* 0x0000f00001047983 */ /* 0x001f220000300800 */
[----:B------:R-:W4:Y:S02]  /*26770*/  LDL.LU R5, [R1+0xf4] ;  /* 0x0000f40001057983 */ /* 0x000f240000300800 */
[----:B-1----:R-:W4:Y:S02]  /*26780*/  LDL.LU R6, [R1+0xf8] ;  /* 0x0000f80001067983 */ /* 0x002f240000300800 */
[----:B------:R-:W4:Y:S01]  /*26790*/  LDL.LU R7, [R1+0xfc] ;  /* 0x0000fc0001077983 */ /* 0x000f220000300800 */
[----:B------:R-:W5:Y:S01]  /*267a0*/  LDL.LU R10, [R1+0x1288] ;  /* 0x00128800010a7983 */ /* 0x000f620000300800 */
[C---:B---3--:R-:W-:Y:S03]  /*267b0*/  HMMA.16816.F32 R16, R24.reuse, R8, R16 ;  /* 0x000000081810723c */ /* 0x048fe60000001810 */
[----:B------:R-:W3:Y:S05]  /*267c0*/  LDL.LU.64 R8, [R1+0x1280] ;  /* 0x0012800001087983 */ /* 0x000eea0000300a00 */
[----:B----4-:R-:W-:Y:S01]  /*267d0*/  HMMA.16816.F32 R4, R24, R20, R4 ;  /* 0x000000141804723c */ /* 0x010fe20000001804 */
[----:B------:R-:W0:Y:S11]  /*267e0*/  LDSM.16.M88.4 R20, [R0+0x2e880] ;  /* 0x02e880000014783b */ /* 0x000e360000000200 */
[----:B------:R-:W-:Y:S03]  /*267f0*/  @!UPT UIADD3 URZ, URZ, URZ, URZ ;  /* 0x0000003f3f3ff290 */ /* 0x000fe6000fffe03f */
[----:B------:R1:W-:Y:S01]  /*26800*/  STL.64 [R1+0xa0], R16 ;  /* 0x0000a01001007387 */ /* 0x0003e20000100a00 */
[----:B------:R4:W-:Y:S03]  /*26810*/  STL.64 [R1+0xa8], R18 ;  /* 0x0000a81201007387 */ /* 0x0009e60000100a00 */
[----:B-1----:R-:W3:Y:S01]  /*26820*/  LDL.LU R16, [R1+0x1d0] ;  /* 0x0001d00001107983 */ /* 0x002ee20000300800 */
[----:B------:R-:W3:Y:S02]  /*26830*/  LDL.LU R17, [R1+0x1d4] ;  /* 0x0001d40001117983 */ /* 0x000ee40000300800 */
[----:B----4-:R-:W-:Y:S01]  /*26840*/  IMAD.MOV.U32 R18, RZ, RZ, R29 ;  /* 0x000000ffff127224 */ /* 0x010fe200078e001d */
[----:B------:R-:W-:Y:S01]  /*26850*/  MOV R19, R28 ;  /* 0x0000001c00137202 */ /* 0x000fe20000000f00 */
[----:B------:R-:W5:Y:S01]  /*26860*/  LDL.LU R29, [R1+0x1278] ;  /* 0x00127800011d7983 */ /* 0x000f620000300800 */
[----:B------:R-:W-:-:S02]  /*26870*/  IMAD.MOV.U32 R3, RZ, RZ, R6 ;  /* 0x000000ffff037224 */ /* 0x000fc400078e0006 */
[----:B------:R-:W4:Y:S02]  /*26880*/  LDL.LU R28, [R1+0x1274] ;  /* 0x00127400011c7983 */ /* 0x000f240000300800 */
[----:B------:R-:W4:Y:S01]  /*26890*/  LDL.LU R11, [R1+0x4fc] ;  /* 0x0004fc00010b7983 */ /* 0x000f220000300800 */
[----:B------:R-:W-:Y:S01]  /*268a0*/  STL.64 [R1+0x90], R4 ;  /* 0x0000900401007387 */ /* 0x000fe20000100a00 */
[----:B------:R-:W-:Y:S02]  /*268b0*/  STL [R1+0x9c], R7 ;  /* 0x00009c0701007387 */ /* 0x000fe40000100800 */
[----:B------:R-:W-:Y:S02]  /*268c0*/  STL [R1+0x1094], R3 ;  /* 0x0010940301007387 */ /* 0x000fe40000100800 */
[----:B------:R-:W1:Y:S01]  /*268d0*/  LDSM.16.M88.4 R4, [R0+0x2f080] ;  /* 0x02f080000004783b */ /* 0x000e620000000200 */
[----:B0-----:R2:W-:Y:S02]  /*268e0*/  STL.64 [R1+0xd8], R22 ;  /* 0x0000d81601007387 */ /* 0x0015e40000100a00 */
[C---:B--2---:R-:W-:Y:S02]  /*268f0*/  HMMA.16816.F32 R20, R24.reuse, R20, R12 ;  /* 0x000000141814723c */ /* 0x044fe4000000180c */
[----:B------:R-:W2:Y:S11]  /*26900*/  LDL.LU R15, [R1+0x1270] ;  /* 0x00127000010f7983 */ /* 0x000eb60000300800 */
[----:B------:R-:W-:Y:S10]  /*26910*/  @!UPT UIADD3 URZ, URZ, URZ, URZ ;  /* 0x0000003f3f3ff290 */ /* 0x000ff4000fffe03f */
[----:B------:R-:W-:Y:S01]  /*26920*/  STL.64 [R1+0x80], R20 ;  /* 0x0000801401007387 */ /* 0x000fe20000100a00 */
[----:B------:R0:W-:Y:S01]  /*26930*/  STL [R1+0x88], R22 ;  /* 0x0000881601007387 */ /* 0x0001e20000100800 */
[----:B------:R-:W-:Y:S02]  /*26940*/  MOV R3, R23 ;  /* 0x0000001700037202 */ /* 0x000fe40000000f00 */
[----:B0-----:R-:W5:Y:S01]  /*26950*/  LDL.LU.64 R22, [R1+0x1268] ;  /* 0x0012680001167983 */ /* 0x001f620000300a00 */
[----:B------:R-:W5:Y:S02]  /*26960*/  LDL.LU.64 R20, [R1+0x1260] ;  /* 0x0012600001147983 */ /* 0x000f640000300a00 */
[----:B------:R-:W-:Y:S02]  /*26970*/  STL [R1+0x1258], R3 ;  /* 0x0012580301007387 */ /* 0x000fe40000100800 */
[----:B-1----:R-:W-:Y:S01]  /*26980*/  STL.64 [R1+0xc8], R6 ;  /* 0x0000c80601007387 */ /* 0x002fe20000100a00 */
[----:B---3--:R-:W-:Y:S01]  /*26990*/  HMMA.16816.F32 R16, R24, R4, R16 ;  /* 0x000000041810723c */ /* 0x008fe20000001810 */
[----:B------:R4:W0:Y:S02]  /*269a0*/  LDSM.16.M88.4 R4, [R0+0x2f880] ;  /* 0x02f880000004783b */ /* 0x0008240000000200 */
[----:B----4-:R-:W-:-:S04]  /*269b0*/  FFMA R0, R2, c[0x0][0x188], -R28 ;  /* 0x0000620002007a23 */ /* 0x010fc8000000081c */
[----:B------:R-:W-:Y:S02]  /*269c0*/  FMUL R2, R0, 1.4426950216293334961 ;  /* 0x3fb8aa3b00027820 */ /* 0x000fe40000400000 */
[--C-:B--2---:R-:W-:Y:S01]  /*269d0*/  FFMA R0, R15, c[0x0][0x188], -R28.reuse ;  /* 0x000062000f007a23 */ /* 0x104fe2000000081c */
[----:B0-----:R0:W-:Y:S11]  /*269e0*/  STL.64 [R1+0xb8], R6 ;  /* 0x0000b80601007387 */ /* 0x0011f60000100a00 */
[----:B------:R-:W-:Y:S02]  /*269f0*/  @!UPT UIADD3 URZ, URZ, URZ, URZ ;  /* 0x0000003f3f3ff290 */ /* 0x000fe4000fffe03f */
[----:B------:R1:W-:Y:S01]  /*26a00*/  STL.64 [R1+0x70], R16 ;  /* 0x0000701001007387 */ /* 0x0003e20000100a00 */
[----:B-----5:R-:W-:Y:S01]  /*26a10*/  HMMA.16816.F32 R20, R24, R4, R20 ;  /* 0x000000041814723c */ /* 0x020fe20000001814 */
[----:B------:R2:W3:Y:S02]  /*26a20*/  MUFU.EX2 R24, R2 ;  /* 0x0000000200187308 */ /* 0x0004e40000000800 */
[----:B--2---:R-:W-:Y:S02]  /*26a30*/  FMUL R2, R0, 1.4426950216293334961 ;  /* 0x3fb8aa3b00027820 */ /* 0x004fe40000400000 */
[----:B------:R-:W-:-:S04]  /*26a40*/  FFMA R0, R8, c[0x0][0x188], -R28 ;  /* 0x0000620008007a23 */ /* 0x000fc8000000081c */
[----:B------:R2:W4:Y:S02]  /*26a50*/  MUFU.EX2 R3, R2 ;  /* 0x0000000200037308 */ /* 0x0005240000000800 */
[----:B--2---:R-:W-:Y:S02]  /*26a60*/  FMUL R2, R0, 1.4426950216293334961 ;  /* 0x3fb8aa3b00027820 */ /* 0x004fe40000400000 */
[----:B------:R-:W-:-:S04]  /*26a70*/  FFMA R0, R9, c[0x0][0x188], -R28 ;  /* 0x0000620009007a23 */ /* 0x000fc8000000081c */
[----:B------:R2:W5:Y:S02]  /*26a80*/  MUFU.EX2 R27, R2 ;  /* 0x00000002001b7308 */ /* 0x0005640000000800 */
[----:B--2---:R-:W-:-:S06]  /*26a90*/  FMUL R2, R0, 1.4426950216293334961 ;  /* 0x3fb8aa3b00027820 */ /* 0x004fcc0000400000 */
[----:B------:R2:W0:Y:S01]  /*26aa0*/  MUFU.EX2 R26, R2 ;  /* 0x00000002001a7308 */ /* 0x0004220000000800 */
[----:B------:R0:W-:Y:S01]  /*26ab0*/  STL.64 [R1+0x78], R18 ;  /* 0x0000781201007387 */ /* 0x0001e20000100a00 */
[----:B------:R-:W-:Y:S02]  /*26ac0*/  STL.64 [R1+0xff8], R22 ;  /* 0x000ff81601007387 */ /* 0x000fe40000100a00 */
[----:B------:R-:W-:Y:S02]  /*26ad0*/  STL.64 [R1+0xff0], R20 ;  /* 0x000ff01401007387 */ /* 0x000fe40000100a00 */
[----:B------:R-:W-:Y:S01]  /*26ae0*/  FFMA R0, R10, c[0x0][0x188], -R29 ;  /* 0x000062000a007a23 */ /* 0x000fe2000000081d */
[----:B---3--:R-:W-:Y:S01]  /*26af0*/  STL [R1+0x548], R24 ;  /* 0x0005481801007387 */ /* 0x008fe20000100800 */
[----:B----4-:R-:W-:Y:S02]  /*26b00*/  STL [R1+0x550], R3 ;  /* 0x0005500301007387 */ /* 0x010fe40000100800 */
[----:B-----5:R-:W-:Y:S02]  /*26b10*/  STL [R1+0x54c], R27 ;  /* 0x00054c1b01007387 */ /* 0x020fe40000100800 */
[----:B--2---:R-:W-:-:S02]  /*26b20*/  FMUL R2, R0, 1.4426950216293334961 ;  /* 0x3fb8aa3b00027820 */ /* 0x004fc40000400000 */
[----:B------:R-:W-:Y:S01]  /*26b30*/  FFMA R0, R11, c[0x0][0x188], -R29 ;  /* 0x000062000b007a23 */ /* 0x000fe2000000081d */
[----:B0-----:R-:W-:Y:S01]  /*26b40*/  STL [R1+0x4f8], R26 ;  /* 0x0004f81a01007387 */ /* 0x001fe20000100800 */
[----:B------:R-:W2:Y:S02]  /*26b50*/  LDL.LU R10, [R1+0x488] ;  /* 0x00048800010a7983 */ /* 0x000ea40000300800 */
[----:B------:R-:W2:Y:S02]  /*26b60*/  LDL.LU R11, [R1+0x48c] ;  /* 0x00048c00010b7983 */ /* 0x000ea40000300800 */
[----:B--2---:R0:W-:Y:S01]  /*26b70*/  STL.64 [R1+0x1138], R10 ;  /* 0x0011380a01007387 */ /* 0x0041e20000100a00 */
[----:B------:R-:W2:Y:S02]  /*26b80*/  LDL.LU R6, [R1+0x438] ;  /* 0x0004380001067983 */ /* 0x000ea40000300800 */
[----:B------:R-:W2:Y:S02]  /*26b90*/  LDL.LU R7, [R1+0x43c] ;  /* 0x00043c0001077983 */ /* 0x000ea40000300800 */
[----:B--2---:R-:W-:Y:S01]  /*26ba0*/  STL.64 [R1+0x1140], R6 ;  /* 0x0011400601007387 */ /* 0x004fe20000100a00 */
[----:B-1----:R-:W2:Y:S02]  /*26bb0*/  LDL.LU R16, [R1+0x220] ;  /* 0x0002200001107983 */ /* 0x002ea40000300800 */
[----:B------:R-:W2:Y:S02]  /*26bc0*/  LDL.LU R17, [R1+0x224] ;  /* 0x0002240001117983 */ /* 0x000ea40000300800 */
[----:B------:R-:W3:Y:S01]  /*26bd0*/  LDL.LU R18, [R1+0x228] ;  /* 0x0002280001127983 */ /* 0x000ee20000300800 */
[----:B------:R-:W3:Y:S04]  /*26be0*/  LDL.LU R19, [R1+0x22c] ;  /* 0x00022c0001137983 */ /* 0x000ee80000300800 */
[----:B---3--:R1:W-:Y:S01]  /*26bf0*/  STL.64 [R1+0x1150], R18 ;  /* 0x0011501201007387 */ /* 0x0083e20000100a00 */
[----:B--2---:R-:W-:Y:S02]  /*26c00*/  STL.64 [R1+0x1148], R16 ;  /* 0x0011481001007387 */ /* 0x004fe40000100a00 */
[----:B0-----:R-:W2:Y:S02]  /*26c10*/  LDL.LU R10, [R1+0x428] ;  /* 0x00042800010a7983 */ /* 0x001ea40000300800 */
[----:B------:R-:W2:Y:S02]  /*26c20*/  LDL.LU R11, [R1+0x42c] ;  /* 0x00042c00010b7983 */ /* 0x000ea40000300800 */
[----:B--2---:R0:W-:Y:S01]  /*26c30*/  STL.64 [R1+0x1158], R10 ;  /* 0x0011580a01007387 */ /* 0x0041e20000100a00 */
[----:B-1----:R-:W2:Y:S02]  /*26c40*/  LDL.LU R18, [R1+0x418] ;  /* 0x0004180001127983 */ /* 0x002ea40000300800 */
[----:B------:R-:W2:Y:S02]  /*26c50*/  LDL.LU R19, [R1+0x41c] ;  /* 0x00041c0001137983 */ /* 0x000ea40000300800 */
[----:B--2---:R1:W-:Y:S01]  /*26c60*/  STL.64 [R1+0x1160], R18 ;  /* 0x0011601201007387 */ /* 0x0043e20000100a00 */
[----:B------:R-:W2:Y:S02]  /*26c70*/  LDL.LU R8, [R1+0x240] ;  /* 0x0002400001087983 */ /* 0x000ea40000300800 */
[----:B------:R-:W2:Y:S02]  /*26c80*/  LDL.LU R9, [R1+0x244] ;  /* 0x0002440001097983 */ /* 0x000ea40000300800 */
[----:B0-----:R-:W3:Y:S01]  /*26c90*/  LDL.LU R10, [R1+0x248] ;  /* 0x00024800010a7983 */ /* 0x001ee20000300800 */
[----:B------:R-:W3:Y:S04]  /*26ca0*/  LDL.LU R11, [R1+0x24c] ;  /* 0x00024c00010b7983 */ /* 0x000ee80000300800 */
[----:B---3--:R-:W-:Y:S01]  /*26cb0*/  STL.64 [R1+0x1170], R10 ;  /* 0x0011700a01007387 */ /* 0x008fe20000100a00 */
[----:B--2---:R0:W-:Y:S02]  /*26cc0*/  STL.64 [R1+0x1168], R8 ;  /* 0x0011680801007387 */ /* 0x0041e40000100a00 */
[----:B-1----:R-:W2:Y:S02]  /*26cd0*/  LDL.LU R18, [R1+0x408] ;  /* 0x0004080001127983 */ /* 0x002ea40000300800 */
[----:B------:R-:W2:Y:S02]  /*26ce0*/  LDL.LU R19, [R1+0x40c] ;  /* 0x00040c0001137983 */ /* 0x000ea40000300800 */
[----:B--2---:R1:W-:Y:S01]  /*26cf0*/  STL.64 [R1+0x1178], R18 ;  /* 0x0011781201007387 */ /* 0x0043e20000100a00 */
[----:B0-----:R-:W2:Y:S02]  /*26d00*/  LDL.LU R8, [R1+0x250] ;  /* 0x0002500001087983 */ /* 0x001ea40000300800 */
[----:B------:R-:W2:Y:S02]  /*26d10*/  LDL.LU R9, [R1+0x254] ;  /* 0x0002540001097983 */ /* 0x000ea40000300800 */
[----:B------:R-:W3:Y:S01]  /*26d20*/  LDL.LU R10, [R1+0x258] ;  /* 0x00025800010a7983 */ /* 0x000ee20000300800 */
        /* <DEDUP_REMOVED lines=11> */
[----:B--2---:R-:W-:Y:S02]  /*26de0*/  STL.64 [R1+0x1198], R8 ;  /* 0x0011980801007387 */ /* 0x004fe40000100a00 */
[----:B-1----:R-:W2:Y:S02]  /*26df0*/  LDL.LU R18, [R1+0x3e8] ;  /* 0x0003e80001127983 */ /* 0x002ea40000300800 */
[----:B------:R-:W2:Y:S02]  /*26e00*/  LDL.LU R19, [R1+0x3ec] ;  /* 0x0003ec0001137983 */ /* 0x000ea40000300800 */
[----:B--2---:R0:W-:Y:S04]  /*26e10*/  STL.64 [R1+0x11a8], R18 ;  /* 0x0011a81201007387 */ /* 0x0041e80000100a00 */
[----:B0-----:R-:W2:Y:S01]  /*26e20*/  LDL.LU R18, [R1+0x380] ;  /* 0x0003800001127983 */ /* 0x001ea20000300800 */
[----:B------:R-:W2:Y:S03]  /*26e30*/  LDL.LU R19, [R1+0x384] ;  /* 0x0003840001137983 */ /* 0x000ea60000300800 */
[----:B--2---:R0:W-:Y:S01]  /*26e40*/  STL.64 [R1+0x11c0], R18 ;  /* 0x0011c01201007387 */ /* 0x0041e20000100a00 */
[----:B------:R-:W2:Y:S02]  /*26e50*/  LDL.LU R8, [R1+0x270] ;  /* 0x0002700001087983 */ /* 0x000ea40000300800 */
[----:B------:R-:W2:Y:S02]  /*26e60*/  LDL.LU R9, [R1+0x274] ;  /* 0x0002740001097983 */ /* 0x000ea40000300800 */
[----:B------:R-:W3:Y:S01]  /*26e70*/  LDL.LU R10, [R1+0x278] ;  /* 0x00027800010a7983 */ /* 0x000ee20000300800 */
[----:B------:R-:W3:Y:S04]  /*26e80*/  LDL.LU R11, [R1+0x27c] ;  /* 0x00027c00010b7983 */ /* 0x000ee80000300800 */
[----:B0-----:R-:W4:Y:S01]  /*26e90*/  LDL.LU R18, [R1+0x388] ;  /* 0x0003880001127983 */ /* 0x001f220000300800 */
[----:B------:R-:W4:Y:S03]  /*26ea0*/  LDL.LU R19, [R1+0x38c] ;  /* 0x00038c0001137983 */ /* 0x000f260000300800 */
[----:B----4-:R-:W-:Y:S01]  /*26eb0*/  STL.64 [R1+0x11d8], R18 ;  /* 0x0011d81201007387 */ /* 0x010fe20000100a00 */
[----:B---3--:R-:W-:Y:S02]  /*26ec0*/  STL.64 [R1+0x11b8], R10 ;  /* 0x0011b80a01007387 */ /* 0x008fe40000100a00 */
[----:B--2---:R0:W-:Y:S02]  /*26ed0*/  STL.64 [R1+0x11b0], R8 ;  /* 0x0011b00801007387 */ /* 0x0041e40000100a00 */
[----:B0-----:R-:W2:Y:S01]  /*26ee0*/  LDL.LU R8, [R1+0x280] ;  /* 0x0002800001087983 */ /* 0x001ea20000300800 */
[----:B------:R-:W2:Y:S02]  /*26ef0*/  LDL.LU R9, [R1+0x284] ;  /* 0x0002840001097983 */ /* 0x000ea40000300800 */
[----:B------:R-:W3:Y:S02]  /*26f00*/  LDL.LU R10, [R1+0x288] ;  /* 0x00028800010a7983 */ /* 0x000ee40000300800 */
[----:B------:R-:W3:Y:S01]  /*26f10*/  LDL.LU R11, [R1+0x28c] ;  /* 0x00028c00010b7983 */ /* 0x000ee20000300800 */
[----:B------:R-:W4:Y:S01]  /*26f20*/  LDL.LU R18, [R1+0x398] ;  /* 0x0003980001127983 */ /* 0x000f220000300800 */
        /* <DEDUP_REMOVED lines=28> */
[----:B----4-:R0:W-:Y:S04]  /*270f0*/  STL.64 [R1+0x1238], R18 ;  /* 0x0012381201007387 */ /* 0x0101e80000100a00 */
[----:B0-----:R-:W4:Y:S01]  /*27100*/  LDL.LU R18, [R1+0x3d8] ;  /* 0x0003d80001127983 */ /* 0x001f220000300800 */
[----:B------:R-:W4:Y:S02]  /*27110*/  LDL.LU R19, [R1+0x3dc] ;  /* 0x0003dc0001137983 */ /* 0x000f240000300800 */
[----:B------:R-:W5:Y:S01]  /*27120*/  LDL.LU R25, [R1+0x4e8] ;  /* 0x0004e80001197983 */ /* 0x000f620000300800 */
        /* <DEDUP_REMOVED lines=8> */
[----:B------:R-:W4:Y:S02]  /*271b0*/  LDL.LU R23, [R1+0x49c] ;  /* 0x00049c0001177983 */ /* 0x000f240000300800 */
[----:B------:R-:W4:Y:S02]  /*271c0*/  LDL.LU R20, [R1+0x4ec] ;  /* 0x0004ec0001147983 */ /* 0x000f240000300800 */
[----:B------:R-:W4:Y:S01]  /*271d0*/  LDL.LU R16, [R1+0x328] ;  /* 0x0003280001107983 */ /* 0x000f220000300800 */
[----:B------:R-:W4:Y:S01]  /*271e0*/  LDL.LU R17, [R1+0x32c] ;  /* 0x00032c0001117983 */ /* 0x000f220000300800 */
[----:B------:R-:W4:Y:S02]  /*271f0*/  LDL.LU R18, [R1+0x330] ;  /* 0x0003300001127983 */ /* 0x000f240000300800 */
[----:B------:R-:W4:Y:S01]  /*27200*/  LDL.LU R19, [R1+0x334] ;  /* 0x0003340001137983 */ /* 0x000f220000300800 */
[----:B------:R0:W-:Y:S01]  /*27210*/  MUFU.EX2 R21, R2 ;  /* 0x0000000200157308 */ /* 0x0001e20000000800 */
[----:B---3--:R-:W-:Y:S01]  /*27220*/  STL.64 [R1+0x1230], R10 ;  /* 0x0012300a01007387 */ /* 0x008fe20000100a00 */
[----:B--2---:R1:W-:Y:S03]  /*27230*/  STL.64 [R1+0x1228], R8 ;  /* 0x0012280801007387 */ /* 0x0043e60000100a00 */
[----:B-1----:R-:W2:Y:S01]  /*27240*/  LDL.LU R8, [R1+0x358] ;  /* 0x0003580001087983 */ /* 0x002ea20000300800 */
[----:B------:R-:W2:Y:S02]  /*27250*/  LDL.LU R9, [R1+0x35c] ;  /* 0x00035c0001097983 */ /* 0x000ea40000300800 */
[----:B------:R-:W3:Y:S02]  /*27260*/  LDL.LU R10, [R1+0x360] ;  /* 0x00036000010a7983 */ /* 0x000ee40000300800 */
[----:B------:R-:W3:Y:S02]  /*27270*/  LDL.LU R11, [R1+0x364] ;  /* 0x00036400010b7983 */ /* 0x000ee40000300800 */
[----:B0-----:R-:W-:-:S02]  /*27280*/  FMUL R2, R0, 1.4426950216293334961 ;  /* 0x3fb8aa3b00027820 */ /* 0x001fc40000400000 */
[--C-:B-----5:R-:W-:Y:S02]  /*27290*/  FFMA R0, R25, c[0x0][0x188], -R29.reuse ;  /* 0x0000620019007a23 */ /* 0x120fe4000000081d */
[----:B------:R0:W-:Y:S02]  /*272a0*/  MUFU.EX2 R25, R2 ;  /* 0x0000000200197308 */ /* 0x0001e40000000800 */
[----:B0-----:R-:W-:Y:S02]  /*272b0*/  FMUL R2, R0, 1.4426950216293334961 ;  /* 0x3fb8aa3b00027820 */ /* 0x001fe40000400000 */
[----:B----4-:R-:W-:-:S04]  /*272c0*/  FFMA R0, R20, c[0x0][0x188], -R29 ;  /* 0x0000620014007a23 */ /* 0x010fc8000000081d */
[----:B------:R-:W-:Y:S01]  /*272d0*/  FMUL R0, R0, 1.4426950216293334961 ;  /* 0x3fb8aa3b00007820 */ /* 0x000fe20000400000 */
[----:B------:R-:W-:Y:S08]  /*272e0*/  MUFU.EX2 R2, R2 ;  /* 0x0000000200027308 */ /* 0x000ff00000000800 */
[----:B------:R-:W0:Y:S01]  /*272f0*/  MUFU.EX2 R20, R0 ;  /* 0x0000000000147308 */ /* 0x000e220000000800 */
[----:B------:R-:W-:-:S02]  /*27300*/  F2FP.PACK_AB R26, R26, R27 ;  /* 0x0000001b1a1a723e */ /* 0x000fc400000000ff */
[----:B------:R-:W-:Y:S02]  /*27310*/  F2FP.PACK_AB R24, R3, R24 ;  /* 0x000000180318723e */ /* 0x000fe400000000ff */
[----:B0-----:R-:W-:Y:S01]  /*27320*/  F2FP.PACK_AB R27, R20, R2 ;  /* 0x00000002141b723e */ /* 0x001fe200000000ff */
        /* <DEDUP_REMOVED lines=8> */
[----:B------:R-:W3:Y:S02]  /*273b0*/  LDL.LU R6, [R1+0x238] ;  /* 0x0002380001067983 */ /* 0x000ee40000300800 */
[----:B------:R-:W3:Y:S01]  /*273c0*/  LDL.LU R7, [R1+0x23c] ;  /* 0x00023c0001077983 */ /* 0x000ee20000300800 */
[----:B------:R-:W4:Y:S01]  /*273d0*/  LDL.LU R12, [R1+0x210] ;  /* 0x00021000010c7983 */ /* 0x000f220000300800 */
[----:B------:R-:W4:Y:S02]  /*273e0*/  LDL.LU R13, [R1+0x214] ;  /* 0x00021400010d7983 */ /* 0x000f240000300800 */
[----:B------:R-:W4:Y:S02]  /*273f0*/  LDL.LU R14, [R1+0x218] ;  /* 0x00021800010e7983 */ /* 0x000f240000300800 */
[----:B------:R-:W4:Y:S01]  /*27400*/  LDL.LU R15, [R1+0x21c] ;  /* 0x00021c00010f7983 */ /* 0x000f220000300800 */
[----:B------:R-:W-:Y:S01]  /*27410*/  STL [R1+0x4b4], R21 ;  /* 0x0004b41501007387 */ /* 0x000fe20000100800 */
[----:B------:R0:W-:Y:S02]  /*27420*/  STL [R1+0x4b0], R25 ;  /* 0x0004b01901007387 */ /* 0x0001e40000100800 */
[----:B------:R-:W5:Y:S02]  /*27430*/  LDL.LU R3, [R1+0x1258] ;  /* 0x0012580001037983 */ /* 0x000f640000300800 */
[----:B------:R-:W-:Y:S01]  /*27440*/  STL [R1+0x4f4], R2 ;  /* 0x0004f40201007387 */ /* 0x000fe20000100800 */
[----:B------:R1:W-:Y:S01]  /*27450*/  STL [R1+0x4f0], R20 ;  /* 0x0004f01401007387 */ /* 0x0003e20000100800 */
[----:B0-----:R-:W-:-:S07]  /*27460*/  F2FP.PACK_AB R25, R25, R21 ;  /* 0x000000151919723e */ /* 0x001fce00000000ff */
[C---:B-1----:R-:W-:Y:S01]  /*27470*/  HMMA.16816.F32 R20, R24.reuse, R22, R16 ;  /* 0x000000161814723c */ /* 0x042fe20000001810 */
[----:B------:R-:W2:Y:S11]  /*27480*/  LDL.LU.64 R18, [R1+0x1250] ;  /* 0x0012500001127983 */ /* 0x000eb60000300a00 */
[----:B------:R-:W-:Y:S11]  /*27490*/  @!UPT UIADD3 URZ, URZ, URZ, URZ ;  /* 0x0000003f3f3ff290 */ /* 0x000ff6000fffe03f */
[----:B------:R-:W-:Y:S01]  /*274a0*/  STL.64 [R1+0x60], R20 ;  /* 0x0000601401007387 */ /* 0x000fe20000100a00 */
[----:B------:R-:W-:Y:S01]  /*274b0*/  STL [R1+0x68], R22 ;  /* 0x0000681601007387 */ /* 0x000fe20000100800 */
        /* <DEDUP_REMOVED lines=71> */
[----:B------:R-:W3:Y:S11]  /*27930*/  LDL.LU.64 R10, [R1+0x1158] ;  /* 0x00115800010a7983 */ /* 0x000ef60000300a00 */
[----:B------:R-:W-:Y:S10]  /*27940*/  @!UPT UIADD3 URZ, URZ, URZ, URZ ;  /* 0x0000003f3f3ff290 */ /* 0x000ff4000fffe03f */
[----:B------:R-:W-:Y:S01]  /*27950*/  STL.64 [R1+0x10], R16 ;  /* 0x0000101001007387 */ /* 0x000fe20000100a00 */
[----:B------:R0:W-:Y:S03]  /*27960*/  STL.64 [R1+0x18], R18 ;  /* 0x0000181201007387 */ /* 0x0001e60000100a00 */
[----:B0-----:R-:W2:Y:S01]  /*27970*/  LDL.LU.64 R18, [R1+0x1150] ;  /* 0x0011500001127983 */ /* 0x001ea20000300a00 */
[----:B------:R-:W2:Y:S01]  /*27980*/  LDL.LU.64 R16, [R1+0x1148] ;  /* 0x0011480001107983 */ /* 0x000ea20000300a00 */
[C---:B---3--:R-:W-:Y:S02]  /*27990*/  HMMA.16816.F32 R8, R24.reuse, R10, R4 ;  /* 0x0000000a1808723c */ /* 0x048fe40000001804 */
[----:B------:R-:W2:Y:S11]  /*279a0*/  LDL.LU.64 R6, [R1+0x1140] ;  /* 0x0011400001067983 */ /* 0x000eb60000300a00 */
[----:B------:R-:W-:Y:S10]  /*279b0*/  @!UPT UIADD3 URZ, URZ, URZ, URZ ;  /* 0x0000003f3f3ff290 */ /* 0x000ff4000fffe03f */
[----:B------:R-:W-:Y:S01]  /*279c0*/  STL.64 [R1], R8 ;  /* 0x0000000801007387 */ /* 0x000fe20000100a00 */
[----:B------:R0:W-:Y:S03]  /*279d0*/  STL.64 [R1+0x8], R10 ;  /* 0x0000080a01007387 */ /* 0x0001e60000100a00 */
[----:B0-----:R-:W4:Y:S01]  /*279e0*/  LDL.LU.64 R10, [R1+0x1138] ;  /* 0x00113800010a7983 */ /* 0x001f220000300a00 */
[C---:B--2---:R-:W-:Y:S11]  /*279f0*/  HMMA.16816.F32 R4, R24.reuse, R6, R16 ;  /* 0x000000061804723c */ /* 0x044ff60000001810 */
[----:B------:R-:W-:Y:S11]  /*27a00*/  @!UPT UIADD3 URZ, URZ, URZ, URZ ;  /* 0x0000003f3f3ff290 */ /* 0x000ff6000fffe03f */
[----:B------:R-:W-:Y:S01]  /*27a10*/  @!UPT UIADD3 URZ, URZ, URZ, URZ ;  /* 0x0000003f3f3ff290 */ /* 0x000fe2000fffe03f */
[----:B------:R0:W-:Y:S01]  /*27a20*/  STL.64 [R1+0xe90], R6 ;  /* 0x000e900601007387 */ /* 0x0001e20000100a00 */
[----:B------:R-:W-:Y:S03]  /*27a30*/  STL.64 [R1+0xe88], R4 ;  /* 0x000e880401007387 */ /* 0x000fe60000100a00 */
[----:B0-----:R-:W2:Y:S01]  /*27a40*/  LDL.LU R6, [R1+0x2c8] ;  /* 0x0002c80001067983 */ /* 0x001ea20000300800 */
[----:B------:R-:W2:Y:S03]  /*27a50*/  LDL.LU R7, [R1+0x2cc] ;  /* 0x0002cc0001077983 */ /* 0x000ea60000300800 */
[----:B--2---:R0:W-:Y:S04]  /*27a60*/  STL.64 [R1+0x1098], R6 ;  /* 0x0010980601007387 */ /* 0x0041e80000100a00 */
[----:B0-----:R-:W2:Y:S01]  /*27a70*/  LDL.LU R6, [R1+0x2d8] ;  /* 0x0002d80001067983 */ /* 0x001ea20000300800 */
[----:B------:R-:W2:Y:S03]  /*27a80*/  LDL.LU R7, [R1+0x2dc] ;  /* 0x0002dc0001077983 */ /* 0x000ea60000300800 */
[----:B--2---:R0:W-:Y:S01]  /*27a90*/  STL.64 [R1+0x10b0], R6 ;  /* 0x0010b00601007387 */ /* 0x0041e20000100a00 */
[----:B------:R-:W2:Y:S02]  /*27aa0*/  LDL.LU R4, [R1+0x180] ;  /* 0x0001800001047983 */ /* 0x000ea40000300800 */
[----:B------:R-:W2:Y:S01]  /*27ab0*/  LDL.LU R5, [R1+0x184] ;  /* 0x0001840001057983 */ /* 0x000ea20000300800 */
[----:B0-----:R-:W3:Y:S01]  /*27ac0*/  LDL.LU R6, [R1+0x188] ;  /* 0x0001880001067983 */ /* 0x001ee20000300800 */
[----:B------:R-:W3:Y:S03]  /*27ad0*/  LDL.LU R7, [R1+0x18c] ;  /* 0x00018c0001077983 */ /* 0x000ee60000300800 */
[----:B---3--:R0:W-:Y:S01]  /*27ae0*/  STL.64 [R1+0x10c0], R6 ;  /* 0x0010c00601007387 */ /* 0x0081e20000100a00 */
[----:B--2---:R1:W-:Y:S03]  /*27af0*/  STL.64 [R1+0x10b8], R4 ;  /* 0x0010b80401007387 */ /* 0x0043e60000100a00 */
[----:B0-----:R-:W2:Y:S01]  /*27b00*/  LDL.LU R6, [R1+0x2f0] ;  /* 0x0002f00001067983 */ /* 0x001ea20000300800 */
[----:B------:R-:W2:Y:S02]  /*27b10*/  LDL.LU R7, [R1+0x2f4] ;  /* 0x0002f40001077983 */ /* 0x000ea40000300800 */
[----:B-1----:R-:W3:Y:S01]  /*27b20*/  LDL.LU R5, [R1+0x514] ;  /* 0x0005140001057983 */ /* 0x002ee20000300800 */
[----:B--2---:R-:W-:Y:S01]  /*27b30*/  STL.64 [R1+0x10e0], R6 ;  /* 0x0010e00601007387 */ /* 0x004fe20000100a00 */
[----:B---3--:R0:W-:Y:S02]  /*27b40*/  STL [R1+0x10d8], R5 ;  /* 0x0010d80501007387 */ /* 0x0081e40000100800 */
[----:B------:R-:W2:Y:S01]  /*27b50*/  LDL.LU R4, [R1+0x1b0] ;  /* 0x0001b00001047983 */ /* 0x000ea20000300800 */
[----:B0-----:R-:W2:Y:S01]  /*27b60*/  LDL.LU R5, [R1+0x1b4] ;  /* 0x0001b40001057983 */ /* 0x001ea20000300800 */
[----:B------:R-:W3:Y:S02]  /*27b70*/  LDL.LU R6, [R1+0x1b8] ;  /* 0x0001b80001067983 */ /* 0x000ee40000300800 */
[----:B------:R-:W3:Y:S02]  /*27b80*/  LDL.LU R7, [R1+0x1bc] ;  /* 0x0001bc0001077983 */ /* 0x000ee40000300800 */
[----:B---3--:R0:W-:Y:S01]  /*27b90*/  STL.64 [R1+0x10f0], R6 ;  /* 0x0010f00601007387 */ /* 0x0081e20000100a00 */
[----:B--2---:R-:W-:Y:S03]  /*27ba0*/  STL.64 [R1+0x10e8], R4 ;  /* 0x0010e80401007387 */ /* 0x004fe60000100a00 */
[----:B0-----:R-:W2:Y:S01]  /*27bb0*/  LDL.LU R6, [R1+0x308] ;  /* 0x0003080001067983 */ /* 0x001ea20000300800 */
[----:B------:R-:W2:Y:S01]  /*27bc0*/  LDL.LU R7, [R1+0x30c] ;  /* 0x00030c0001077983 */ /* 0x000ea20000300800 */
[C---:B----4-:R-:W-:Y:S02]  /*27bd0*/  HMMA.16816.F32 R8, R24.reuse, R10, R12 ;  /* 0x0000000a1808723c */ /* 0x050fe4000000180c */
[----:B--2---:R-:W-:Y:S01]  /*27be0*/  STL.64 [R1+0x1108], R6 ;  /* 0x0011080601007387 */ /* 0x004fe20000100a00 */
[----:B------:R-:W2:Y:S02]  /*27bf0*/  LDL.LU R2, [R1+0x510] ;  /* 0x0005100001027983 */ /* 0x000ea40000300800 */
[----:B------:R-:W3:Y:S02]  /*27c00*/  LDL.LU R21, [R1+0x504] ;  /* 0x0005040001157983 */ /* 0x000ee40000300800 */
[----:B------:R-:W4:Y:S02]  /*27c10*/  LDL.LU R22, [R1+0x518] ;  /* 0x0005180001167983 */ /* 0x000f240000300800 */
[----:B------:R-:W-:Y:S01]  /*27c20*/  IMAD.MOV.U32 R20, RZ, RZ, R23 ;  /* 0x000000ffff147224 */ /* 0x000fe200078e0017 */
[----:B----4-:R-:W-:Y:S04]  /*27c30*/  STL [R1+0x1130], R22 ;  /* 0x0011301601007387 */ /* 0x010fe80000100800 */
[----:B---3--:R-:W-:Y:S09]  /*27c40*/  STL.64 [R1+0x1128], R20 ;  /* 0x0011281401007387 */ /* 0x008ff20000100a00 */
[----:B------:R-:W-:Y:S02]  /*27c50*/  STL.64 [R1+0xe80], R10 ;  /* 0x000e800a01007387 */ /* 0x000fe40000100a00 */
[----:B------:R0:W-:Y:S02]  /*27c60*/  STL.64 [R1+0xe78], R8 ;  /* 0x000e780801007387 */ /* 0x0001e40000100a00 */
[----:B0-----:R-:W3:Y:S01]  /*27c70*/  LDL.LU R8, [R1+0x160] ;  /* 0x0001600001087983 */ /* 0x001ee20000300800 */
[----:B------:R-:W3:Y:S02]  /*27c80*/  LDL.LU R9, [R1+0x164] ;  /* 0x0001640001097983 */ /* 0x000ee40000300800 */
[----:B------:R-:W4:Y:S02]  /*27c90*/  LDL.LU R10, [R1+0x168] ;  /* 0x00016800010a7983 */ /* 0x000f240000300800 */
[----:B------:R-:W4:Y:S01]  /*27ca0*/  LDL.LU R11, [R1+0x16c] ;  /* 0x00016c00010b7983 */ /* 0x000f220000300800 */
[----:B------:R-:W2:Y:S01]  /*27cb0*/  LDL.LU R6, [R1+0x310] ;  /* 0x0003100001067983 */ /* 0x000ea20000300800 */
[----:B------:R-:W2:Y:S02]  /*27cc0*/  LDL.LU R7, [R1+0x314] ;  /* 0x0003140001077983 */ /* 0x000ea40000300800 */
[----:B------:R-:W3:Y:S02]  /*27cd0*/  LDL.LU R14, [R1+0x4a8] ;  /* 0x0004a800010e7983 */ /* 0x000ee40000300800 */
[----:B------:R-:W3:Y:S01]  /*27ce0*/  LDL.LU R15, [R1+0x4ac] ;  /* 0x0004ac00010f7983 */ /* 0x000ee20000300800 */
[----:B------:R-:W3:Y:S01]  /*27cf0*/  LDL.LU R20, [R1+0x200] ;  /* 0x0002000001147983 */ /* 0x000ee20000300800 */
[----:B------:R-:W3:Y:S02]  /*27d00*/  LDL.LU R21, [R1+0x204] ;  /* 0x0002040001157983 */ /* 0x000ee40000300800 */
[----:B------:R-:W3:Y:S02]  /*27d10*/  LDL.LU R22, [R1+0x208] ;  /* 0x0002080001167983 */ /* 0x000ee40000300800 */
[----:B------:R-:W3:Y:S01]  /*27d20*/  LDL.LU R23, [R1+0x20c] ;  /* 0x00020c0001177983 */ /* 0x000ee20000300800 */
[----:B--2---:R0:W-:Y:S01]  /*27d30*/  STL.64 [R1+0x1120], R6 ;  /* 0x0011200601007387 */ /* 0x0041e20000100a00 */
[----:B------:R-:W2:Y:S02]  /*27d40*/  LDL.LU R18, [R1+0x4b8] ;  /* 0x0004b80001127983 */ /* 0x000ea40000300800 */
[----:B------:R-:W2:Y:S02]  /*27d50*/  LDL.LU R19, [R1+0x4bc] ;  /* 0x0004bc0001137983 */ /* 0x000ea40000300800 */
[----:B------:R-:W2:Y:S01]  /*27d60*/  LDL.LU R4, [R1+0x1f0] ;  /* 0x0001f00001047983 */ /* 0x000ea20000300800 */
[----:B------:R-:W2:Y:S04]  /*27d70*/  LDL.LU R5, [R1+0x1f4] ;  /* 0x0001f40001057983 */ /* 0x000ea80000300800 */
[----:B0-----:R-:W2:Y:S01]  /*27d80*/  LDL.LU R6, [R1+0x1f8] ;  /* 0x0001f80001067983 */ /* 0x001ea20000300800 */
[----:B------:R-:W2:Y:S02]  /*27d90*/  LDL.LU R7, [R1+0x1fc] ;  /* 0x0001fc0001077983 */ /* 0x000ea40000300800 */
[----:B----4-:R-:W-:Y:S02]  /*27da0*/  STL.64 [R1+0x10a8], R10 ;  /* 0x0010a80a01007387 */ /* 0x010fe40000100a00 */
[----:B---3--:R0:W-:Y:S02]  /*27db0*/  STL.64 [R1+0x10a0], R8 ;  /* 0x0010a00801007387 */ /* 0x0081e40000100a00 */
[----:B0-----:R-:W3:Y:S01]  /*27dc0*/  LDL.LU R8, [R1+0x170] ;  /* 0x0001700001087983 */ /* 0x001ee20000300800 */
        /* <DEDUP_REMOVED lines=9> */
[C---:B------:R-:W-:Y:S01]  /*27e60*/  HMMA.16816.F32 R12, R24.reuse, R14, R20 ;  /* 0x0000000e180c723c */ /* 0x040fe20000001814 */
[----:B----4-:R-:W-:Y:S01]  /*27e70*/  STL.64 [R1+0x1100], R10 ;  /* 0x0011000a01007387 */ /* 0x010fe20000100a00 */
[----:B---3--:R0:W-:Y:S03]  /*27e80*/  STL.64 [R1+0x10f8], R8 ;  /* 0x0010f80801007387 */ /* 0x0081e60000100a00 */
[----:B0-----:R-:W3:Y:S01]  /*27e90*/  LDL.LU R8, [R1+0x1c0] ;  /* 0x0001c00001087983 */ /* 0x001ee20000300800 */
[----:B------:R-:W3:Y:S02]  /*27ea0*/  LDL.LU R9, [R1+0x1c4] ;  /* 0x0001c40001097983 */ /* 0x000ee40000300800 */
[----:B------:R-:W4:Y:S02]  /*27eb0*/  LDL.LU R10, [R1+0x1c8] ;  /* 0x0001c800010a7983 */ /* 0x000f240000300800 */
[----:B------:R-:W4:Y:S01]  /*27ec0*/  LDL.LU R11, [R1+0x1cc] ;  /* 0x0001cc00010b7983 */ /* 0x000f220000300800 */
[C---:B--2---:R-:W-:Y:S01]  /*27ed0*/  HMMA.16816.F32 R16, R24.reuse, R18, R4 ;  /* 0x000000121810723c */ /* 0x044fe20000001804 */
[----:B----4-:R-:W-:Y:S01]  /*27ee0*/  STL.64 [R1+0x1118], R10 ;  /* 0x0011180a01007387 */ /* 0x010fe20000100a00 */
[----:B---3--:R0:W-:Y:S03]  /*27ef0*/  STL.64 [R1+0x1110], R8 ;  /* 0x0011100801007387 */ /* 0x0081e60000100a00 */
[----:B0-----:R-:W2:Y:S01]  /*27f00*/  LDL.LU R8, [R1+0x1e0] ;  /* 0x0001e00001087983 */ /* 0x001ea20000300800 */
[----:B------:R-:W2:Y:S02]  /*27f10*/  LDL.LU R9, [R1+0x1e4] ;  /* 0x0001e40001097983 */ /* 0x000ea40000300800 */
[----:B------:R-:W2:Y:S02]  /*27f20*/  LDL.LU R10, [R1+0x1e8] ;  /* 0x0001e800010a7983 */ /* 0x000ea40000300800 */
[----:B------:R-:W2:Y:S01]  /*27f30*/  LDL.LU R11, [R1+0x1ec] ;  /* 0x0001ec00010b7983 */ /* 0x000ea20000300800 */
[----:B------:R-:W3:Y:S01]  /*27f40*/  LDL.LU R22, [R1+0x1130] ;  /* 0x0011300001167983 */ /* 0x000ee20000300800 */
[----:B------:R-:W4:Y:S02]  /*27f50*/  LDL.LU.64 R20, [R1+0x1128] ;  /* 0x0011280001147983 */ /* 0x000f240000300a00 */
[----:B------:R-:W2:Y:S02]  /*27f60*/  LDL.LU R23, [R1+0x51c] ;  /* 0x00051c0001177983 */ /* 0x000ea40000300800 */
[----:B------:R-:W-:Y:S01]  /*27f70*/  STL.64 [R1+0xe70], R14 ;  /* 0x000e700e01007387 */ /* 0x000fe20000100a00 */
[----:B------:R0:W-:Y:S04]  /*27f80*/  STL.64 [R1+0xe68], R12 ;  /* 0x000e680c01007387 */ /* 0x0001e80000100a00 */
[----:B0-----:R-:W2:Y:S01]  /*27f90*/  LDL.LU R13, [R1+0x500] ;  /* 0x00050000010d7983 */ /* 0x001ea20000300800 */
[----:B------:R-:W2:Y:S02]  /*27fa0*/  LDL.LU R14, [R1+0x2e0] ;  /* 0x0002e000010e7983 */ /* 0x000ea40000300800 */
[----:B------:R-:W2:Y:S02]  /*27fb0*/  LDL.LU R15, [R1+0x2e4] ;  /* 0x0002e400010f7983 */ /* 0x000ea40000300800 */
[----:B------:R-:W2:Y:S01]  /*27fc0*/  LDL.LU.64 R6, [R1+0x1120] ;  /* 0x0011200001067983 */ /* 0x000ea20000300a00 */
[----:B------:R0:W-:Y:S01]  /*27fd0*/  STL.64 [R1+0xea0], R18 ;  /* 0x000ea01201007387 */ /* 0x0001e20000100a00 */
[----:B------:R-:W-:Y:S03]  /*27fe0*/  STL.64 [R1+0xe98], R16 ;  /* 0x000e981001007387 */ /* 0x000fe60000100a00 */
        /* <DEDUP_REMOVED lines=17> */
[--C-:B------:R-:W-:Y:S01]  /*28100*/  FFMA R0, R2, c[0x0][0x188], -R28.reuse ;  /* 0x0000620002007a23 */ /* 0x100fe2000000081c */
[C---:B---3--:R-:W-:Y:S01]  /*28110*/  HMMA.16816.F32 R16, R24.reuse, R18, R4 ;  /* 0x000000121810723c */ /* 0x048fe20000001804 */
[----:B------:R-:W2:Y:S01]  /*28120*/  LDL.LU.64 R6, [R1+0x10e0] ;  /* 0x0010e00001067983 */ /* 0x000ea20000300a00 */
[----:B------:R-:W3:Y:S02]  /*28130*/  LDL.LU R5, [R1+0x10d8] ;  /* 0x0010d80001057983 */ /* 0x000ee40000300800 */
[----:B------:R-:W-:Y:S11]  /*28140*/  FMUL R2, R0, 1.4426950216293334961 ;  /* 0x3fb8aa3b00027820 */ /* 0x000ff60000400000 */
[----:B------:R-:W-:Y:S08]  /*28150*/  @!UPT UIADD3 URZ, URZ, URZ, URZ ;  /* 0x0000003f3f3ff290 */ /* 0x000ff0000fffe03f */
[----:B------:R-:W-:Y:S01]  /*28160*/  STL.64 [R1+0x420], R16 ;  /* 0x0004201001007387 */ /* 0x000fe20000100a00 */
[----:B------:R-:W-:Y:S02]  /*28170*/  STL.64 [R1+0x428], R18 ;  /* 0x0004281201007387 */ /* 0x000fe40000100a00 */
[--C-:B---3--:R-:W-:Y:S02]  /*28180*/  FFMA R0, R5, c[0x0][0x188], -R28.reuse ;  /* 0x0000620005007a23 */ /* 0x108fe4000000081c */
[C---:B--2---:R-:W-:Y:S01]  /*28190*/  HMMA.16816.F32 R4, R24.reuse, R6, R8 ;  /* 0x000000061804723c */ /* 0x044fe20000001808 */
[----:B------:R-:W2:Y:S01]  /*281a0*/  LDL.LU.64 R10, [R1+0x10d0] ;  /* 0x0010d000010a7983 */ /* 0x000ea20000300a00 */
[----:B------:R-:W2:Y:S11]  /*281b0*/  LDL.LU.64 R8, [R1+0x10c8] ;  /* 0x0010c80001087983 */ /* 0x000eb60000300a00 */
[----:B------:R-:W-:Y:S10]  /*281c0*/  @!UPT UIADD3 URZ, URZ, URZ, URZ ;  /* 0x0000003f3f3ff290 */ /* 0x000ff4000fffe03f */
[----:B------:R-:W-:Y:S01]  /*281d0*/  STL.64 [R1+0x410], R4 ;  /* 0x0004100401007387 */ /* 0x000fe20000100a00 */
[----:B------:R0:W-:Y:S03]  /*281e0*/  STL.64 [R1+0x418], R6 ;  /* 0x0004180601007387 */ /* 0x0001e60000100a00 */
[----:B0-----:R-:W3:Y:S01]  /*281f0*/  LDL.LU.64 R6, [R1+0x10c0] ;  /* 0x0010c00001067983 */ /* 0x001ee20000300a00 */
[----:B------:R-:W3:Y:S01]  /*28200*/  LDL.LU.64 R4, [R1+0x10b8] ;  /* 0x0010b80001047983 */ /* 0x000ee20000300a00 */
[----:B------:R0:W1:Y:S02]  /*28210*/  MUFU.EX2 R18, R2 ;  /* 0x0000000200127308 */ /* 0x0000640000000800 */
[----:B0-----:R-:W-:Y:S02]  /*28220*/  FMUL R2, R0, 1.4426950216293334961 ;  /* 0x3fb8aa3b00027820 */ /* 0x001fe40000400000 */
[----:B------:R-:W-:Y:S01]  /*28230*/  FFMA R0, R13, c[0x0][0x188], -R28 ;  /* 0x000062000d007a23 */ /* 0x000fe2000000081c */
[----:B-1----:R-:W-:Y:S01]  /*28240*/  STL [R1+0x4ec], R18 ;  /* 0x0004ec1201007387 */ /* 0x002fe20000100800 */
[C---:B---3--:R-:W-:Y:S03]  /*28250*/  HMMA.16816.F32 R12, R24.reuse, R14, R4 ;  /* 0x0000000e180c723c */ /* 0x048fe60000001804 */
[----:B------:R-:W2:Y:S01]  /*28260*/  LDL.LU.64 R6, [R1+0x10b0] ;  /* 0x0010b00001067983 */ /* 0x000ea20000300a00 */
[----:B------:R-:W0:Y:S11]  /*28270*/  MUFU.EX2 R19, R2 ;  /* 0x0000000200137308 */ /* 0x000e360000000800 */
[----:B------:R-:W-:Y:S08]  /*28280*/  @!UPT UIADD3 URZ, URZ, URZ, URZ ;  /* 0x0000003f3f3ff290 */ /* 0x000ff0000fffe03f */
[----:B------:R-:W-:Y:S01]  /*28290*/  STL.64 [R1+0x400], R12 ;  /* 0x0004000c01007387 */ /* 0x000fe20000100a00 */
[----:B------:R-:W-:Y:S02]  /*282a0*/  STL.64 [R1+0x408], R14 ;  /* 0x0004080e01007387 */ /* 0x000fe40000100a00 */
[----:B0-----:R-:W-:Y:S02]  /*282b0*/  STL [R1+0x4e8], R19 ;  /* 0x0004e81301007387 */ /* 0x001fe40000100800 */
[----:B------:R-:W-:Y:S01]  /*282c0*/  STL [R1+0xd6c], R28 ;  /* 0x000d6c1c01007387 */ /* 0x000fe20000100800 */
[----:B--2---:R-:W-:Y:S01]  /*282d0*/  HMMA.16816.F32 R4, R24, R6, R8 ;  /* 0x000000061804723c */ /* 0x004fe20000001808 */
[----:B------:R-:W2:Y:S01]  /*282e0*/  LDL.LU.64 R10, [R1+0x10a8] ;  /* 0x0010a800010a7983 */ /* 0x000ea20000300a00 */
[----:B------:R-:W2:Y:S11]  /*282f0*/  LDL.LU.64 R8, [R1+0x10a0] ;  /* 0x0010a00001087983 */ /* 0x000eb60000300a00 */
[----:B------:R-:W-:Y:S10]  /*28300*/  @!UPT UIADD3 URZ, URZ, URZ, URZ ;  /* 0x0000003f3f3ff290 */ /* 0x000ff4000fffe03f */
[----:B------:R-:W-:Y:S01]  /*28310*/  STL.64 [R1+0x3e0], R4 ;  /* 0x0003e00401007387 */ /* 0x000fe20000100a00 */
[----:B------:R0:W-:Y:S03]  /*28320*/  STL.64 [R1+0x3e8], R6 ;  /* 0x0003e80601007387 */ /* 0x0001e60000100a00 */
[----:B0-----:R-:W2:Y:S01]  /*28330*/  LDL.LU.64 R6, [R1+0x1098] ;  /* 0x0010980001067983 */ /* 0x001ea20000300a00 */
[----:B------:R-:W-:-:S04]  /*28340*/  FMUL R2, R0, 1.4426950216293334961 ;  /* 0x3fb8aa3b00027820 */ /* 0x000fc80000400000 */
[----:B------:R0:W1:Y:S01]  /*28350*/  MUFU.EX2 R12, R2 ;  /* 0x00000002000c7308 */ /* 0x0000620000000800 */
[----:B----4-:R-:W-:-:S04]  /*28360*/  FFMA R0, R21, c[0x0][0x188], -R28 ;  /* 0x0000620015007a23 */ /* 0x010fc8000000081c */
[----:B0-----:R-:W-:Y:S02]  /*28370*/  FMUL R2, R0, 1.4426950216293334961 ;  /* 0x3fb8aa3b00027820 */ /* 0x001fe40000400000 */
[--C-:B------:R-:W-:Y:S02]  /*28380*/  FFMA R0, R22, c[0x0][0x188], -R29.reuse ;  /* 0x0000620016007a23 */ /* 0x100fe4000000081d */
[----:B------:R0:W3:Y:S01]  /*28390*/  MUFU.EX2 R13, R2 ;  /* 0x00000002000d7308 */ /* 0x0000e20000000800 */
[----:B-1----:R-:W-:Y:S01]  /*283a0*/  STL [R1+0x4e4], R12 ;  /* 0x0004e40c01007387 */ /* 0x002fe20000100800 */
[----:B0-----:R-:W-:Y:S02]  /*283b0*/  FMUL R2, R0, 1.4426950216293334961 ;  /* 0x3fb8aa3b00027820 */ /* 0x001fe40000400000 */
[----:B------:R-:W-:Y:S01]  /*283c0*/  FFMA R0, R23, c[0x0][0x188], -R29 ;  /* 0x0000620017007a23 */ /* 0x000fe2000000081d */
[----:B--2---:R-:W-:Y:S11]  /*283d0*/  HMMA.16816.F32 R4, R24, R6, R8 ;  /* 0x000000061804723c */ /* 0x004ff60000001808 */
[----:B------:R-:W-:Y:S11]  /*283e0*/  @!UPT UIADD3 URZ, URZ, URZ, URZ ;  /* 0x0000003f3f3ff290 */ /* 0x000ff6000fffe03f */
[----:B------:R-:W-:Y:S01]  /*283f0*/  @!UPT UIADD3 URZ, URZ, URZ, URZ ;  /* 0x0000003f3f3ff290 */ /* 0x000fe2000fffe03f */
[----:B------:R-:W-:Y:S01]  /*28400*/  STL.64 [R1+0x3c0], R4 ;  /* 0x0003c00401007387 */ /* 0x000fe20000100a00 */
[----:B------:R-:W-:Y:S02]  /*28410*/  STL.64 [R1+0x3c8], R6 ;  /* 0x0003c80601007387 */ /* 0x000fe40000100a00 */
[----:B------:R-:W2:Y:S02]  /*28420*/  LDL.LU R22, [R1+0xc8] ;  /* 0x0000c80001167983 */ /* 0x000ea40000300800 */
[----:B------:R-:W2:Y:S02]  /*28430*/  LDL.LU R23, [R1+0xcc] ;  /* 0x0000cc0001177983 */ /* 0x000ea40000300800 */
[----:B--2---:R0:W-:Y:S04]  /*28440*/  STL.64 [R1+0x1008], R22 ;  /* 0x0010081601007387 */ /* 0x0041e80000100a00 */
[----:B0-----:R-:W2:Y:S01]  /*28450*/  LDL.LU R22, [R1+0xd8] ;  /* 0x0000d80001167983 */ /* 0x001ea20000300800 */
[----:B------:R-:W2:Y:S03]  /*28460*/  LDL.LU R23, [R1+0xdc] ;  /* 0x0000dc0001177983 */ /* 0x000ea60000300800 */
[----:B--2---:R-:W-:Y:S01]  /*28470*/  STL.64 [R1+0x1020], R22 ;  /* 0x0010201601007387 */ /* 0x004fe20000100a00 */
[----:B---3--:R-:W-:Y:S02]  /*28480*/  STL [R1+0x4e0], R13 ;  /* 0x0004e00d01007387 */ /* 0x008fe40000100800 */
[----:B------:R0:W-:Y:S02]  /*28490*/  STL.64 [R1+0x1000], R12 ;  /* 0x0010000c01007387 */ /* 0x0001e40000100a00 */
        /* <DEDUP_REMOVED lines=11> */
[----:B------:R-:W3:Y:S01]  /*28550*/  LDL.LU R14, [R1+0x88] ;  /* 0x00008800010e7983 */ /* 0x000ee20000300800 */
[----:B-----5:R-:W-:-:S02]  /*28560*/  MOV R15, R3 ;  /* 0x00000003000f7202 */ /* 0x020fc40000000f00 */
[----:B------:R-:W4:Y:S01]  /*28570*/  LDL.LU R3, [R1+0x1094] ;  /* 0x0010940001037983 */ /* 0x000f220000300800 */
[----:B------:R-:W5:Y:S02]  /*28580*/  LDL.LU R22, [R1+0x138] ;  /* 0x0001380001167983 */ /* 0x000f640000300800 */
[----:B------:R-:W5:Y:S02]  /*28590*/  LDL.LU R23, [R1+0x13c] ;  /* 0x00013c0001177983 */ /* 0x000f640000300800 */
[----:B-----5:R0:W-:Y:S04]  /*285a0*/  STL.64 [R1+0x1050], R22 ;  /* 0x0010501601007387 */ /* 0x0201e80000100a00 */
[----:B0-----:R-:W5:Y:S01]  /*285b0*/  LDL.LU R22, [R1+0x148] ;  /* 0x0001480001167983 */ /* 0x001f620000300800 */
[----:B------:R-:W5:Y:S03]  /*285c0*/  LDL.LU R23, [R1+0x14c] ;  /* 0x00014c0001177983 */ /* 0x000f660000300800 */
[----:B-----5:R0:W-:Y:S04]  /*285d0*/  STL.64 [R1+0x1068], R22 ;  /* 0x0010681601007387 */ /* 0x0201e80000100a00 */
[----:B0-----:R-:W5:Y:S01]  /*285e0*/  LDL.LU R22, [R1+0x158] ;  /* 0x0001580001167983 */ /* 0x001f620000300800 */
[----:B------:R-:W5:Y:S02]  /*285f0*/  LDL.LU R23, [R1+0x15c] ;  /* 0x00015c0001177983 */ /* 0x000f640000300800 */
[----:B------:R-:W5:Y:S02]  /*28600*/  LDL.LU R10, [R1+0x2b8] ;  /* 0x0002b800010a7983 */ /* 0x000f640000300800 */
[----:B------:R-:W5:Y:S01]  /*28610*/  LDL.LU R11, [R1+0x2bc] ;  /* 0x0002bc00010b7983 */ /* 0x000f620000300800 */
[----:B---3--:R4:W-:Y:S01]  /*28620*/  STL.64 [R1+0x1030], R14 ;  /* 0x0010300e01007387 */ /* 0x0089e20000100a00 */
[----:B--2---:R0:W-:Y:S02]  /*28630*/  STL.64 [R1+0x1028], R12 ;  /* 0x0010280c01007387 */ /* 0x0041e40000100a00 */
[----:B----4-:R-:W-:Y:S01]  /*28640*/  IMAD.MOV.U32 R14, RZ, RZ, R3 ;  /* 0x000000ffff0e7224 */ /* 0x010fe200078e0003 */
[----:B0-----:R-:W2:Y:S01]  /*28650*/  LDL.LU R12, [R1+0x90] ;  /* 0x00009000010c7983 */ /* 0x001ea20000300800 */
[----:B------:R-:W2:Y:S02]  /*28660*/  LDL.LU R13, [R1+0x94] ;  /* 0x00009400010d7983 */ /* 0x000ea40000300800 */
[----:B------:R-:W3:Y:S02]  /*28670*/  LDL.LU R3, [R1+0x1090] ;  /* 0x0010900001037983 */ /* 0x000ee40000300800 */
[----:B------:R-:W4:Y:S01]  /*28680*/  LDL.LU R15, [R1+0x9c] ;  /* 0x00009c00010f7983 */ /* 0x000f220000300800 */
[----:B------:R-:W2:Y:S04]  /*28690*/  LDL.LU R21, [R1+0x508] ;  /* 0x0005080001157983 */ /* 0x000ea80000300800 */
[----:B-----5:R3:W-:Y:S04]  /*286a0*/  STL.64 [R1+0x1088], R22 ;  /* 0x0010881601007387 */ /* 0x0207e80000100a00 */
[----:B--2---:R0:W-:Y:S01]  /*286b0*/  STL.64 [R1+0x1080], R20 ;  /* 0x0010801401007387 */ /* 0x0041e20000100a00 */
[----:B---3--:R-:W-:-:S03]  /*286c0*/  MOV R23, R3 ;  /* 0x0000000300177202 */ /* 0x008fc60000000f00 */
[----:B0-----:R-:W2:Y:S01]  /*286d0*/  LDL.LU R20, [R1+0x110] ;  /* 0x0001100001147983 */ /* 0x001ea20000300800 */
[----:B------:R-:W2:Y:S02]  /*286e0*/  LDL.LU R21, [R1+0x114] ;  /* 0x0001140001157983 */ /* 0x000ea40000300800 */
[----:B------:R-:W2:Y:S02]  /*286f0*/  LDL.LU R22, [R1+0x118] ;  /* 0x0001180001167983 */ /* 0x000ea40000300800 */
[----:B------:R-:W3:Y:S01]  /*28700*/  LDL.LU R3, [R1+0x50c] ;  /* 0x00050c0001037983 */ /* 0x000ee20000300800 */
[----:B----4-:R-:W-:Y:S01]  /*28710*/  STL.64 [R1+0x1048], R14 ;  /* 0x0010480e01007387 */ /* 0x010fe20000100a00 */
[----:B------:R0:W-:Y:S03]  /*28720*/  STL.64 [R1+0x1040], R12 ;  /* 0x0010400c01007387 */ /* 0x0001e60000100a00 */
[----:B0-----:R-:W4:Y:S01]  /*28730*/  LDL.LU R12, [R1+0xa0] ;  /* 0x0000a000010c7983 */ /* 0x001f220000300800 */
[----:B------:R-:W4:Y:S02]  /*28740*/  LDL.LU R13, [R1+0xa4] ;  /* 0x0000a400010d7983 */ /* 0x000f240000300800 */
[----:B------:R-:W5:Y:S02]  /*28750*/  LDL.LU R14, [R1+0xa8] ;  /* 0x0000a800010e7983 */ /* 0x000f640000300800 */
[----:B------:R-:W5:Y:S02]  /*28760*/  LDL.LU R15, [R1+0xac] ;  /* 0x0000ac00010f7983 */ /* 0x000f640000300800 */
[----:B-----5:R-:W-:Y:S01]  /*28770*/  STL.64 [R1+0x1060], R14 ;  /* 0x0010600e01007387 */ /* 0x020fe20000100a00 */
[----:B----4-:R0:W-:Y:S03]  /*28780*/  STL.64 [R1+0x1058], R12 ;  /* 0x0010580c01007387 */ /* 0x0101e60000100a00 */
[----:B0-----:R-:W4:Y:S01]  /*28790*/  LDL.LU R12, [R1+0xe0] ;  /* 0x0000e000010c7983 */ /* 0x001f220000300800 */
[----:B------:R-:W4:Y:S02]  /*287a0*/  LDL.LU R13, [R1+0xe4] ;  /* 0x0000e400010d7983 */ /* 0x000f240000300800 */
[----:B------:R-:W5:Y:S02]  /*287b0*/  LDL.LU R14, [R1+0xe8] ;  /* 0x0000e800010e7983 */ /* 0x000f640000300800 */
[----:B------:R-:W5:Y:S01]  /*287c0*/  LDL.LU R15, [R1+0xec] ;  /* 0x0000ec00010f7983 */ /* 0x000f620000300800 */
[----:B--2---:R-:W-:Y:S01]  /*287d0*/  HMMA.16816.F32 R8, R24, R10, R20 ;  /* 0x0000000a1808723c */ /* 0x004fe20000001814 */
[----:B------:R-:W0:Y:S01]  /*287e0*/  MUFU.EX2 R16, R2 ;  /* 0x0000000200107308 */ /* 0x000e220000000800 */
[----:B------:R-:W1:Y:S02]  /*287f0*/  S2R R6, SR_TID.X ;  /* 0x0000000000067919 */ /* 0x000e640000002100 */
[----:B-1----:R-:W-:-:S02]  /*28800*/  LOP3.LUT R7, R6, 0x7, RZ, 0xc0, !PT ;  /* 0x0000000706077812 */ /* 0x002fc400078ec0ff */
[----:B-----5:R-:W-:Y:S01]  /*28810*/  STL.64 [R1+0x1078], R14 ;  /* 0x0010780e01007387 */ /* 0x020fe20000100a00 */
[----:B----4-:R1:W-:Y:S03]  /*28820*/  STL.64 [R1+0x1070], R12 ;  /* 0x0010700c01007387 */ /* 0x0103e60000100a00 */
[----:B-1----:R-:W2:Y:S01]  /*28830*/  LDL.LU R12, [R1+0x100] ;  /* 0x00010000010c7983 */ /* 0x002ea20000300800 */
[----:B------:R-:W2:Y:S02]  /*28840*/  LDL.LU R13, [R1+0x104] ;  /* 0x00010400010d7983 */ /* 0x000ea40000300800 */
[----:B------:R-:W2:Y:S02]  /*28850*/  LDL.LU R14, [R1+0x108] ;  /* 0x00010800010e7983 */ /* 0x000ea40000300800 */
[----:B------:R-:W2:Y:S01]  /*28860*/  LDL.LU R15, [R1+0x10c] ;  /* 0x00010c00010f7983 */ /* 0x000ea20000300800 */
[----:B------:R-:W2:Y:S01]  /*28870*/  LDL.LU.64 R22, [R1+0x1088] ;  /* 0x0010880001167983 */ /* 0x000ea20000300a00 */
[----:B------:R-:W4:Y:S06]  /*28880*/  LDL.LU.64 R20, [R1+0x1080] ;  /* 0x0010800001147983 */ /* 0x000f2c0000300a00 */
[----:B------:R1:W-:Y:S02]  /*28890*/  STL.64 [R1+0xf0], R8 ;  /* 0x0000f00801007387 */ /* 0x0003e40000100a00 */
[----:B------:R5:W-:Y:S01]  /*288a0*/  STL.64 [R1+0xf8], R10 ;  /* 0x0000f80a01007387 */ /* 0x000be20000100a00 */
[----:B-1----:R-:W3:Y:S01]  /*288b0*/  LDL.LU R8, [R1+0x60] ;  /* 0x0000600001087983 */ /* 0x002ee20000300800 */
[----:B0-----:R-:W-:Y:S02]  /*288c0*/  STL [R1+0x4ac], R16 ;  /* 0x0004ac1001007387 */ /* 0x001fe40000100800 */
[----:B------:R-:W3:Y:S02]  /*288d0*/  LDL.LU R9, [R1+0x64] ;  /* 0x0000640001097983 */ /* 0x000ee40000300800 */
[----:B-----5:R-:W5:Y:S02]  /*288e0*/  LDL.LU R10, [R1+0x68] ;  /* 0x00006800010a7983 */ /* 0x020f640000300800 */
[----:B------:R-:W-:-:S02]  /*288f0*/  IMAD.SHL.U32 R6, R6, 0x2, RZ ;  /* 0x0000000206067824 */ /* 0x000fc400078e00ff */
[----:B------:R-:W-:-:S05]  /*28900*/  IMAD R7, R7, 0x110, RZ ;  /* 0x0000011007077824 */ /* 0x000fca00078e02ff */
[----:B------:R-:W-:-:S04]  /*28910*/  LOP3.LUT R7, R7, 0x30, R6, 0x78, !PT ;  /* 0x0000003007077812 */ /* 0x000fc800078e7806 */
[----:B------:R-:W-:-:S06]  /*28920*/  LOP3.LUT R7, R7, 0x40, RZ, 0x3c, !PT ;  /* 0x0000004007077812 */ /* 0x000fcc00078e3cff */
[----:B------:R-:W0:Y:S01]  /*28930*/  LDSM.16.M88.4 R4, [R7+0x20080] ;  /* 0x020080000704783b */ /* 0x000e220000000200 */
[----:B------:R-:W-:Y:S01]  /*28940*/  FMUL R2, R0, 1.4426950216293334961 ;  /* 0x3fb8aa3b00027820 */ /* 0x000fe20000400000 */
[----:B----4-:R-:W-:Y:S01]  /*28950*/  MOV R11, R20 ;  /* 0x00000014000b7202 */ /* 0x010fe20000000f00 */
[----:B------:R-:W-:Y:S02]  /*28960*/  FFMA R0, R21, c[0x0][0x188], -R29 ;  /* 0x0000620015007a23 */ /* 0x000fe4000000081d */
[C---:B--2---:R-:W-:Y:S02]  /*28970*/  HMMA.16816.F32 R20, R24.reuse, R22, R12 ;  /* 0x000000161814723c */ /* 0x044fe4000000180c */
[----:B-----5:R1:W-:Y:S01]  /*28980*/  STL.64 [R1+0xfe8], R10 ;  /* 0x000fe80a01007387 */ /* 0x0203e20000100a00 */
[----:B---3--:R-:W-:Y:S03]  /*28990*/  STL.64 [R1+0xfe0], R8 ;  /* 0x000fe00801007387 */ /* 0x008fe60000100a00 */
[----:B-1----:R-:W2:Y:S01]  /*289a0*/  LDL.LU R10, [R1+0xb8] ;  /* 0x0000b800010a7983 */ /* 0x002ea20000300800 */
[----:B------:R-:W2:Y:S02]  /*289b0*/  LDL.LU R11, [R1+0xbc] ;  /* 0x0000bc00010b7983 */ /* 0x000ea40000300800 */
[----:B0-----:R-:W-:Y:S02]  /*289c0*/  STL.64 [R1+0x488], R6 ;  /* 0x0004880601007387 */ /* 0x001fe40000100a00 */
[----:B------:R-:W3:Y:S01]  /*289d0*/  LDL.LU.64 R14, [R1+0x1078] ;  /* 0x00107800010e7983 */ /* 0x000ee20000300a00 */
[----:B------:R-:W3:Y:S11]  /*289e0*/  LDL.LU.64 R12, [R1+0x1070] ;  /* 0x00107000010c7983 */ /* 0x000ef60000300a00 */
[----:B------:R-:W-:Y:S02]  /*289f0*/  STL.64 [R1+0x3f0], R20 ;  /* 0x0003f01401007387 */ /* 0x000fe40000100a00 */
[----:B------:R0:W-:Y:S02]  /*28a00*/  STL.64 [R1+0x3f8], R22 ;  /* 0x0003f81601007387 */ /* 0x0001e40000100a00 */
[----:B0-----:R-:W3:Y:S01]  /*28a10*/  LDL.LU.64 R22, [R1+0x1068] ;  /* 0x0010680001167983 */ /* 0x001ee20000300a00 */
[----:B------:R-:W0:Y:S03]  /*28a20*/  MUFU.EX2 R17, R2 ;  /* 0x0000000200117308 */ /* 0x000e260000000800 */
[----:B0-----:R-:W-:Y:S01]  /*28a30*/  STL [R1+0x4a8], R17 ;  /* 0x0004a81101007387 */ /* 0x001fe20000100800 */
[----:B------:R-:W-:Y:S01]  /*28a40*/  STL [R1+0xd70], R29 ;  /* 0x000d701d01007387 */ /* 0x000fe20000100800 */
[----:B---3--:R-:W-:Y:S02]  /*28a50*/  HMMA.16816.F32 R20, R24, R22, R12 ;  /* 0x000000161814723c */ /* 0x008fe4000000180c */
[----:B------:R-:W3:Y:S01]  /*28a60*/  LDL.LU.64 R14, [R1+0x1060] ;  /* 0x00106000010e7983 */ /* 0x000ee20000300a00 */
[----:B------:R-:W3:Y:S11]  /*28a70*/  LDL.LU.64 R12, [R1+0x1058] ;  /* 0x00105800010c7983 */ /* 0x000ef60000300a00 */
[----:B------:R-:W-:Y:S09]  /*28a80*/  @!UPT UIADD3 URZ, URZ, URZ, URZ ;  /* 0x0000003f3f3ff290 */ /* 0x000ff2000fffe03f */
[----:B------:R-:W-:Y:S01]  /*28a90*/  STL.64 [R1+0x3d0], R20 ;  /* 0x0003d01401007387 */ /* 0x000fe20000100a00 */
[----:B------:R0:W-:Y:S03]  /*28aa0*/  STL.64 [R1+0x3d8], R22 ;  /* 0x0003d81601007387 */ /* 0x0001e60000100a00 */
[----:B0-----:R-:W3:Y:S01]  /*28ab0*/  LDL.LU.64 R22, [R1+0x1050] ;  /* 0x0010500001167983 */ /* 0x001ee20000300a00 */
[----:B------:R-:W-:-:S04]  /*28ac0*/  FMUL R2, R0, 1.4426950216293334961 ;  /* 0x3fb8aa3b00027820 */ /* 0x000fc80000400000 */
[----:B------:R-:W0:Y:S02]  /*28ad0*/  MUFU.EX2 R6, R2 ;  /* 0x0000000200067308 */ /* 0x000e240000000800 */
[----:B0-----:R-:W-:Y:S01]  /*28ae0*/  STL [R1+0x4a4], R6 ;  /* 0x0004a40601007387 */ /* 0x001fe20000100800 */
[C---:B---3--:R-:W-:Y:S03]  /*28af0*/  HMMA.16816.F32 R20, R24.reuse, R22, R12 ;  /* 0x000000161814723c */ /* 0x048fe6000000180c */
[----:B------:R-:W3:Y:S01]  /*28b00*/  LDL.LU.64 R14, [R1+0x1048] ;  /* 0x00104800010e7983 */ /* 0x000ee20000300a00 */
[----:B------:R-:W3:Y:S11]  /*28b10*/  LDL.LU.64 R12, [R1+0x1040] ;  /* 0x00104000010c7983 */ /* 0x000ef60000300a00 */
[----:B------:R-:W-:Y:S08]  /*28b20*/  @!UPT UIADD3 URZ, URZ, URZ, URZ ;  /* 0x0000003f3f3ff290 */ /* 0x000ff0000fffe03f */
[----:B------:R-:W-:Y:S01]  /*28b30*/  STL.64 [R1+0x3b0], R20 ;  /* 0x0003b01401007387 */ /* 0x000fe20000100a00 */
[----:B------:R0:W-:Y:S03]  /*28b40*/  STL.64 [R1+0x3b8], R22 ;  /* 0x0003b81601007387 */ /* 0x0001e60000100a00 */
[----:B0-----:R-:W3:Y:S02]  /*28b50*/  LDL.LU.64 R22, [R1+0x1038] ;  /* 0x0010380001167983 */ /* 0x001ee40000300a00 */
[----:B---3--:R-:W-:Y:S02]  /*28b60*/  HMMA.16816.F32 R20, R24, R22, R12 ;  /* 0x000000161814723c */ /* 0x008fe4000000180c */
[----:B------:R-:W3:Y:S01]  /*28b70*/  LDL.LU.64 R14, [R1+0x1030] ;  /* 0x00103000010e7983 */ /* 0x000ee20000300a00 */
[----:B------:R-:W3:Y:S11]  /*28b80*/  LDL.LU.64 R12, [R1+0x1028] ;  /* 0x00102800010c7983 */ /* 0x000ef60000300a00 */
[----:B------:R-:W-:Y:S09]  /*28b90*/  @!UPT UIADD3 URZ, URZ, URZ, URZ ;  /* 0x0000003f3f3ff290 */ /* 0x000ff2000fffe03f */
[----:B------:R-:W-:Y:S01]  /*28ba0*/  STL.64 [R1+0x2b0], R20 ;  /* 0x0002b01401007387 */ /* 0x000fe20000100a00 */
[----:B------:R0:W-:Y:S03]  /*28bb0*/  STL.64 [R1+0x2b8], R22 ;  /* 0x0002b81601007387 */ /* 0x0001e60000100a00 */
[----:B0-----:R-:W3:Y:S01]  /*28bc0*/  LDL.LU.64 R22, [R1+0x1020] ;  /* 0x0010200001167983 */ /* 0x001ee20000300a00 */
[----:B------:R-:W-:-:S04]  /*28bd0*/  FFMA R0, R3, c[0x0][0x188], -R29 ;  /* 0x0000620003007a23 */ /* 0x000fc8000000081d */
        /* <DEDUP_REMOVED lines=10> */
[C---:B---3--:R-:W-:Y:S02]  /*28c80*/  HMMA.16816.F32 R20, R24.reuse, R22, R12 ;  /* 0x000000161814723c */ /* 0x048fe4000000180c */
[----:B------:R-:W3:Y:S11]  /*28c90*/  LDL.LU.64 R12, [R1+0x1000] ;  /* 0x00100000010c7983 */ /* 0x000ef60000300a00 */
[----:B------:R-:W-:Y:S11]  /*28ca0*/  @!UPT UIADD3 URZ, URZ, URZ, URZ ;  /* 0x0000003f3f3ff290 */ /* 0x000ff6000fffe03f */
[----:B------:R-:W-:Y:S01]  /*28cb0*/  IMAD.MOV.U32 R3, RZ, RZ, R22 ;  /* 0x000000ffff037224 */ /* 0x000fe200078e0016 */
[----:B------:R-:W-:Y:S01]  /*28cc0*/  MOV R2, R23 ;  /* 0x0000001700027202 */ /* 0x000fe20000000f00 */
[----:B------:R-:W-:Y:S01]  /*28cd0*/  IMAD.MOV.U32 R29, RZ, RZ, R20 ;  /* 0x000000ffff1d7224 */ /* 0x000fe200078e0014 */
[----:B------:R-:W-:Y:S01]  /*28ce0*/  MOV R28, R21 ;  /* 0x00000015001c7202 */ /* 0x000fe20000000f00 */
[----:B------:R-:W2:Y:S01]  /*28cf0*/  LDL.LU.64 R22, [R1+0xff8] ;  /* 0x000ff80001167983 */ /* 0x000ea20000300a00 */
[----:B------:R-:W2:Y:S02]  /*28d00*/  LDL.LU.64 R20, [R1+0xff0] ;  /* 0x000ff00001147983 */ /* 0x000ea40000300a00 */
[----:B------:R-:W-:Y:S02]  /*28d10*/  STL [R1+0xe5c], R2 ;  /* 0x000e5c0201007387 */ /* 0x000fe40000100800 */
[----:B------:R-:W-:Y:S01]  /*28d20*/  STL [R1+0xe58], R3 ;  /* 0x000e580301007387 */ /* 0x000fe20000100800 */
[----:B------:R-:W-:Y:S01]  /*28d30*/  STL [R1+0xe54], R28 ;  /* 0x000e541c01007387 */ /* 0x000fe20000100800 */
[----:B------:R-:W-:Y:S01]  /*28d40*/  STL [R1+0xe50], R29 ;  /* 0x000e501d01007387 */ /* 0x000fe20000100800 */
[----:B--2---:R-:W-:Y:S02]  /*28d50*/  HMMA.16816.F32 R24, R24, R10, R20 ;  /* 0x0000000a1818723c */ /* 0x004fe40000001814 */
[----:B------:R-:W2:Y:S01]  /*28d60*/  LDL.LU.64 R10, [R1+0xfe8] ;  /* 0x000fe800010a7983 */ /* 0x000ea20000300a00 */
[----:B------:R-:W2:Y:S04]  /*28d70*/  LDL.LU.64 R8, [R1+0xfe0] ;  /* 0x000fe00001087983 */ /* 0x000ea80000300a00 */
[----:B------:R-:W-:-:S02]  /*28d80*/  F2FP.PACK_AB R20, R19, R18 ;  /* 0x000000121314723e */ /* 0x000fc400000000ff */
[----:B------:R-:W-:Y:S02]  /*28d90*/  F2FP.PACK_AB R21, R17, R16 ;  /* 0x000000101115723e */ /* 0x000fe400000000ff */
[----:B---3--:R-:W-:Y:S02]  /*28da0*/  F2FP.PACK_AB R22, R13, R12 ;  /* 0x0000000c0d16723e */ /* 0x008fe400000000ff */
[----:B------:R-:W-:-:S10]  /*28db0*/  F2FP.PACK_AB R23, R7, R6 ;  /* 0x000000060717723e */ /* 0x000fd400000000ff */
[----:B------:R-:W-:Y:S01]  /*28dc0*/  STL.64 [R1+0xd80], R26 ;  /* 0x000d801a01007387 */ /* 0x000fe20000100a00 */
[----:B------:R-:W-:Y:S02]  /*28dd0*/  STL.64 [R1+0xd78], R24 ;  /* 0x000d781801007387 */ /* 0x000fe40000100a00 */
[----:B------:R-:W-:Y:S02]  /*28de0*/  STL.64 [R1+0xfb8], R22 ;  /* 0x000fb81601007387 */ /* 0x000fe40000100a00 */
[----:B------:R-:W-:Y:S01]  /*28df0*/  STL.64 [R1+0xfb0], R20 ;  /* 0x000fb01401007387 */ /* 0x000fe20000100a00 */
[----:B------:R-:W0:Y:S01]  /*28e00*/  S2R R15, SR_TID.X ;  /* 0x00000000000f7919 */ /* 0x000e220000002100 */
[----:B--2---:R-:W-:Y:S11]  /*28e10*/  HMMA.16816.F32 R4, R20, R4, R8 ;  /* 0x000000041404723c */ /* 0x004ff60000001808 */
[----:B------:R-:W-:Y:S11]  /*28e20*/  @!UPT UIADD3 URZ, URZ, URZ, URZ ;  /* 0x0000003f3f3ff290 */ /* 0x000ff6000fffe03f */
[----:B------:R-:W-:Y:S01]  /*28e30*/  @!UPT UIADD3 URZ, URZ, URZ, URZ ;  /* 0x0000003f3f3ff290 */ /* 0x000fe2000fffe03f */
[----:B------:R-:W-:Y:S01]  /*28e40*/  STL.64 [R1+0x290], R4 ;  /* 0x0002900401007387 */ /* 0x000fe20000100a00 */
[----:B------:R-:W-:Y:S02]  /*28e50*/  STL.64 [R1+0x298], R6 ;  /* 0x0002980601007387 */ /* 0x000fe40000100a00 */
[----:B------:R-:W2:Y:S02]  /*28e60*/  LDL.LU R16, [R1] ;  /* 0x0000000001107983 */ /* 0x000ea40000300800 */
[----:B------:R-:W2:Y:S01]  /*28e70*/  LDL.LU R17, [R1+0x4] ;  /* 0x0000040001117983 */ /* 0x000ea20000300800 */
[----:B------:R-:W3:Y:S01]  /*28e80*/  LDL.LU R18, [R1+0x8] ;  /* 0x0000080001127983 */ /* 0x000ee20000300800 */
[----:B------:R-:W3:Y:S01]  /*28e90*/  LDL.LU R19, [R1+0xc] ;  /* 0x00000c0001137983 */ /* 0x000ee20000300800 */
[C---:B0-----:R-:W-:Y:S01]  /*28ea0*/  LOP3.LUT R14, R15.reuse, 0x7, RZ, 0xc0, !PT ;  /* 0x000000070f0e7812 */ /* 0x041fe200078ec0ff */
[----:B------:R-:W-:-:S04]  /*28eb0*/  IMAD.SHL.U32 R15, R15, 0x2, RZ ;  /* 0x000000020f0f7824 */ /* 0x000fc800078e00ff */
[----:B------:R-:W-:-:S05]  /*28ec0*/  IMAD R0, R14, 0x110, RZ ;  /* 0x000001100e007824 */ /* 0x000fca00078e02ff */
[----:B------:R-:W-:-:S04]  /*28ed0*/  LOP3.LUT R0, R0, 0x30, R15, 0x78, !PT ;  /* 0x0000003000007812 */ /* 0x000fc800078e780f */
[----:B------:R-:W-:-:S05]  /*28ee0*/  LOP3.LUT R0, R0, 0x40, RZ, 0x3c, !PT ;  /* 0x0000004000007812 */ /* 0x000fca00078e3cff */
[----:B------:R-:W0:Y:S04]  /*28ef0*/  LDSM.16.M88.4 R4, [R0+0x20880] ;  /* 0x020880000004783b */ /* 0x000e280000000200 */
[----:B------:R-:W-:Y:S04]  /*28f00*/  LDSM.16.M88.4 R12, [R0+0x27080] ;  /* 0x02708000000c783b */ /* 0x000fe80000000200 */
[----:B------:R-:W-:Y:S01]  /*28f10*/  LDSM.16.M88.4 R8, [R0+0x26880] ;  /* 0x026880000008783b */ /* 0x000fe20000000200 */
[----:B0-----:R-:W-:Y:S01]  /*28f20*/  MOV R25, R4 ;  /* 0x0000000400197202 */ /* 0x001fe20000000f00 */
[----:B------:R-:W-:-:S02]  /*28f30*/  IMAD.MOV.U32 R24, RZ, RZ, R5 ;  /* 0x000000ffff187224 */ /* 0x000fc400078e0005 */
[----:B---3--:R-:W-:Y:S01]  /*28f40*/  STL.64 [R1+0xeb0], R18 ;  /* 0x000eb01201007387 */ /* 0x008fe20000100a00 */
[----:B--2---:R-:W-:Y:S02]  /*28f50*/  STL.64 [R1+0xea8], R16 ;  /* 0x000ea81001007387 */ /* 0x004fe40000100a00 */
[----:B------:R-:W-:Y:S02]  /*28f60*/  STL.64 [R1+0x398], R6 ;  /* 0x0003980601007387 */ /* 0x000fe40000100a00 */
[----:B------:R-:W0:Y:S04]  /*28f70*/  LDSM.16.M88.4 R4, [R0+0x21080] ;  /* 0x021080000004783b */ /* 0x000e280000000200 */
[----:B------:R-:W-:Y:S01]  /*28f80*/  STL [R1+0xfc4], R24 ;  /* 0x000fc41801007387 */ /* 0x000fe20000100800 */
[----:B------:R-:W-:Y:S03]  /*28f90*/  STL [R1+0xfc0], R25 ;  /* 0x000fc01901007387 */ /* 0x000fe60000100800 */
        /* <DEDUP_REMOVED lines=10> */
[----:B------:R-:W0:Y:S03]  /*29040*/  LDSM.16.M88.4 R4, [R0+0x22080] ;  /* 0x022080000004783b */ /* 0x000e260000000200 */
[----:B------:R-:W-:Y:S01]  /*29050*/  STL [R1+0xfd4], R28 ;  /* 0x000fd41c01007387 */ /* 0x000fe20000100800 */
[----:B------:R-:W-:Y:S01]  /*29060*/  STL [R1+0xfd0], R29 ;  /* 0x000fd01d01007387 */ /* 0x000fe20000100800 */
[----:B0-----:R-:W-:Y:S02]  /*29070*/  MOV R21, R5 ;  /* 0x0000000500157202 */ /* 0x001fe40000000f00 */
[----:B------:R-:W-:Y:S01]  /*29080*/  STL.64 [R1+0x370], R6 ;  /* 0x0003700601007387 */ /* 0x000fe20000100a00 */
[----:B------:R-:W-:Y:S02]  /*29090*/  IMAD.MOV.U32 R20, RZ, RZ, R4 ;  /* 0x000000ffff147224 */ /* 0x000fe400078e0004 */
[----:B------:R-:W0:Y:S03]  /*290a0*/  LDSM.16.M88.4 R4, [R0+0x22880] ;  /* 0x022880000004783b */ /* 0x000e260000000200 */
[----:B------:R-:W-:Y:S01]  /*290b0*/  STL [R1+0xfdc], R20 ;  /* 0x000fdc1401007387 */ /* 0x000fe20000100800 */
[----:B------:R-:W-:Y:S01]  /*290c0*/  STL [R1+0xfd8], R21 ;  /* 0x000fd81501007387 */ /* 0x000fe20000100800 */
        /* <DEDUP_REMOVED lines=20> */
[----:B0-----:R-:W-:Y:S02]  /*29210*/  STL.64 [R1+0x310], R6 ;  /* 0x0003100601007387 */ /* 0x001fe40000100a00 */
[----:B------:R-:W-:Y:S02]  /*29220*/  STL.64 [R1+0xfa0], R14 ;  /* 0x000fa00e01007387 */ /* 0x000fe40000100a00 */
[----:B------:R-:W-:Y:S02]  /*29230*/  STL.64 [R1+0xf98], R12 ;  /* 0x000f980c01007387 */ /* 0x000fe40000100a00 */
[----:B------:R0:W-:Y:S02]  /*29240*/  STL.64 [R1+0x308], R18 ;  /* 0x0003081201007387 */ /* 0x0001e40000100a00 */
[----:B0-----:R-:W-:Y:S01]  /*29250*/  MOV R18, R20 ;  /* 0x0000001400127202 */ /* 0x001fe20000000f00 */
[----:B------:R-:W-:Y:S01]  /*29260*/  IMAD.MOV.U32 R19, RZ, RZ, R21 ;  /* 0x000000ffff137224 */ /* 0x000fe200078e0015 */
[----:B------:R-:W2:Y:S01]  /*29270*/  LDL.LU R20, [R1+0xfdc] ;  /* 0x000fdc0001147983 */ /* 0x000ea20000300800 */
[----:B------:R-:W3:Y:S01]  /*29280*/  LDL.LU R21, [R1+0xfd8] ;  /* 0x000fd80001157983 */ /* 0x000ee20000300800 */
[----:B------:R-:W-:Y:S01]  /*29290*/  MOV R28, R4 ;  /* 0x00000004001c7202 */ /* 0x000fe20000000f00 */
[----:B------:R-:W-:Y:S01]  /*292a0*/  IMAD.MOV.U32 R29, RZ, RZ, R5 ;  /* 0x000000ffff1d7224 */ /* 0x000fe200078e0005 */
[----:B------:R0:W-:Y:S01]  /*292b0*/  STL.64 [R1+0xec0], R16 ;  /* 0x000ec01001007387 */ /* 0x0001e20000100a00 */
[----:B------:R-:W-:Y:S01]  /*292c0*/  MOV R13, R26 ;  /* 0x0000001a000d7202 */ /* 0x000fe20000000f00 */
[----:B------:R-:W-:-:S02]  /*292d0*/  IMAD.MOV.U32 R12, RZ, RZ, R27 ;  /* 0x000000ffff0c7224 */ /* 0x000fc400078e001b */
[----:B------:R-:W-:Y:S01]  /*292e0*/  LDSM.16.M88.4 R4, [R0+0x26080] ;  /* 0x026080000004783b */ /* 0x000fe20000000200 */
[----:B0-----:R-:W-:Y:S01]  /*292f0*/  MOV R16, R28 ;  /* 0x0000001c00107202 */ /* 0x001fe20000000f00 */
[----:B------:R-:W-:Y:S02]  /*29300*/  IMAD.MOV.U32 R17, RZ, RZ, R29 ;  /* 0x000000ffff117224 */ /* 0x000fe400078e001d */
[----:B------:R-:W4:Y:S01]  /*29310*/  LDL.LU R28, [R1+0xfd4] ;  /* 0x000fd400011c7983 */ /* 0x000f220000300800 */
[----:B------:R-:W5:Y:S02]  /*29320*/  LDL.LU R29, [R1+0xfd0] ;  /* 0x000fd000011d7983 */ /* 0x000f640000300800 */
[----:B------:R-:W4:Y:S02]  /*29330*/  LDL.LU R26, [R1+0xfcc] ;  /* 0x000fcc00011a7983 */ /* 0x000f240000300800 */
[----:B------:R-:W4:Y:S01]  /*29340*/  LDL.LU R27, [R1+0xfc8] ;  /* 0x000fc800011b7983 */ /* 0x000f220000300800 */
[----:B------:R0:W-:Y:S02]  /*29350*/  STL.64 [R1+0xed8], R16 ;  /* 0x000ed81001007387 */ /* 0x0001e40000100a00 */
[----:B0-----:R-:W-:Y:S01]  /*29360*/  MOV R16, R24 ;  /* 0x0000001800107202 */ /* 0x001fe20000000f00 */
[----:B------:R-:W-:Y:S01]  /*29370*/  IMAD.MOV.U32 R17, RZ, RZ, R25 ;  /* 0x000000ffff117224 */ /* 0x000fe200078e0019 */
[----:B------:R-:W4:Y:S01]  /*29380*/  LDL.LU R24, [R1+0xfc4] ;  /* 0x000fc40001187983 */ /* 0x000f220000300800 */
[----:B------:R-:W4:Y:S03]  /*29390*/  LDL.LU R25, [R1+0xfc0] ;  /* 0x000fc00001197983 */ /* 0x000f260000300800 */
[----:B------:R0:W-:Y:S02]  /*293a0*/  STL.64 [R1+0xef0], R16 ;  /* 0x000ef01001007387 */ /* 0x0001e40000100a00 */
[----:B0-----:R-:W-:Y:S01]  /*293b0*/  MOV R16, R23 ;  /* 0x0000001700107202 */ /* 0x001fe20000000f00 */
[----:B------:R-:W-:-:S05]  /*293c0*/  IMAD.MOV.U32 R17, RZ, RZ, R22 ;  /* 0x000000ffff117224 */ /* 0x000fca00078e0016 */
[----:B------:R0:W-:Y:S02]  /*293d0*/  STL.64 [R1+0xf08], R16 ;  /* 0x000f081001007387 */ /* 0x0001e40000100a00 */
[----:B0-----:R-:W-:Y:S01]  /*293e0*/  MOV R16, R3 ;  /* 0x0000000300107202 */ /* 0x001fe20000000f00 */
[----:B------:R-:W-:Y:S02]  /*293f0*/  IMAD.MOV.U32 R17, RZ, RZ, R2 ;  /* 0x000000ffff117224 */ /* 0x000fe400078e0002 */
[----:B--2---:R-:W-:Y:S01]  /*29400*/  IMAD.MOV.U32 R14, RZ, RZ, R20 ;  /* 0x000000ffff0e7224 */ /* 0x004fe200078e0014 */
[----:B---3--:R-:W-:Y:S02]  /*29410*/  MOV R15, R21 ;  /* 0x00000015000f7202 */ /* 0x008fe40000000f00 */
[----:B------:R-:W0:Y:S04]  /*29420*/  LDSM.16.M88.4 R20, [R0+0x27880] ;  /* 0x027880000014783b */ /* 0x000e280000000200 */
[----:B0-----:R0:W-:Y:S01]  /*29430*/  STL.64 [R1+0x2d8], R22 ;  /* 0x0002d81601007387 */ /* 0x0011e20000100a00 */
[----:B------:R-:W-:Y:S01]  /*29440*/  MOV R3, R20 ;  /* 0x0000001400037202 */ /* 0x000fe20000000f00 */
[----:B------:R-:W-:-:S02]  /*29450*/  IMAD.MOV.U32 R2, RZ, RZ, R21 ;  /* 0x000000ffff027224 */ /* 0x000fc400078e0015 */
[----:B0-----:R-:W2:Y:S01]  /*29460*/  LDL.LU.64 R22, [R1+0xfb8] ;  /* 0x000fb80001167983 */ /* 0x001ea20000300a00 */
[----:B------:R-:W2:Y:S02]  /*29470*/  LDL.LU.64 R20, [R1+0xfb0] ;  /* 0x000fb00001147983 */ /* 0x000ea40000300a00 */
[----:B------:R-:W-:Y:S02]  /*29480*/  STL.64 [R1+0xf20], R16 ;  /* 0x000f201001007387 */ /* 0x000fe40000100a00 */
[----:B------:R-:W-:Y:S01]  /*29490*/  STL.64 [R1+0x2f8], R6 ;  /* 0x0002f80601007387 */ /* 0x000fe20000100a00 */
[----:B------:R0:W-:Y:S04]  /*294a0*/  STL.64 [R1+0xeb8], R4 ;  /* 0x000eb80401007387 */ /* 0x0001e80000100a00 */
[----:B0-----:R-:W3:Y:S01]  /*294b0*/  LDL.LU R4, [R1+0x10] ;  /* 0x0000100001047983 */ /* 0x001ee20000300800 */
[----:B------:R-:W3:Y:S02]  /*294c0*/  LDL.LU R5, [R1+0x14] ;  /* 0x0000140001057983 */ /* 0x000ee40000300800 */
[----:B------:R-:W2:Y:S02]  /*294d0*/  LDL.LU R6, [R1+0x18] ;  /* 0x0000180001067983 */ /* 0x000ea40000300800 */
[----:B------:R-:W2:Y:S01]  /*294e0*/  LDL.LU R7, [R1+0x1c] ;  /* 0x00001c0001077983 */ /* 0x000ea20000300800 */
[----:B------:R-:W-:Y:S01]  /*294f0*/  MOV R16, R18 ;  /* 0x0000001200107202 */ /* 0x000fe20000000f00 */
[----:B------:R-:W-:-:S05]  /*29500*/  IMAD.MOV.U32 R17, RZ, RZ, R19 ;  /* 0x000000ffff117224 */ /* 0x000fca00078e0013 */
[----:B------:R-:W-:Y:S04]  /*29510*/  STL.64 [R1+0xf38], R16 ;  /* 0x000f381001007387 */ /* 0x000fe80000100a00 */
[----:B--2---:R-:W-:Y:S01]  /*29520*/  STL.64 [R1+0xed0], R6 ;  /* 0x000ed00601007387 */ /* 0x004fe20000100a00 */
[----:B---3--:R0:W-:Y:S03]  /*29530*/  STL.64 [R1+0xec8], R4 ;  /* 0x000ec80401007387 */ /* 0x0081e60000100a00 */
[----:B0-----:R-:W2:Y:S01]  /*29540*/  LDL.LU R4, [R1+0x20] ;  /* 0x0000200001047983 */ /* 0x001ea20000300800 */
[----:B------:R-:W2:Y:S02]  /*29550*/  LDL.LU R5, [R1+0x24] ;  /* 0x0000240001057983 */ /* 0x000ea40000300800 */
[----:B------:R-:W3:Y:S02]  /*29560*/  LDL.LU R6, [R1+0x28] ;  /* 0x0000280001067983 */ /* 0x000ee40000300800 */
[----:B------:R-:W3:Y:S01]  /*29570*/  LDL.LU R7, [R1+0x2c] ;  /* 0x00002c0001077983 */ /* 0x000ee20000300800 */
[----:B------:R-:W-:Y:S01]  /*29580*/  MOV R16, R12 ;  /* 0x0000000c00107202 */ /* 0x000fe20000000f00 */
[----:B------:R-:W-:-:S05]  /*29590*/  IMAD.MOV.U32 R17, RZ, RZ, R13 ;  /* 0x000000ffff117224 */ /* 0x000fca00078e000d */
[----:B------:R-:W-:Y:S04]  /*295a0*/  STL.64 [R1+0xf50], R16 ;  /* 0x000f501001007387 */ /* 0x000fe80000100a00 */
[----:B---3--:R-:W-:Y:S01]  /*295b0*/  STL.64 [R1+0xee8], R6 ;  /* 0x000ee80601007387 */ /* 0x008fe20000100a00 */
[----:B--2---:R0:W-:Y:S03]  /*295c0*/  STL.64 [R1+0xee0], R4 ;  /* 0x000ee00401007387 */ /* 0x0041e60000100a00 */
[----:B0-----:R-:W2:Y:S01]  /*295d0*/  LDL.LU R4, [R1+0x30] ;  /* 0x0000300001047983 */ /* 0x001ea20000300800 */
[----:B------:R-:W2:Y:S02]  /*295e0*/  LDL.LU R5, [R1+0x34] ;  /* 0x0000340001057983 */ /* 0x000ea40000300800 */
[----:B------:R-:W3:Y:S02]  /*295f0*/  LDL.LU R6, [R1+0x38] ;  /* 0x0000380001067983 */ /* 0x000ee40000300800 */
[----:B------:R-:W3:Y:S01]  /*29600*/  LDL.LU R7, [R1+0x3c] ;  /* 0x00003c0001077983 */ /* 0x000ee20000300800 */
[----:B------:R-:W-:Y:S01]  /*29610*/  MOV R16, R14 ;  /* 0x0000000e00107202 */ /* 0x000fe20000000f00 */
[----:B------:R-:W-:-:S05]  /*29620*/  IMAD.MOV.U32 R17, RZ, RZ, R15 ;  /* 0x000000ffff117224 */ /* 0x000fca00078e000f */
[----:B------:R5:W-:Y:S02]  /*29630*/  STL.64 [R1+0xf68], R16 ;  /* 0x000f681001007387 */ /* 0x000be40000100a00 */
[----:B-----5:R-:W-:Y:S01]  /*29640*/  MOV R16, R29 ;  /* 0x0000001d00107202 */ /* 0x020fe20000000f00 */
[----:B----4-:R-:W-:-:S05]  /*29650*/  IMAD.MOV.U32 R17, RZ, RZ, R28 ;  /* 0x000000ffff117224 */ /* 0x010fca00078e001c */
        /* <DEDUP_REMOVED lines=20> */
[----:B---3--:R-:W-:Y:S01]  /*297a0*/  STL.64 [R1+0xf30], R6 ;  /* 0x000f300601007387 */ /* 0x008fe20000100a00 */
[----:B--2---:R0:W-:Y:S03]  /*297b0*/  STL.64 [R1+0xf28], R4 ;  /* 0x000f280401007387 */ /* 0x0041e60000100a00 */
[----:B0-----:R-:W2:Y:S01]  /*297c0*/  LDL.LU R4, [R1+0x1a0] ;  /* 0x0001a00001047983 */ /* 0x001ea20000300800 */
[----:B------:R-:W2:Y:S02]  /*297d0*/  LDL.LU R5, [R1+0x1a4] ;  /* 0x0001a40001057983 */ /* 0x000ea40000300800 */
[----:B------:R-:W3:Y:S02]  /*297e0*/  LDL.LU R6, [R1+0x1a8] ;  /* 0x0001a80001067983 */ /* 0x000ee40000300800 */
[----:B------:R-:W3:Y:S02]  /*297f0*/  LDL.LU R7, [R1+0x1ac] ;  /* 0x0001ac0001077983 */ /* 0x000ee40000300800 */
        /* <DEDUP_REMOVED lines=17> */
[----:B------:R-:W3:Y:S01]  /*29910*/  LDL.LU R7, [R1+0x46c] ;  /* 0x00046c0001077983 */ /* 0x000ee20000300800 */
[----:B------:R-:W-:Y:S01]  /*29920*/  MOV R12, R25 ;  /* 0x00000019000c7202 */ /* 0x000fe20000000f00 */
[----:B------:R-:W-:-:S02]  /*29930*/  IMAD.MOV.U32 R13, RZ, RZ, R24 ;  /* 0x000000ffff0d7224 */ /* 0x000fc400078e0018 */
[----:B------:R-:W0:Y:S05]  /*29940*/  LDSM.16.M88.4 R24, [R0+0x28080] ;  /* 0x028080000018783b */ /* 0x000e2a0000000200 */
[C---:B----4-:R-:W-:Y:S01]  /*29950*/  HMMA.16816.F32 R12, R20.reuse, R12, R16 ;  /* 0x0000000c140c723c */ /* 0x050fe20000001810 */
[----:B---3--:R-:W-:Y:S01]  /*29960*/  STL.64 [R1+0xf90], R6 ;  /* 0x000f900601007387 */ /* 0x008fe20000100a00 */
[----:B--2---:R1:W-:Y:S03]  /*29970*/  STL.64 [R1+0xf88], R4 ;  /* 0x000f880401007387 */ /* 0x0043e60000100a00 */
[----:B-1----:R-:W2:Y:S01]  /*29980*/  LDL.LU R4, [R1+0x470] ;  /* 0x0004700001047983 */ /* 0x002ea20000300800 */
[----:B------:R-:W2:Y:S02]  /*29990*/  LDL.LU R5, [R1+0x474] ;  /* 0x0004740001057983 */ /* 0x000ea40000300800 */
[----:B------:R-:W2:Y:S02]  /*299a0*/  LDL.LU R6, [R1+0x478] ;  /* 0x0004780001067983 */ /* 0x000ea40000300800 */
[----:B------:R-:W2:Y:S01]  /*299b0*/  LDL.LU R7, [R1+0x47c] ;  /* 0x00047c0001077983 */ /* 0x000ea20000300800 */
[----:B------:R-:W-:Y:S01]  /*299c0*/  STL.64 [R1+0x2f0], R10 ;  /* 0x0002f00a01007387 */ /* 0x000fe20000100a00 */
[----:B------:R-:W2:Y:S11]  /*299d0*/  LDL.LU.64 R16, [R1+0xfa8] ;  /* 0x000fa80001107983 */ /* 0x000eb60000300a00 */
[----:B------:R-:W-:Y:S02]  /*299e0*/  STL.64 [R1+0x280], R12 ;  /* 0x0002800c01007387 */ /* 0x000fe40000100a00 */
[----:B------:R1:W-:Y:S02]  /*299f0*/  STL.64 [R1+0x288], R14 ;  /* 0x0002880e01007387 */ /* 0x0003e40000100a00 */
[----:B-1----:R-:W3:Y:S01]  /*29a00*/  LDL.LU.64 R14, [R1+0xfa0] ;  /* 0x000fa000010e7983 */ /* 0x002ee20000300a00 */
[----:B------:R-:W4:Y:S01]  /*29a10*/  LDL.LU.64 R12, [R1+0xf98] ;  /* 0x000f9800010c7983 */ /* 0x000f220000300a00 */
[C---:B--2---:R-:W-:Y:S02]  /*29a20*/  HMMA.16816.F32 R16, R20.reuse, R16, R4 ;  /* 0x000000101410723c */ /* 0x044fe40000001804 */
[----:B---3--:R-:W-:Y:S01]  /*29a30*/  STL.64 [R1+0x2e0], R14 ;  /* 0x0002e00e01007387 */ /* 0x008fe20000100a00 */
[----:B------:R-:W2:Y:S02]  /*29a40*/  LDL.LU.64 R6, [R1+0xf90] ;  /* 0x000f900001067983 */ /* 0x000ea40000300a00 */
[----:B------:R-:W2:Y:S11]  /*29a50*/  LDL.LU.64 R4, [R1+0xf88] ;  /* 0x000f880001047983 */ /* 0x000eb60000300a00 */
[----:B------:R-:W-:Y:S07]  /*29a60*/  @!UPT UIADD3 URZ, URZ, URZ, URZ ;  /* 0x0000003f3f3ff290 */ /* 0x000fee000fffe03f */
[----:B------:R1:W-:Y:S01]  /*29a70*/  STL.64 [R1+0x270], R16 ;  /* 0x0002701001007387 */ /* 0x0003e20000100a00 */
[----:B------:R2:W-:Y:S03]  /*29a80*/  STL.64 [R1+0x278], R18 ;  /* 0x0002781201007387 */ /* 0x0005e60000100a00 */
[----:B-1----:R-:W2:Y:S02]  /*29a90*/  LDL.LU.64 R16, [R1+0xf80] ;  /* 0x000f800001107983 */ /* 0x002ea40000300a00 */
[C---:B--2---:R-:W-:Y:S02]  /*29aa0*/  HMMA.16816.F32 R16, R20.reuse, R16, R4 ;  /* 0x000000101410723c */ /* 0x044fe40000001804 */
[----:B------:R-:W2:Y:S01]  /*29ab0*/  LDL.LU.64 R6, [R1+0xf78] ;  /* 0x000f780001067983 */ /* 0x000ea20000300a00 */
[----:B------:R-:W2:Y:S11]  /*29ac0*/  LDL.LU.64 R4, [R1+0xf70] ;  /* 0x000f700001047983 */ /* 0x000eb60000300a00 */
[----:B------:R-:W-:Y:S09]  /*29ad0*/  @!UPT UIADD3 URZ, URZ, URZ, URZ ;  /* 0x0000003f3f3ff290 */ /* 0x000ff2000fffe03f */
[----:B------:R1:W-:Y:S01]  /*29ae0*/  STL.64 [R1+0x260], R16 ;  /* 0x0002601001007387 */ /* 0x0003e20000100a00 */
[----:B------:R2:W-:Y:S03]  /*29af0*/  STL.64 [R1+0x268], R18 ;  /* 0x0002681201007387 */ /* 0x0005e60000100a00 */
[----:B-1----:R-:W2:Y:S01]  /*29b00*/  LDL.LU.64 R16, [R1+0xf68] ;  /* 0x000f680001107983 */ /* 0x002ea20000300a00 */
[----:B0-----:R-:W-:Y:S01]  /*29b10*/  STL.64 [R1+0x2c8], R26 ;  /* 0x0002c81a01007387 */ /* 0x001fe20000100a00 */
        /* <DEDUP_REMOVED lines=62> */
[----:B0-----:R-:W3:Y:S01]  /*29f00*/  LDL.LU.64 R6, [R1+0xe90] ;  /* 0x000e900001067983 */ /* 0x001ee20000300a00 */
[----:B------:R-:W3:Y:S02]  /*29f10*/  LDL.LU.64 R4, [R1+0xe88] ;  /* 0x000e880001047983 */ /* 0x000ee40000300a00 */
[----:B------:R-:W4:Y:S01]  /*29f20*/  LDL.LU.64 R10, [R1+0xe80] ;  /* 0x000e8000010a7983 */ /* 0x000f220000300a00 */
[C---:B---3--:R-:W-:Y:S01]  /*29f30*/  HMMA.16816.F32 R4, R20.reuse, R8, R4 ;  /* 0x000000081404723c */ /* 0x048fe20000001804 */
[----:B------:R-:W4:Y:S11]  /*29f40*/  LDL.LU.64 R8, [R1+0xe78] ;  /* 0x000e780001087983 */ /* 0x000f360000300a00 */
[----:B------:R-:W-:Y:S11]  /*29f50*/  @!UPT UIADD3 URZ, URZ, URZ, URZ ;  /* 0x0000003f3f3ff290 */ /* 0x000ff6000fffe03f */
[----:B------:R0:W-:Y:S01]  /*29f60*/  STL.64 [R1+0x1c0], R4 ;  /* 0x0001c00401007387 */ /* 0x0001e20000100a00 */
[----:B------:R-:W-:Y:S02]  /*29f70*/  STL.64 [R1+0x1c8], R6 ;  /* 0x0001c80601007387 */ /* 0x000fe40000100a00 */
[----:B------:R-:W3:Y:S01]  /*29f80*/  LDL.LU.64 R14, [R1+0xe70] ;  /* 0x000e7000010e7983 */ /* 0x000ee20000300a00 */
[C---:B----4-:R-:W-:Y:S01]  /*29f90*/  HMMA.16816.F32 R8, R20.reuse, R12, R8 ;  /* 0x0000000c1408723c */ /* 0x050fe20000001808 */
[----:B------:R-:W3:Y:S01]  /*29fa0*/  LDL.LU.64 R12, [R1+0xe68] ;  /* 0x000e6800010c7983 */ /* 0x000ee20000300a00 */
[----:B0-----:R-:W-:Y:S01]  /*29fb0*/  MOV R4, R3 ;  /* 0x0000000300047202 */ /* 0x001fe20000000f00 */
[----:B------:R-:W-:Y:S11]  /*29fc0*/  IMAD.MOV.U32 R5, RZ, RZ, R2 ;  /* 0x000000ffff057224 */ /* 0x000ff600078e0002 */
[----:B------:R-:W-:Y:S09]  /*29fd0*/  @!UPT UIADD3 URZ, URZ, URZ, URZ ;  /* 0x0000003f3f3ff290 */ /* 0x000ff2000fffe03f */
[----:B------:R-:W-:Y:S01]  /*29fe0*/  STL.64 [R1+0x1b0], R8 ;  /* 0x0001b00801007387 */ /* 0x000fe20000100a00 */
[----:B------:R3:W-:Y:S02]  /*29ff0*/  STL.64 [R1+0x1b8], R10 ;  /* 0x0001b80a01007387 */ /* 0x0007e40000100a00 */
[----:B------:R-:W-:Y:S01]  /*2a000*/  STL [R1+0xe64], R22 ;  /* 0x000e641601007387 */ /* 0x000fe20000100800 */
[C---:B---3--:R-:W-:Y:S08]  /*2a010*/  HMMA.16816.F32 R8, R20.reuse, R4, R12 ;  /* 0x000000041408723c */ /* 0x048ff0000000180c */
[----:B--2---:R-:W-:Y:S11]  /*2a020*/  HMMA.16816.F32 R4, R20, R24, R16 ;  /* 0x000000181404723c */ /* 0x004ff60000001810 */
[----:B------:R-:W-:Y:S04]  /*2a030*/  @!UPT UIADD3 URZ, URZ, URZ, URZ ;  /* 0x0000003f3f3ff290 */ /* 0x000fe8000fffe03f */
[----:B------:R0:W-:Y:S01]  /*2a040*/  STL.64 [R1+0x1a0], R8 ;  /* 0x0001a00801007387 */ /* 0x0001e20000100a00 */
[----:B------:R1:W-:Y:S02]  /*2a050*/  STL.64 [R1+0x1a8], R10 ;  /* 0x0001a80a01007387 */ /* 0x0003e40000100a00 */
[----:B------:R-:W-:Y:S05]  /*2a060*/  STL [R1+0xe60], R23 ;  /* 0x000e601701007387 */ /* 0x000fea0000100800 */
[----:B------:R-:W-:Y:S01]  /*2a070*/  STL.64 [R1+0xa0], R4 ;  /* 0x0000a00401007387 */ /* 0x000fe20000100a00 */
[----:B------:R-:W-:Y:S01]  /*2a080*/  STL.64 [R1+0xa8], R6 ;  /* 0x0000a80601007387 */ /* 0x000fe20000100a00 */
[----:B------:R-:W2:Y:S02]  /*2a090*/  LDL.LU R12, [R1+0x3b0] ;  /* 0x0003b000010c7983 */ /* 0x000ea40000300800 */
[----:B------:R-:W2:Y:S02]  /*2a0a0*/  LDL.LU R13, [R1+0x3b4] ;  /* 0x0003b400010d7983 */ /* 0x000ea40000300800 */
[----:B------:R-:W3:Y:S01]  /*2a0b0*/  LDL.LU R14, [R1+0x3b8] ;  /* 0x0003b800010e7983 */ /* 0x000ee20000300800 */
[----:B------:R-:W3:Y:S04]  /*2a0c0*/  LDL.LU R15, [R1+0x3bc] ;  /* 0x0003bc00010f7983 */ /* 0x000ee80000300800 */
[----:B------:R-:W4:Y:S04]  /*2a0d0*/  LDSM.16.M88.4 R4, [R0+0x28880] ;  /* 0x028880000004783b */ /* 0x000f280000000200 */
[----:B---3--:R-:W-:Y:S01]  /*2a0e0*/  STL.64 [R1+0xd90], R14 ;  /* 0x000d900e01007387 */ /* 0x008fe20000100a00 */
[----:B--2---:R-:W-:Y:S02]  /*2a0f0*/  STL.64 [R1+0xd88], R12 ;  /* 0x000d880c01007387 */ /* 0x004fe40000100a00 */
[----:B------:R-:W2:Y:S02]  /*2a100*/  LDL.LU R16, [R1+0x2b0] ;  /* 0x0002b00001107983 */ /* 0x000ea40000300800 */
[----:B------:R-:W2:Y:S01]  /*2a110*/  LDL.LU R17, [R1+0x2b4] ;  /* 0x0002b40001117983 */ /* 0x000ea20000300800 */
[----:B------:R-:W3:Y:S01]  /*2a120*/  LDL.LU R18, [R1+0x2b8] ;  /* 0x0002b80001127983 */ /* 0x000ee20000300800 */
[----:B------:R-:W3:Y:S02]  /*2a130*/  LDL.LU R19, [R1+0x2bc] ;  /* 0x0002bc0001137983 */ /* 0x000ee40000300800 */
[----:B0-----:R-:W5:Y:S02]  /*2a140*/  LDL.LU R8, [R1+0xf0] ;  /* 0x0000f00001087983 */ /* 0x001f640000300800 */
[----:B------:R-:W5:Y:S01]  /*2a150*/  LDL.LU R9, [R1+0xf4] ;  /* 0x0000f40001097983 */ /* 0x000f620000300800 */
[----:B-1----:R-:W2:Y:S01]  /*2a160*/  LDL.LU R10, [R1+0xf8] ;  /* 0x0000f800010a7983 */ /* 0x002ea20000300800 */
[----:B------:R-:W2:Y:S01]  /*2a170*/  LDL.LU R11, [R1+0xfc] ;  /* 0x0000fc00010b7983 */ /* 0x000ea20000300800 */
[----:B----4-:R-:W-:Y:S01]  /*2a180*/  MOV R28, R4 ;  /* 0x00000004001c7202 */ /* 0x010fe20000000f00 */
[----:B------:R-:W-:Y:S01]  /*2a190*/  IMAD.MOV.U32 R29, RZ, RZ, R5 ;  /* 0x000000ffff1d7224 */ /* 0x000fe200078e0005 */
[----:B------:R-:W-:Y:S04]  /*2a1a0*/  LDSM.16.M88.4 R12, [R0+0x2b880] ;  /* 0x02b88000000c783b */ /* 0x000fe80000000200 */
[----:B--2---:R-:W-:Y:S01]  /*2a1b0*/  STL.64 [R1+0xdd0], R10 ;  /* 0x000dd00a01007387 */ /* 0x004fe20000100a00 */
[----:B-----5:R-:W-:Y:S02]  /*2a1c0*/  STL.64 [R1+0xdc8], R8 ;  /* 0x000dc80801007387 */ /* 0x020fe40000100a00 */
[----:B---3--:R-:W-:Y:S02]  /*2a1d0*/  STL.64 [R1+0xda0], R18 ;  /* 0x000da01201007387 */ /* 0x008fe40000100a00 */
[----:B------:R0:W-:Y:S01]  /*2a1e0*/  STL.64 [R1+0xd98], R16 ;  /* 0x000d981001007387 */ /* 0x0001e20000100a00 */
[----:B------:R-:W-:Y:S04]  /*2a1f0*/  LDSM.16.M88.4 R8, [R0+0x2b080] ;  /* 0x02b080000008783b */ /* 0x000fe80000000200 */
        /* <DEDUP_REMOVED lines=17> */
[----:B--2---:R-:W-:Y:S02]  /*2a310*/  STL.64 [R1+0xde8], R16 ;  /* 0x000de81001007387 */ /* 0x004fe40000100a00 */
[----:B------:R-:W-:Y:S02]  /*2a320*/  STL.64 [R1+0x198], R6 ;  /* 0x0001980601007387 */ /* 0x000fe40000100a00 */
[----:B------:R-:W0:Y:S04]  /*2a330*/  LDSM.16.M88.4 R4, [R0+0x29080] ;  /* 0x029080000004783b */ /* 0x000e280000000200 */
[----:B------:R-:W-:Y:S01]  /*2a340*/  LDSM.16.M88.4 R16, [R0+0x2a880] ;  /* 0x02a880000010783b */ /* 0x000fe20000000200 */
[----:B0-----:R-:W-:-:S03]  /*2a350*/  MOV R25, R4 ;  /* 0x0000000400197202 */ /* 0x001fc60000000f00 */
[----:B------:R-:W-:Y:S01]  /*2a360*/  STL.64 [R1+0x188], R6 ;  /* 0x0001880601007387 */ /* 0x000fe20000100a00 */
[----:B------:R-:W-:Y:S02]  /*2a370*/  IMAD.MOV.U32 R24, RZ, RZ, R5 ;  /* 0x000000ffff187224 */ /* 0x000fe400078e0005 */
[----:B------:R-:W0:Y:S03]  /*2a380*/  LDSM.16.M88.4 R4, [R0+0x29880] ;  /* 0x029880000004783b */ /* 0x000e260000000200 */
[----:B------:R1:W-:Y:S04]  /*2a390*/  STL.64 [R1+0xe48], R24 ;  /* 0x000e481801007387 */ /* 0x0003e80000100a00 */
        /* <DEDUP_REMOVED lines=8> */
[----:B0-----:R-:W-:Y:S02]  /*2a420*/  MOV R22, R4 ;  /* 0x0000000400167202 */ /* 0x001fe40000000f00 */
[----:B------:R-:W-:Y:S01]  /*2a430*/  IMAD.MOV.U32 R23, RZ, RZ, R5 ;  /* 0x000000ffff177224 */ /* 0x000fe200078e0005 */
[----:B------:R-:W-:Y:S01]  /*2a440*/  STL.64 [R1+0x168], R6 ;  /* 0x0001680601007387 */ /* 0x000fe20000100a00 */
[----:B------:R-:W-:Y:S02]  /*2a450*/  STL.64 [R1+0x158], R18 ;  /* 0x0001581201007387 */ /* 0x000fe40000100a00 */
[----:B------:R0:W-:Y:S02]  /*2a460*/  STL.64 [R1+0xe00], R16 ;  /* 0x000e001001007387 */ /* 0x0001e40000100a00 */
[----:B------:R-:W1:Y:S01]  /*2a470*/  LDSM.16.M88.4 R4, [R0+0x2c080] ;  /* 0x02c080000004783b */ /* 0x000e620000000200 */
[----:B0-----:R-:W-:-:S03]  /*2a480*/  MOV R16, R22 ;  /* 0x0000001600107202 */ /* 0x001fc60000000f00 */
[----:B------:R-:W-:Y:S01]  /*2a490*/  IMAD.MOV.U32 R17, RZ, RZ, R23 ;  /* 0x000000ffff117224 */ /* 0x000fe200078e0017 */
[----:B------:R-:W2:Y:S01]  /*2a4a0*/  LDL.LU R22, [R1+0xe64] ;  /* 0x000e640001167983 */ /* 0x000ea20000300800 */
[----:B------:R-:W2:Y:S03]  /*2a4b0*/  LDL.LU R23, [R1+0xe60] ;  /* 0x000e600001177983 */ /* 0x000ea60000300800 */
[----:B------:R0:W-:Y:S02]  /*2a4c0*/  STL.64 [R1+0xe18], R16 ;  /* 0x000e181001007387 */ /* 0x0001e40000100a00 */
[----:B0-----:R-:W-:Y:S01]  /*2a4d0*/  MOV R16, R2 ;  /* 0x0000000200107202 */ /* 0x001fe20000000f00 */
[----:B------:R-:W-:Y:S01]  /*2a4e0*/  IMAD.MOV.U32 R17, RZ, RZ, R3 ;  /* 0x000000ffff117224 */ /* 0x000fe200078e0003 */
[----:B------:R-:W3:Y:S01]  /*2a4f0*/  LDL.LU R2, [R1+0xe5c] ;  /* 0x000e5c0001027983 */ /* 0x000ee20000300800 */
[----:B------:R-:W4:Y:S03]  /*2a500*/  LDL.LU R3, [R1+0xe58] ;  /* 0x000e580001037983 */ /* 0x000f260000300800 */
[----:B------:R0:W-:Y:S02]  /*2a510*/  STL.64 [R1+0xe30], R16 ;  /* 0x000e301001007387 */ /* 0x0001e40000100a00 */
[----:B0-----:R-:W-:Y:S01]  /*2a520*/  MOV R16, R28 ;  /* 0x0000001c00107202 */ /* 0x001fe20000000f00 */
[----:B------:R-:W-:Y:S01]  /*2a530*/  IMAD.MOV.U32 R17, RZ, RZ, R29 ;  /* 0x000000ffff117224 */ /* 0x000fe200078e001d */
[----:B------:R-:W5:Y:S01]  /*2a540*/  LDL.LU R28, [R1+0xe54] ;  /* 0x000e5400011c7983 */ /* 0x000f620000300800 */
[----:B------:R-:W3:Y:S05]  /*2a550*/  LDL.LU R29, [R1+0xe50] ;  /* 0x000e5000011d7983 */ /* 0x000eea0000300800 */
[C---:B--2---:R-:W-:Y:S01]  /*2a560*/  HMMA.16816.F32 R16, R20.reuse, R16, R24 ;  /* 0x000000101410723c */ /* 0x044fe20000001818 */
[----:B------:R-:W2:Y:S11]  /*2a570*/  LDL.LU.64 R24, [R1+0xe48] ;  /* 0x000e480001187983 */ /* 0x000eb60000300a00 */
[----:B------:R-:W-:Y:S11]  /*2a580*/  @!UPT UIADD3 URZ, URZ, URZ, URZ ;  /* 0x0000003f3f3ff290 */ /* 0x000ff6000fffe03f */
[----:B------:R-:W-:Y:S01]  /*2a590*/  STL.64 [R1+0x90], R16 ;  /* 0x0000901001007387 */ /* 0x000fe20000100a00 */
[----:B------:R-:W-:Y:S02]  /*2a5a0*/  STL.64 [R1+0x98], R18 ;  /* 0x0000981201007387 */ /* 0x000fe40000100a00 */
        /* <DEDUP_REMOVED lines=18> */
[----:B------:R-:W-:Y:S01]  /*2a6d0*/  IMAD.MOV.U32 R17, RZ, RZ, R24 ;  /* 0x000000ffff117224 */ /* 0x000fe200078e0018 */
[----:B------:R-:W-:Y:S01]  /*2a6e0*/  MOV R16, R25 ;  /* 0x0000001900107202 */ /* 0x000fe20000000f00 */
[----:B--2---:R-:W-:Y:S01]  /*2a6f0*/  STL.64 [R1+0xe40], R10 ;  /* 0x000e400a01007387 */ /* 0x004fe20000100a00 */
[----:B------:R0:W-:Y:S03]  /*2a700*/  STL.64 [R1+0xe38], R8 ;  /* 0x000e380801007387 */ /* 0x0001e60000100a00 */
[----:B0-----:R-:W2:Y:S01]  /*2a710*/  LDL.LU R8, [R1+0x430] ;  /* 0x0004300001087983 */ /* 0x001ea20000300800 */
[----:B------:R-:W2:Y:S02]  /*2a720*/  LDL.LU R9, [R1+0x434] ;  /* 0x0004340001097983 */ /* 0x000ea40000300800 */
[----:B------:R-:W2:Y:S02]  /*2a730*/  LDL.LU R10, [R1+0x438] ;  /* 0x00043800010a7983 */ /* 0x000ea40000300800 */
[----:B------:R-:W2:Y:S01]  /*2a740*/  LDL.LU R11, [R1+0x43c] ;  /* 0x00043c00010b7983 */ /* 0x000ea20000300800 */
[----:B------:R-:W3:Y:S01]  /*2a750*/  LDL.LU R24, [R1+0x3a0] ;  /* 0x0003a00001187983 */ /* 0x000ee20000300800 */
[----:B------:R-:W-:Y:S02]  /*2a760*/  STL.64 [R1+0x138], R14 ;  /* 0x0001380e01007387 */ /* 0x000fe40000100a00 */
[----:B------:R-:W3:Y:S02]  /*2a770*/  LDL.LU R25, [R1+0x3a4] ;  /* 0x0003a40001197983 */ /* 0x000ee40000300800 */
[----:B-1----:R-:W-:Y:S01]  /*2a780*/  STL.64 [R1+0x128], R6 ;  /* 0x0001280601007387 */ /* 0x002fe20000100a00 */
[----:B------:R-:W3:Y:S01]  /*2a790*/  LDL.LU R26, [R1+0x3a8] ;  /* 0x0003a800011a7983 */ /* 0x000ee20000300800 */
[----:B------:R-:W3:Y:S01]  /*2a7a0*/  LDL.LU R27, [R1+0x3ac] ;  /* 0x0003ac00011b7983 */ /* 0x000ee20000300800 */
[C---:B--2---:R-:W-:Y:S02]  /*2a7b0*/  HMMA.16816.F32 R16, R20.reuse, R16, R8 ;  /* 0x000000101410723c */ /* 0x044fe40000001808 */
[----:B---3--:R-:W-:Y:S01]  /*2a7c0*/  STL.64 [R1+0xdc0], R26 ;  /* 0x000dc01a01007387 */ /* 0x008fe20000100a00 */
[----:B------:R0:W-:Y:S03]  /*2a7d0*/  STL.64 [R1+0xdb8], R24 ;  /* 0x000db81801007387 */ /* 0x0001e60000100a00 */
[----:B0-----:R-:W2:Y:S01]  /*2a7e0*/  LDL.LU R24, [R1+0x3f0] ;  /* 0x0003f00001187983 */ /* 0x001ea20000300800 */
[----:B------:R-:W2:Y:S02]  /*2a7f0*/  LDL.LU R25, [R1+0x3f4] ;  /* 0x0003f40001197983 */ /* 0x000ea40000300800 */
[----:B------:R-:W2:Y:S02]  /*2a800*/  LDL.LU R26, [R1+0x3f8] ;  /* 0x0003f800011a7983 */ /* 0x000ea40000300800 */
[----:B------:R-:W2:Y:S01]  /*2a810*/  LDL.LU R27, [R1+0x3fc] ;  /* 0x0003fc00011b7983 */ /* 0x000ea20000300800 */
[----:B------:R-:W3:Y:S01]  /*2a820*/  LDL.LU.64 R10, [R1+0xe40] ;  /* 0x000e4000010a7983 */ /* 0x000ee20000300a00 */
[----:B------:R-:W3:Y:S10]  /*2a830*/  LDL.LU.64 R8, [R1+0xe38] ;  /* 0x000e380001087983 */ /* 0x000ef40000300a00 */
[----:B------:R0:W-:Y:S02]  /*2a840*/  STL.64 [R1+0x80], R16 ;  /* 0x0000801001007387 */ /* 0x0001e40000100a00 */
[----:B------:R3:W-:Y:S01]  /*2a850*/  STL.64 [R1+0x88], R18 ;  /* 0x0000881201007387 */ /* 0x0007e20000100a00 */
        /* <DEDUP_REMOVED lines=22> */
[C---:B---3--:R-:W-:Y:S01]  /*2a9c0*/  HMMA.16816.F32 R8, R20.reuse, R8, R16 ;  /* 0x000000081408723c */ /* 0x048fe20000001810 */
[----:B------:R-:W3:Y:S01]  /*2a9d0*/  LDL.LU.64 R18, [R1+0xde0] ;  /* 0x000de00001127983 */ /* 0x000ee20000300a00 */
[----:B------:R-:W3:Y:S11]  /*2a9e0*/  LDL.LU.64 R16, [R1+0xdd8] ;  /* 0x000dd80001107983 */ /* 0x000ef60000300a00 */
[----:B------:R-:W-:Y:S10]  /*2a9f0*/  @!UPT UIADD3 URZ, URZ, URZ, URZ ;  /* 0x0000003f3f3ff290 */ /* 0x000ff4000fffe03f */
[----:B------:R-:W-:Y:S01]  /*2aa00*/  STL.64 [R1+0x40], R8 ;  /* 0x0000400801007387 */ /* 0x000fe20000100a00 */
[----:B------:R0:W-:Y:S03]  /*2aa10*/  STL.64 [R1+0x48], R10 ;  /* 0x0000480a01007387 */ /* 0x0001e60000100a00 */
[----:B0-----:R-:W2:Y:S01]  /*2aa20*/  LDL.LU.64 R10, [R1+0xdd0] ;  /* 0x000dd000010a7983 */ /* 0x001ea20000300a00 */
[----:B------:R-:W2:Y:S01]  /*2aa30*/  LDL.LU.64 R8, [R1+0xdc8] ;  /* 0x000dc80001087983 */ /* 0x000ea20000300a00 */
[C---:B---3--:R-:W-:Y:S02]  /*2aa40*/  HMMA.16816.F32 R12, R20.reuse, R12, R16 ;  /* 0x0000000c140c723c */ /* 0x048fe40000001810 */
[----:B------:R-:W0:Y:S06]  /*2aa50*/  LDSM.16.M88.4 R16, [R0+0x2c880] ;  /* 0x02c880000010783b */ /* 0x000e2c0000000200 */
[C---:B--2---:R-:W-:Y:S11]  /*2aa60*/  HMMA.16816.F32 R4, R20.reuse, R4, R8 ;  /* 0x000000041404723c */ /* 0x044ff60000001808 */
[----:B------:R-:W-:Y:S04]  /*2aa70*/  @!UPT UIADD3 URZ, URZ, URZ, URZ ;  /* 0x0000003f3f3ff290 */ /* 0x000fe8000fffe03f */
[----:B------:R-:W-:Y:S01]  /*2aa80*/  STL.64 [R1+0x30], R12 ;  /* 0x0000300c01007387 */ /* 0x000fe20000100a00 */
[----:B------:R-:W-:Y:S02]  /*2aa90*/  STL.64 [R1+0x38], R14 ;  /* 0x0000380e01007387 */ /* 0x000fe40000100a00 */
[----:B------:R-:W1:Y:S01]  /*2aaa0*/  LDSM.16.M88.4 R12, [R0+0x2d080] ;  /* 0x02d08000000c783b */ /* 0x000e620000000200 */
[----:B------:R-:W-:Y:S04]  /*2aab0*/  LDSM.16.M88.4 R8, [R0+0x2e080] ;  /* 0x02e080000008783b */ /* 0x000fe80000000200 */
[----:B------:R-:W-:Y:S01]  /*2aac0*/  STL.64 [R1+0x20], R4 ;  /* 0x0000200401007387 */ /* 0x000fe20000100a00 */
[----:B------:R-:W-:Y:S02]  /*2aad0*/  STL.64 [R1+0x28], R6 ;  /* 0x0000280601007387 */ /* 0x000fe40000100a00 */
[----:B0-----:R0:W-:Y:S02]  /*2aae0*/  STL.64 [R1+0x118], R18 ;  /* 0x0001181201007387 */ /* 0x0011e40000100a00 */
[----:B------:R-:W2:Y:S01]  /*2aaf0*/  LDSM.16.M88.4 R4, [R0+0x2d880] ;  /* 0x02d880000004783b */ /* 0x000ea20000000200 */
[C---:B0-----:R-:W-:Y:S01]  /*2ab00*/  HMMA.16816.F32 R16, R20.reuse, R16, R24 ;  /* 0x000000101410723c */ /* 0x041fe20000001818 */
[----:B------:R-:W3:Y:S02]  /*2ab10*/  LDL.LU.64 R26, [R1+0xdc0] ;  /* 0x000dc000011a7983 */ /* 0x000ee40000300a00 */
[----:B------:R-:W3:Y:S11]  /*2ab20*/  LDL.LU.64 R24, [R1+0xdb8] ;  /* 0x000db80001187983 */ /* 0x000ef60000300a00 */
[----:B------:R-:W-:Y:S09]  /*2ab30*/  @!UPT UIADD3 URZ, URZ, URZ, URZ ;  /* 0x0000003f3f3ff290 */ /* 0x000ff2000fffe03f */
[----:B------:R-:W-:Y:S01]  /*2ab40*/  STL.64 [R1+0x10], R16 ;  /* 0x0000101001007387 */ /* 0x000fe20000100a00 */
[----:B------:R0:W-:Y:S03]  /*2ab50*/  STL.64 [R1+0x18], R18 ;  /* 0x0000181201007387 */ /* 0x0001e60000100a00 */
[----:B0-----:R-:W2:Y:S01]  /*2ab60*/  LDL.LU.64 R18, [R1+0xdb0] ;  /* 0x000db00001127983 */ /* 0x001ea20000300a00 */
[----:B------:R-:W2:Y:S02]  /*2ab70*/  LDL.LU.64 R16, [R1+0xda8] ;  /* 0x000da80001107983 */ /* 0x000ea40000300a00 */
[----:B-1----:R2:W-:Y:S02]  /*2ab80*/  STL.64 [R1+0x108], R14 ;  /* 0x0001080e01007387 */ /* 0x0025e40000100a00 */
[C---:B--2---:R-:W-:Y:S01]  /*2ab90*/  HMMA.16816.F32 R12, R20.reuse, R12, R16 ;  /* 0x0000000c140c723c */ /* 0x044fe20000001810 */
[----:B------:R-:W2:Y:S01]  /*2aba0*/  LDL.LU.64 R18, [R1+0xda0] ;  /* 0x000da00001127983 */ /* 0x000ea20000300a00 */
[----:B------:R-:W2:Y:S11]  /*2abb0*/  LDL.LU.64 R16, [R1+0xd98] ;  /* 0x000d980001107983 */ /* 0x000eb60000300a00 */
[----:B------:R-:W-:Y:S10]  /*2abc0*/  @!UPT UIADD3 URZ, URZ, URZ, URZ ;  /* 0x0000003f3f3ff290 */ /* 0x000ff4000fffe03f */
[----:B------:R-:W-:Y:S01]  /*2abd0*/  STL.64 [R1], R12 ;  /* 0x0000000c01007387 */ /* 0x000fe20000100a00 */
[----:B------:R0:W-:Y:S03]  /*2abe0*/  STL.64 [R1+0x8], R14 ;  /* 0x0000080e01007387 */ /* 0x0001e60000100a00 */
[----:B0-----:R-:W3:Y:S01]  /*2abf0*/  LDL.LU.64 R14, [R1+0xd90] ;  /* 0x000d9000010e7983 */ /* 0x001ee20000300a00 */
[----:B------:R-:W3:Y:S02]  /*2ac00*/  LDL.LU.64 R12, [R1+0xd88] ;  /* 0x000d8800010c7983 */ /* 0x000ee40000300a00 */
[----:B------:R-:W-:Y:S02]  /*2ac10*/  STL.64 [R1+0xf8], R6 ;  /* 0x0000f80601007387 */ /* 0x000fe40000100a00 */
[----:B------:R2:W-:Y:S02]  /*2ac20*/  STL.64 [R1+0xe8], R10 ;  /* 0x0000e80a01007387 */ /* 0x0005e40000100a00 */
[C---:B--2---:R-:W-:Y:S08]  /*2ac30*/  HMMA.16816.F32 R8, R20.reuse, R8, R16 ;  /* 0x000000081408723c */ /* 0x044ff00000001810 */
[----:B---3--:R-:W-:Y:S01]  /*2ac40*/  HMMA.16816.F32 R4, R20, R4, R12 ;  /* 0x000000041404723c */ /* 0x008fe2000000180c */
[----:B------:R-:W0:Y:S11]  /*2ac50*/  S2R R15, SR_TID.X ;  /* 0x00000000000f7919 */ /* 0x000e360000002100 */
[----:B------:R-:W-:Y:S11]  /*2ac60*/  @!UPT UIADD3 URZ, URZ, URZ, URZ ;  /* 0x0000003f3f3ff290 */ /* 0x000ff6000fffe03f */
[----:B------:R1:W-:Y:S01]  /*2ac70*/  STL.64 [R1+0xaf0], R6 ;  /* 0x000af00601007387 */ /* 0x0003e20000100a00 */
[----:B------:R-:W-:Y:S01]  /*2ac80*/  STL.64 [R1+0xae8], R4 ;  /* 0x000ae80401007387 */ /* 0x000fe20000100a00 */
[C---:B0-----:R-:W-:Y:S01]  /*2ac90*/  LOP3.LUT R14, R15.reuse, 0x7, RZ, 0xc0, !PT ;  /* 0x000000070f0e7812 */ /* 0x041fe200078ec0ff */
[----:B------:R-:W2:Y:S01]  /*2aca0*/  LDL.LU R0, [R1+0x678] ;  /* 0x0006780001007983 */ /* 0x000ea20000300800 */
[----:B------:R-:W-:Y:S01]  /*2acb0*/  SHF.L.U32 R15, R15, 0x1, RZ ;  /* 0x000000010f0f7819 */ /* 0x000fe200000006ff */
[----:B-1----:R-:W3:Y:S01]  /*2acc0*/  LDL.LU R7, [R1+0x670] ;  /* 0x0006700001077983 */ /* 0x002ee20000300800 */
[----:B------:R0:W-:Y:S02]  /*2acd0*/  STL.64 [R1+0xae0], R10 ;  /* 0x000ae00a01007387 */ /* 0x0001e40000100a00 */
[----:B0-----:R-:W-:-:S05]  /*2ace0*/  IMAD R11, R14, 0x110, RZ ;  /* 0x000001100e0b7824 */ /* 0x001fca00078e02ff */
[----:B------:R-:W-:-:S04]  /*2acf0*/  LOP3.LUT R11, R11, 0x30, R15, 0x78, !PT ;  /* 0x000000300b0b7812 */ /* 0x000fc800078e780f */
[----:B------:R-:W-:-:S05]  /*2ad00*/  LOP3.LUT R11, R11, 0x40, RZ, 0x3c, !PT ;  /* 0x000000400b0b7812 */ /* 0x000fca00078e3cff */
[----:B------:R-:W0:Y:S04]  /*2ad10*/  LDSM.16.M88.4 R12, [R11+0x2e880] ;  /* 0x02e880000b0c783b */ /* 0x000e280000000200 */
[----:B------:R1:W-:Y:S04]  /*2ad20*/  STL.64 [R1+0xad8], R8 ;  /* 0x000ad80801007387 */ /* 0x0003e80000100a00 */
[----:B------:R-:W4:Y:S04]  /*2ad30*/  LDSM.16.M88.4 R16, [R11+0x2f080] ;  /* 0x02f080000b10783b */ /* 0x000f280000000200 */
[----:B-1----:R-:W2:Y:S04]  /*2ad40*/  LDL.LU R9, [R1+0x674] ;  /* 0x0006740001097983 */ /* 0x002ea80000300800 */
[----:B0-----:R0:W-:Y:S02]  /*2ad50*/  STL.64 [R1+0xd8], R14 ;  /* 0x0000d80e01007387 */ /* 0x0011e40000100a00 */
[----:B0-----:R-:W-:Y:S02]  /*2ad60*/  HMMA.16816.F32 R12, R20, R12, R24 ;  /* 0x0000000c140c723c */ /* 0x001fe40000001818 */
[----:B------:R-:W2:Y:S01]  /*2ad70*/  LDL.LU.64 R26, [R1+0xd80] ;  /* 0x000d8000011a7983 */ /* 0x000ea20000300a00 */
[----:B------:R-:W2:Y:S02]  /*2ad80*/  LDL.LU.64 R24, [R1+0xd78] ;  /* 0x000d780001187983 */ /* 0x000ea40000300a00 */
[----:B------:R-:W3:Y:S02]  /*2ad90*/  LDL.LU R6, [R1+0x66c] ;  /* 0x00066c0001067983 */ /* 0x000ee40000300800 */
[----:B----4-:R-:W-:Y:S01]  /*2ada0*/  IMAD.MOV.U32 R5, RZ, RZ, R18 ;  /* 0x000000ffff057224 */ /* 0x010fe200078e0012 */
[----:B------:R-:W-:Y:S01]  /*2adb0*/  MOV R4, R19 ;  /* 0x0000001300047202 */ /* 0x000fe20000000f00 */
[----:B---3--:R0:W-:Y:S04]  /*2adc0*/  STL.64 [R1+0xd60], R6 ;  /* 0x000d600601007387 */ /* 0x0081e80000100a00 */
[----:B------:R1:W-:Y:S02]  /*2add0*/  STL.64 [R1+0xd58], R4 ;  /* 0x000d580401007387 */ /* 0x0003e40000100a00 */
[----:B0-----:R-:W-:-:S02]  /*2ade0*/  IMAD.MOV.U32 R6, RZ, RZ, R3 ;  /* 0x000000ffff067224 */ /* 0x001fc400078e0003 */
[----:B-1----:R-:W-:Y:S01]  /*2adf0*/  IMAD.MOV.U32 R4, RZ, RZ, R29 ;  /* 0x000000ffff047224 */ /* 0x002fe200078e001d */
[----:B-----5:R-:W-:Y:S02]  /*2ae00*/  MOV R5, R28 ;  /* 0x0000001c00057202 */ /* 0x020fe40000000f00 */
[----:B------:R-:W-:Y:S01]  /*2ae10*/  MOV R7, R2 ;  /* 0x0000000200077202 */ /* 0x000fe20000000f00 */
[----:B------:R-:W3:Y:S01]  /*2ae20*/  LDL.LU R29, [R1+0xd70] ;  /* 0x000d7000011d7983 */ /* 0x000ee20000300800 */
[----:B------:R-:W4:Y:S02]  /*2ae30*/  LDL.LU R28, [R1+0xd6c] ;  /* 0x000d6c00011c7983 */ /* 0x000f240000300800 */
[----:B------:R-:W5:Y:S03]  /*2ae40*/  LDL.LU R3, [R1+0xd68] ;  /* 0x000d680001037983 */ /* 0x000f660000300800 */
[C---:B------:R-:W-:Y:S01]  /*2ae50*/  HMMA.16816.F32 R16, R20.reuse, R16, R4 ;  /* 0x000000101410723c */ /* 0x040fe20000001804 */
[----:B------:R-:W0:Y:S04]  /*2ae60*/  LDSM.16.M88.4 R4, [R11+0x2f880] ;  /* 0x02f880000b04783b */ /* 0x000e280000000200 */
[----:B------:R1:W-:Y:S04]  /*2ae70*/  STL.64 [R1+0xad0], R14 ;  /* 0x000ad00e01007387 */ /* 0x0003e80000100a00 */
[----:B-1----:R-:W3:Y:S01]  /*2ae80*/  LDL.LU R14, [R1+0x664] ;  /* 0x00066400010e7983 */ /* 0x002ee20000300800 */
[----:B------:R-:W3:Y:S02]  /*2ae90*/  LDL.LU R15, [R1+0x660] ;  /* 0x00066000010f7983 */ /* 0x000ee40000300800 */
[----:B------:R1:W-:Y:S02]  /*2aea0*/  STL.64 [R1+0xac8], R12 ;  /* 0x000ac80c01007387 */ /* 0x0003e40000100a00 */
[----:B-1----:R-:W5:Y:S01]  /*2aeb0*/  LDL.LU R13, [R1+0x668] ;  /* 0x00066800010d7983 */ /* 0x002f620000300800 */
[----:B------:R-:W3:Y:S02]  /*2aec0*/  LDL.LU R2, [R1+0x5cc] ;  /* 0x0005cc0001027983 */ /* 0x000ee40000300800 */
[----:B------:R-:W3:Y:S02]  /*2aed0*/  LDL.LU R8, [R1+0x5bc] ;  /* 0x0005bc0001087983 */ /* 0x000ee40000300800 */
[----:B------:R-:W3:Y:S04]  /*2aee0*/  LDL.LU R10, [R1+0x5b0] ;  /* 0x0005b000010a7983 */ /* 0x000ee80000300800 */
[----:B------:R-:W-:Y:S01]  /*2aef0*/  STL.64 [R1+0xac0], R18 ;  /* 0x000ac01201007387 */ /* 0x000fe20000100a00 */
[----:B------:R1:W-:Y:S03]  /*2af00*/  STL.64 [R1+0xab8], R16 ;  /* 0x000ab81001007387 */ /* 0x0003e60000100a00 */
[----:B-1----:R-:W4:Y:S01]  /*2af10*/  LDL.LU R16, [R1+0x5ac] ;  /* 0x0005ac0001107983 */ /* 0x002f220000300800 */
[----:B------:R-:W4:Y:S02]  /*2af20*/  LDL.LU R17, [R1+0x530] ;  /* 0x0005300001117983 */ /* 0x000f240000300800 */
[----:B------:R-:W4:Y:S02]  /*2af30*/  LDL.LU R11, [R1+0x59c] ;  /* 0x00059c00010b7983 */ /* 0x000f240000300800 */
[----:B0-----:R0:W-:Y:S02]  /*2af40*/  STL.64 [R1+0xb8], R6 ;  /* 0x0000b80601007387 */ /* 0x0011e40000100a00 */
[----:B0-----:R-:W4:Y:S01]  /*2af50*/  LDL.LU.64 R6, [R1+0xd60] ;  /* 0x000d600001067983 */ /* 0x001f220000300a00 */
[----:B--2---:R-:W-:Y:S01]  /*2af60*/  HMMA.16816.F32 R20, R20, R4, R24 ;  /* 0x000000041414723c */ /* 0x004fe20000001818 */
[----:B------:R-:W2:Y:S02]  /*2af70*/  LDL.LU.64 R4, [R1+0xd58] ;  /* 0x000d580001047983 */ /* 0x000ea40000300a00 */
[----:B------:R-:W2:Y:S01]  /*2af80*/  LDL.LU R24, [R1+0x5b8] ;  /* 0x0005b80001187983 */ /* 0x000ea20000300800 */
[----:B------:R-:W2:Y:S01]  /*2af90*/  LDL.LU R25, [R1+0x5c4] ;  /* 0x0005c40001197983 */ /* 0x000ea20000300800 */
[----:B------:R-:W2:Y:S02]  /*2afa0*/  LDL.LU R26, [R1+0x5b4] ;  /* 0x0005b400011a7983 */ /* 0x000ea40000300800 */
[----:B------:R-:W2:Y:S02]  /*2afb0*/  LDL.LU R27, [R1+0x5c0] ;  /* 0x0005c000011b7983 */ /* 0x000ea40000300800 */
[----:B------:R-:W2:Y:S01]  /*2afc0*/  LDL.LU R18, [R1+0x534] ;  /* 0x0005340001127983 */ /* 0x000ea20000300800 */
[----:B------:R-:W2:Y:S11]  /*2afd0*/  LDL.LU R19, [R1+0x5a8] ;  /* 0x0005a80001137983 */ /* 0x000eb60000300800 */
[----:B------:R-:W-:Y:S02]  /*2afe0*/  @!UPT UIADD3 URZ, URZ, URZ, URZ ;  /* 0x0000003f3f3ff290 */ /* 0x000fe4000fffe03f */
[----:B------:R0:W-:Y:S04]  /*2aff0*/  STL.64 [R1+0xab0], R22 ;  /* 0x000ab01601007387 */ /* 0x0001e80000100a00 */
[----:B0-----:R-:W2:Y:S01]  /*2b000*/  LDL.LU R23, [R1+0x5c8] ;  /* 0x0005c80001177983 */ /* 0x001ea20000300800 */
[----:B------:R0:W-:Y:S02]  /*2b010*/  STL.64 [R1+0xaa8], R20 ;  /* 0x000aa81401007387 */ /* 0x0001e40000100a00 */
[----:B------:R-:W-:Y:S02]  /*2b020*/  FADD R0, R0, R9 ;  /* 0x0000000900007221 */ /* 0x000fe40000000000 */
[----:B------:R-:W2:Y:S01]  /*2b030*/  LDL.LU R9, [R1+0x520] ;  /* 0x0005200001097983 */ /* 0x000ea20000300800 */
[----:B------:R-:W2:Y:S02]  /*2b040*/  LDL.LU R12, [R1+0x598] ;  /* 0x00059800010c7983 */ /* 0x000ea40000300800 */
[----:B-----5:R-:W-:-:S04]  /*2b050*/  FADD R3, R13, R3 ;  /* 0x000000030d037221 */ /* 0x020fc80000000000 */
[----:B---3--:R-:W-:-:S04]  /*2b060*/  FADD R3, R14, R3 ;  /* 0x000000030e037221 */ /* 0x008fc80000000000 */
[----:B------:R-:W-:Y:S02]  /*2b070*/  FADD R3, R15, R3 ;  /* 0x000000030f037221 */ /* 0x000fe40000000000 */
[----:B----4-:R-:W-:Y:S02]  /*2b080*/  FADD R0, R7, R0 ;  /* 0x0000000007007221 */ /* 0x010fe40000000000 */
[----:B------:R-:W3:Y:S01]  /*2b090*/  LDL.LU R7, [R1+0x524] ;  /* 0x0005240001077983 */ /* 0x000ee20000300800 */
[----:B------:R-:W4:Y:S02]  /*2b0a0*/  LDL.LU R13, [R1+0x5a4] ;  /* 0x0005a400010d7983 */ /* 0x000f240000300800 */
[----:B------:R-:W-:Y:S02]  /*2b0b0*/  FADD R0, R6, R0 ;  /* 0x0000000006007221 */ /* 0x000fe40000000000 */
[----:B------:R-:W5:Y:S01]  /*2b0c0*/  LDL.LU R6, [R1+0x538] ;  /* 0x0005380001067983 */ /* 0x000f620000300800 */
[----:B------:R-:W5:Y:S02]  /*2b0d0*/  LDL.LU R14, [R1+0x594] ;  /* 0x00059400010e7983 */ /* 0x000f640000300800 */
[----:B------:R-:W5:Y:S02]  /*2b0e0*/  LDL.LU R15, [R1+0x53c] ;  /* 0x00053c00010f7983 */ /* 0x000f640000300800 */
[----:B------:R-:W-:-:S02]  /*2b0f0*/  FADD R2, R2, R0 ;  /* 0x0000000002027221 */ /* 0x000fc40000000000 */
[----:B------:R-:W-:Y:S02]  /*2b100*/  FADD R0, R8, R3 ;  /* 0x0000000308007221 */ /* 0x000fe40000000000 */
[----:B------:R-:W5:Y:S02]  /*2b110*/  LDL.LU R8, [R1+0x5a0] ;  /* 0x0005a00001087983 */ /* 0x000f640000300800 */
[----:B--2---:R-:W-:-:S04]  /*2b120*/  FADD R0, R24, R0 ;  /* 0x0000000018007221 */ /* 0x004fc80000000000 */
[----:B------:R-:W-:-:S04]  /*2b130*/  FADD R0, R26, R0 ;  /* 0x000000001a007221 */ /* 0x000fc80000000000 */
[----:B------:R-:W-:Y:S02]  /*2b140*/  FADD R0, R10, R0 ;  /* 0x000000000a007221 */ /* 0x000fe40000000000 */
[----:B------:R-:W2:Y:S01]  /*2b150*/  LDL.LU R10, [R1+0x528] ;  /* 0x00052800010a7983 */ /* 0x000ea20000300800 */
[----:B------:R-:W-:-:S04]  /*2b160*/  FADD R2, R23, R2 ;  /* 0x0000000217027221 */ /* 0x000fc80000000000 */
[----:B------:R-:W-:-:S04]  /*2b170*/  FADD R2, R25, R2 ;  /* 0x0000000219027221 */ /* 0x000fc80000000000 */
[----:B------:R-:W-:-:S04]  /*2b180*/  FADD R2, R27, R2 ;  /* 0x000000021b027221 */ /* 0x000fc80000000000 */
[----:B------:R-:W-:Y:S02]  /*2b190*/  FADD R24, R16, R2 ;  /* 0x0000000210187221 */ /* 0x000fe40000000000 */
[----:B------:R-:W-:Y:S02]  /*2b1a0*/  FFMA R2, R17, c[0x0][0x188], -R28 ;  /* 0x0000620011027a23 */ /* 0x000fe4000000081c */
[----:B------:R-:W-:Y:S02]  /*2b1b0*/  FADD R3, R11, R0 ;  /* 0x000000000b037221 */ /* 0x000fe40000000000 */
[----:B------:R-:W-:Y:S01]  /*2b1c0*/  FFMA R0, R18, c[0x0][0x188], -R28 ;  /* 0x0000620012007a23 */ /* 0x000fe2000000081c */
[----:B------:R-:W2:Y:S01]  /*2b1d0*/  LDL.LU R11, [R1+0x52c] ;  /* 0x00052c00010b7983 */ /* 0x000ea20000300800 */
[----:B------:R-:W-:-:S04]  /*2b1e0*/  FMUL R2, R2, 1.4426950216293334961 ;  /* 0x3fb8aa3b02027820 */ /* 0x000fc80000400000 */
[----:B------:R1:W0:Y:S02]  /*2b1f0*/  MUFU.EX2 R17, R2 ;  /* 0x0000000200117308 */ /* 0x0002240000000800 */
[----:B-1----:R-:W-:Y:S02]  /*2b200*/  FADD R2, R19, R24 ;  /* 0x0000001813027221 */ /* 0x002fe40000000000 */
[----:B------:R-:W-:Y:S02]  /*2b210*/  FMUL R24, R0, 1.4426950216293334961 ;  /* 0x3fb8aa3b00187820 */ /* 0x000fe40000400000 */
[----:B------:R-:W-:Y:S02]  /*2b220*/  FFMA R0, R9, c[0x0][0x188], -R28 ;  /* 0x0000620009007a23 */ /* 0x000fe4000000081c */
[----:B------:R1:W-:Y:S02]  /*2b230*/  MUFU.EX2 R9, R24 ;  /* 0x0000001800097308 */ /* 0x0003e40000000800 */
[----:B-1----:R-:W-:-:S02]  /*2b240*/  FMUL R24, R0, 1.4426950216293334961 ;  /* 0x3fb8aa3b00187820 */ /* 0x002fc40000400000 */
[----:B---3--:R-:W-:-:S04]  /*2b250*/  FFMA R0, R7, c[0x0][0x188], -R28 ;  /* 0x0000620007007a23 */ /* 0x008fc8000000081c */
[----:B------:R1:W-:Y:S01]  /*2b260*/  MUFU.EX2 R7, R24 ;  /* 0x0000001800077308 */ /* 0x0003e20000000800 */
[----:B------:R-:W3:Y:S01]  /*2b270*/  LDL.LU R28, [R1+0xd50] ;  /* 0x000d5000011c7983 */ /* 0x000ee20000300800 */
[----:B----4-:R-:W-:Y:S02]  /*2b280*/  FADD R2, R13, R2 ;  /* 0x000000020d027221 */ /* 0x010fe40000000000 */
[----:B------:R-:W4:Y:S02]  /*2b290*/  LDL.LU R25, [R1+0x57c] ;  /* 0x00057c0001197983 */ /* 0x000f240000300800 */
[----:B------:R-:W4:Y:S01]  /*2b2a0*/  LDL.LU R26, [R1+0x588] ;  /* 0x00058800011a7983 */ /* 0x000f220000300800 */
[----:B------:R-:W4:Y:S01]  /*2b2b0*/  LDL.LU R27, [R1+0x578] ;  /* 0x00057800011b7983 */ /* 0x000f220000300800 */
[----:B------:R-:W4:Y:S02]  /*2b2c0*/  LDL.LU R18, [R1+0x584] ;  /* 0x0005840001127983 */ /* 0x000f240000300800 */
[----:B------:R-:W4:Y:S02]  /*2b2d0*/  LDL.LU R19, [R1+0x574] ;  /* 0x0005740001137983 */ /* 0x000f240000300800 */
[----:B-1----:R-:W-:-:S02]  /*2b2e0*/  FMUL R24, R0, 1.4426950216293334961 ;  /* 0x3fb8aa3b00187820 */ /* 0x002fc40000400000 */
[--C-:B-----5:R-:W-:Y:S02]  /*2b2f0*/  FFMA R0, R6, c[0x0][0x188], -R29.reuse ;  /* 0x0000620006007a23 */ /* 0x120fe4000000081d */
[----:B------:R1:W-:Y:S02]  /*2b300*/  MUFU.EX2 R6, R24 ;  /* 0x0000001800067308 */ /* 0x0003e40000000800 */
[----:B-1----:R-:W-:Y:S02]  /*2b310*/  FMUL R24, R0, 1.4426950216293334961 ;  /* 0x3fb8aa3b00187820 */ /* 0x002fe40000400000 */
[----:B------:R-:W-:-:S04]  /*2b320*/  FFMA R0, R15, c[0x0][0x188], -R29 ;  /* 0x000062000f007a23 */ /* 0x000fc8000000081d */
[----:B------:R1:W-:Y:S01]  /*2b330*/  MUFU.EX2 R16, R24 ;  /* 0x0000001800107308 */ /* 0x0003e20000000800 */
[----:B------:R-:W-:Y:S02]  /*2b340*/  FADD R2, R8, R2 ;  /* 0x0000000208027221 */ /* 0x000fe40000000000 */
[----:B-1----:R-:W-:-:S05]  /*2b350*/  FMUL R24, R0, 1.4426950216293334961 ;  /* 0x3fb8aa3b00187820 */ /* 0x002fca0000400000 */
[----:B------:R1:W5:Y:S02]  /*2b360*/  MUFU.EX2 R8, R24 ;  /* 0x0000001800087308 */ /* 0x0003640000000800 */
[----:B-1----:R-:W4:Y:S01]  /*2b370*/  LDL.LU R24, [R1+0x58c] ;  /* 0x00058c0001187983 */ /* 0x002f220000300800 */
[----:B------:R-:W4:Y:S02]  /*2b380*/  LDL.LU R22, [R1+0x398] ;  /* 0x0003980001167983 */ /* 0x000f240000300800 */
[----:B------:R-:W4:Y:S02]  /*2b390*/  LDL.LU R23, [R1+0x39c] ;  /* 0x00039c0001177983 */ /* 0x000f240000300800 */
[----:B0-----:R-:W5:Y:S02]  /*2b3a0*/  LDL.LU R21, [R1+0x560] ;  /* 0x0005600001157983 */ /* 0x001f640000300800 */
[----:B------:R-:W-:Y:S02]  /*2b3b0*/  FADD R3, R12, R3 ;  /* 0x000000030c037221 */ /* 0x000fe40000000000 */
[----:B--2---:R-:W-:-:S02]  /*2b3c0*/  FFMA R0, R10, c[0x0][0x188], -R29 ;  /* 0x000062000a007a23 */ /* 0x004fc4000000081d */
[----:B------:R-:W-:-:S04]  /*2b3d0*/  FADD R3, R14, R3 ;  /* 0x000000030e037221 */ /* 0x000fc80000000000 */
[----:B---3--:R-:W-:Y:S02]  /*2b3e0*/  FADD R3, R28, R3 ;  /* 0x000000031c037221 */ /* 0x008fe40000000000 */
[----:B------:R-:W-:Y:S02]  /*2b3f0*/  FMUL R28, R0, 1.4426950216293334961 ;  /* 0x3fb8aa3b001c7820 */ /* 0x000fe40000400000 */
[----:B------:R-:W-:Y:S01]  /*2b400*/  FFMA R0, R11, c[0x0][0x188], -R29 ;  /* 0x000062000b007a23 */ /* 0x000fe2000000081d */
[----:B----4-:R-:W-:Y:S01]  /*2b410*/  STL.64 [R1+0xd48], R22 ;  /* 0x000d481601007387 */ /* 0x010fe20000100a00 */
[----:B-----5:R0:W-:Y:S02]  /*2b420*/  STL [R1+0xd40], R21 ;  /* 0x000d401501007387 */ /* 0x0201e40000100800 */
[----:B------:R-:W2:Y:S01]  /*2b430*/  LDL.LU R20, [R1+0x290] ;  /* 0x0002900001147983 */ /* 0x000ea20000300800 */
[----:B0-----:R-:W2:Y:S01]  /*2b440*/  LDL.LU R21, [R1+0x294] ;  /* 0x0002940001157983 */ /* 0x001ea20000300800 */
[----:B------:R-:W2:Y:S02]  /*2b450*/  LDL.LU R22, [R1+0x298] ;  /* 0x0002980001167983 */ /* 0x000ea40000300800 */
[----:B------:R-:W2:Y:S02]  /*2b460*/  LDL.LU R23, [R1+0x29c] ;  /* 0x00029c0001177983 */ /* 0x000ea40000300800 */
[----:B------:R-:W3:Y:S01]  /*2b470*/  LDL.LU R12, [R1+0x56c] ;  /* 0x00056c00010c7983 */ /* 0x000ee20000300800 */
[----:B------:R-:W4:Y:S01]  /*2b480*/  LDL.LU R13, [R1+0x55c] ;  /* 0x00055c00010d7983 */ /* 0x000f220000300800 */
[----:B------:R-:W5:Y:S02]  /*2b490*/  LDL.LU R14, [R1+0x568] ;  /* 0x00056800010e7983 */ /* 0x000f640000300800 */
[----:B------:R-:W2:Y:S02]  /*2b4a0*/  LDL.LU R15, [R1+0x558] ;  /* 0x00055800010f7983 */ /* 0x000ea40000300800 */
[----:B------:R-:W2:Y:S01]  /*2b4b0*/  LDL.LU R10, [R1+0x564] ;  /* 0x00056400010a7983 */ /* 0x000ea20000300800 */
[----:B------:R-:W2:Y:S01]  /*2b4c0*/  LDL.LU R11, [R1+0x554] ;  /* 0x00055400010b7983 */ /* 0x000ea20000300800 */
[----:B------:R0:W-:Y:S02]  /*2b4d0*/  STL [R1+0xca0], R29 ;  /* 0x000ca01d01007387 */ /* 0x0001e40000100800 */
[----:B------:R-:W-:-:S02]  /*2b4e0*/  FADD R2, R24, R2 ;  /* 0x0000000218027221 */ /* 0x000fc40000000000 */
[----:B------:R-:W-:Y:S01]  /*2b4f0*/  FMUL R24, R0, 1.4426950216293334961 ;  /* 0x3fb8aa3b00187820 */ /* 0x000fe20000400000 */
[----:B0-----:R-:W2:Y:S01]  /*2b500*/  LDL.LU R29, [R1+0x570] ;  /* 0x00057000011d7983 */ /* 0x001ea20000300800 */
[----:B------:R-:W2:Y:S02]  /*2b510*/  LDL.LU R0, [R1+0x580] ;  /* 0x0005800001007983 */ /* 0x000ea40000300800 */
[----:B--2---:R-:W-:Y:S02]  /*2b520*/  FADD R0, R0, R3 ;  /* 0x0000000300007221 */ /* 0x004fe40000000000 */
[----:B------:R0:W-:Y:S02]  /*2b530*/  MUFU.EX2 R3, R24 ;  /* 0x0000001800037308 */ /* 0x0001e40000000800 */
[----:B0-----:R-:W2:Y:S01]  /*2b540*/  LDL.LU R24, [R1+0x590] ;  /* 0x0005900001187983 */ /* 0x001ea20000300800 */
[----:B------:R-:W-:Y:S02]  /*2b550*/  FADD R0, R25, R0 ;  /* 0x0000000019007221 */ /* 0x000fe40000000000 */
[----:B------:R-:W-:Y:S01]  /*2b560*/  STL [R1+0xcc8], R17 ;  /* 0x000cc81101007387 */ /* 0x000fe20000100800 */
[----:B------:R-:W-:Y:S01]  /*2b570*/  F2FP.PACK_AB R25, R8, R16 ;  /* 0x000000100819723e */ /* 0x000fe200000000ff */
[----:B------:R0:W-:Y:S01]  /*2b580*/  STL [R1+0xccc], R16 ;  /* 0x000ccc1001007387 */ /* 0x0001e20000100800 */
[----:B------:R-:W-:-:S04]  /*2b590*/  FADD R0, R27, R0 ;  /* 0x000000001b007221 */ /* 0x000fc80000000000 */
[----:B------:R-:W-:Y:S01]  /*2b5a0*/  FADD R0, R19, R0 ;  /* 0x0000000013007221 */ /* 0x000fe20000000000 */
[----:B0-----:R-:W3:Y:S01]  /*2b5b0*/  LDL.LU R16, [R1+0x280] ;  /* 0x0002800001107983 */ /* 0x001ee20000300800 */
[----:B--2---:R-:W-:Y:S01]  /*2b5c0*/  FADD R2, R24, R2 ;  /* 0x0000000218027221 */ /* 0x004fe20000000000 */
[----:B------:R-:W-:Y:S02]  /*2b5d0*/  F2FP.PACK_AB R24, R9, R17 ;  /* 0x000000110918723e */ /* 0x000fe400000000ff */
[----:B------:R-:W2:Y:S01]  /*2b5e0*/  LDL.LU R17, [R1+0x284] ;  /* 0x0002840001117983 */ /* 0x000ea20000300800 */
[----:B------:R-:W-:-:S04]  /*2b5f0*/  FADD R2, R26, R2 ;  /* 0x000000021a027221 */ /* 0x000fc80000000000 */
[----:B------:R-:W-:Y:S02]  /*2b600*/  FADD R2, R18, R2 ;  /* 0x0000000212027221 */ /* 0x000fe40000000000 */
[----:B------:R-:W2:Y:S01]  /*2b610*/  LDL.LU R18, [R1+0x288] ;  /* 0x0002880001127983 */ /* 0x000ea20000300800 */
[----:B------:R-:W2:Y:S02]  /*2b620*/  LDL.LU R19, [R1+0x28c] ;  /* 0x00028c0001137983 */ /* 0x000ea40000300800 */
[----:B------:R0:W-:Y:S01]  /*2b630*/  STL.64 [R1+0xc88], R6 ;  /* 0x000c880601007387 */ /* 0x0001e20000100a00 */
[----:B------:R-:W-:Y:S01]  /*2b640*/  F2FP.PACK_AB R26, R6, R7 ;  /* 0x00000007061a723e */ /* 0x000fe200000000ff */
[----:B------:R1:W-:Y:S04]  /*2b650*/  STL.64 [R1+0xc80], R4 ;  /* 0x000c800401007387 */ /* 0x0003e80000100a00 */
[----:B0-----:R-:W1:Y:S01]  /*2b660*/  LDL.LU R6, [R1+0x488] ;  /* 0x0004880001067983 */ /* 0x001e620000300800 */
[----:B------:R-:W1:Y:S01]  /*2b670*/  LDL.LU R7, [R1+0x48c] ;  /* 0x00048c0001077983 */ /* 0x000e620000300800 */
[----:B------:R-:W0:Y:S02]  /*2b680*/  MUFU.EX2 R28, R28 ;  /* 0x0000001c001c7308 */ /* 0x000e240000000800 */
[----:B0-----:R-:W-:Y:S01]  /*2b690*/  F2FP.PACK_AB R27, R3, R28 ;  /* 0x0000001c031b723e */ /* 0x001fe200000000ff */
[----:B------:R-:W-:Y:S01]  /*2b6a0*/  STL [R1+0xcf4], R28 ;  /* 0x000cf41c01007387 */ /* 0x000fe20000100800 */
[----:B------:R-:W-:Y:S05]  /*2b6b0*/  STL [R1+0xcf0], R3 ;  /* 0x000cf00301007387 */ /* 0x000fea0000100800 */
[----:B-1----:R-:W-:Y:S01]  /*2b6c0*/  HMMA.16816.F32 R4, R24, R6, R20 ;  /* 0x000000061804723c */ /* 0x002fe20000001814 */
[----:B------:R-:W2:Y:S01]  /*2b6d0*/  LDL.LU.64 R22, [R1+0xd48] ;  /* 0x000d480001167983 */ /* 0x000ea20000300a00 */
[----:B------:R-:W4:Y:S02]  /*2b6e0*/  LDL.LU R21, [R1+0xd40] ;  /* 0x000d400001157983 */ /* 0x000f240000300800 */
[----:B------:R-:W-:Y:S11]  /*2b6f0*/  FADD R2, R29, R2 ;  /* 0x000000021d027221 */ /* 0x000ff60000000000 */
[----:B------:R-:W-:Y:S08]  /*2b700*/  @!UPT UIADD3 URZ, URZ, URZ, URZ ;  /* 0x0000003f3f3ff290 */ /* 0x000ff0000fffe03f */
[----:B------:R-:W-:Y:S01]  /*2b710*/  STL.64 [R1+0x5a0], R4 ;  /* 0x0005a00401007387 */ /* 0x000fe20000100a00 */
[----:B------:R2:W-:Y:S02]  /*2b720*/  STL.64 [R1+0x5a8], R6 ;  /* 0x0005a80601007387 */ /* 0x0005e40000100a00 */
[----:B---3--:R-:W-:-:S04]  /*2b730*/  FADD R2, R12, R2 ;  /* 0x000000020c027221 */ /* 0x008fc80000000000 */
[----:B-----5:R-:W-:-:S04]  /*2b740*/  FADD R2, R14, R2 ;  /* 0x000000020e027221 */ /* 0x020fc80000000000 */
[----:B------:R-:W-:Y:S01]  /*2b750*/  FADD R2, R10, R2 ;  /* 0x000000020a027221 */ /* 0x000fe20000000000 */
[----:B--2---:R-:W-:Y:S01]  /*2b760*/  HMMA.16816.F32 R4, R24, R22, R16 ;  /* 0x000000161804723c */ /* 0x004fe20000001810 */
[----:B----4-:R-:W-:-:S04]  /*2b770*/  FADD R0, R21, R0 ;  /* 0x0000000015007221 */ /* 0x010fc80000000000 */
[----:B------:R-:W-:-:S04]  /*2b780*/  FADD R0, R13, R0 ;  /* 0x000000000d007221 */ /* 0x000fc80000000000 */
[----:B------:R-:W-:-:S04]  /*2b790*/  FADD R0, R15, R0 ;  /* 0x000000000f007221 */ /* 0x000fc80000000000 */
[----:B------:R-:W-:-:S10]  /*2b7a0*/  FADD R0, R11, R0 ;  /* 0x000000000b007221 */ /* 0x000fd40000000000 */
[----:B------:R-:W-:Y:S01]  /*2b7b0*/  STL.64 [R1+0x580], R4 ;  /* 0x0005800401007387 */ /* 0x000fe20000100a00 */
[----:B------:R0:W-:Y:S02]  /*2b7c0*/  STL.64 [R1+0x588], R6 ;  /* 0x0005880601007387 */ /* 0x0001e40000100a00 */
[----:B------:R-:W2:Y:S02]  /*2b7d0*/  LDL.LU R10, [R1+0x330] ;  /* 0x00033000010a7983 */ /* 0x000ea40000300800 */
[----:B------:R-:W2:Y:S02]  /*2b7e0*/  LDL.LU R11, [R1+0x334] ;  /* 0x00033400010b7983 */ /* 0x000ea40000300800 */
[----:B--2---:R-:W-:Y:S01]  /*2b7f0*/  STL.64 [R1+0xc98], R10 ;  /* 0x000c980a01007387 */ /* 0x004fe20000100a00 */
[----:B------:R-:W-:Y:S02]  /*2b800*/  STL.64 [R1+0xc90], R8 ;  /* 0x000c900801007387 */ /* 0x000fe40000100a00 */
[----:B0-----:R-:W2:Y:S02]  /*2b810*/  LDL.LU R6, [R1+0x350] ;  /* 0x0003500001067983 */ /* 0x001ea40000300800 */
[----:B------:R-:W2:Y:S01]  /*2b820*/  LDL.LU R7, [R1+0x354] ;  /* 0x0003540001077983 */ /* 0x000ea20000300800 */
[----:B------:R-:W3:Y:S04]  /*2b830*/  LDL.LU R29, [R1+0x4a4] ;  /* 0x0004a400011d7983 */ /* 0x000ee80000300800 */
[----:B---3--:R-:W-:Y:S01]  /*2b840*/  STL [R1+0xd18], R29 ;  /* 0x000d181d01007387 */ /* 0x008fe20000100800 */
[----:B------:R-:W3:Y:S02]  /*2b850*/  LDL.LU R4, [R1+0x4e0] ;  /* 0x0004e00001047983 */ /* 0x000ee40000300800 */
[----:B------:R-:W3:Y:S02]  /*2b860*/  LDL.LU R5, [R1+0x4a0] ;  /* 0x0004a00001057983 */ /* 0x000ee40000300800 */
[----:B--2---:R0:W-:Y:S01]  /*2b870*/  STL.64 [R1+0xcb0], R6 ;  /* 0x000cb00601007387 */ /* 0x0041e20000100a00 */
[----:B---3--:R1:W-:Y:S01]  /*2b880*/  STL.64 [R1+0xca8], R4 ;  /* 0x000ca80401007387 */ /* 0x0083e20000100a00 */
[----:B0-----:R-:W2:Y:S02]  /*2b890*/  LDL.LU R6, [R1+0x360] ;  /* 0x0003600001067983 */ /* 0x001ea40000300800 */
[----:B------:R-:W2:Y:S02]  /*2b8a0*/  LDL.LU R7, [R1+0x364] ;  /* 0x0003640001077983 */ /* 0x000ea40000300800 */
[----:B------:R-:W3:Y:S01]  /*2b8b0*/  LDL.LU R8, [R1+0x230] ;  /* 0x0002300001087983 */ /* 0x000ee20000300800 */
[----:B------:R-:W3:Y:S01]  /*2b8c0*/  LDL.LU R9, [R1+0x234] ;  /* 0x0002340001097983 */ /* 0x000ee20000300800 */
[----:B------:R-:W4:Y:S02]  /*2b8d0*/  LDL.LU R10, [R1+0x238] ;  /* 0x00023800010a7983 */ /* 0x000f240000300800 */
[----:B------:R-:W4:Y:S02]  /*2b8e0*/  LDL.LU R11, [R1+0x23c] ;  /* 0x00023c00010b7983 */ /* 0x000f240000300800 */
[----:B------:R-:W5:Y:S02]  /*2b8f0*/  LDL.LU R16, [R1+0x4ac] ;  /* 0x0004ac0001107983 */ /* 0x000f640000300800 */
[----:B-----5:R-:W-:Y:S01]  /*2b900*/  STL [R1+0xd1c], R16 ;  /* 0x000d1c1001007387 */ /* 0x020fe20000100800 */
[----:B------:R-:W5:Y:S02]  /*2b910*/  LDL.LU R17, [R1+0x4e8] ;  /* 0x0004e80001117983 */ /* 0x000f640000300800 */
[----:B-1----:R-:W3:Y:S02]  /*2b920*/  LDL.LU R4, [R1+0x4a8] ;  /* 0x0004a80001047983 */ /* 0x002ee40000300800 */
[----:B------:R-:W3:Y:S01]  /*2b930*/  LDL.LU R5, [R1+0x4e4] ;  /* 0x0004e40001057983 */ /* 0x000ee20000300800 */
[----:B--2---:R0:W-:Y:S04]  /*2b940*/  STL.64 [R1+0xcd8], R6 ;  /* 0x000cd80601007387 */ /* 0x0041e80000100a00 */
[----:B---3--:R1:W-:Y:S01]  /*2b950*/  STL.64 [R1+0xcd0], R4 ;  /* 0x000cd00401007387 */ /* 0x0083e20000100a00 */
[----:B0-----:R-:W2:Y:S02]  /*2b960*/  LDL.LU R6, [R1+0x370] ;  /* 0x0003700001067983 */ /* 0x001ea40000300800 */
[----:B------:R-:W2:Y:S02]  /*2b970*/  LDL.LU R7, [R1+0x374] ;  /* 0x0003740001077983 */ /* 0x000ea40000300800 */
[----:B------:R-:W3:Y:S01]  /*2b980*/  LDL.LU R28, [R1+0x4f4] ;  /* 0x0004f400011c7983 */ /* 0x000ee20000300800 */
[----:B------:R-:W3:Y:S04]  /*2b990*/  LDL.LU R3, [R1+0x4f8] ;  /* 0x0004f80001037983 */ /* 0x000ee80000300800 */
[----:B-1----:R-:W3:Y:S01]  /*2b9a0*/  LDL.LU R4, [R1+0x4f0] ;  /* 0x0004f00001047983 */ /* 0x002ee20000300800 */
[----:B------:R-:W3:Y:S03]  /*2b9b0*/  LDL.LU R5, [R1+0x4ec] ;  /* 0x0004ec0001057983 */ /* 0x000ee60000300800 */
        /* <DEDUP_REMOVED lines=11> */
[----:B------:R-:W2:Y:S01]  /*2ba70*/  LDL.LU R7, [R1+0x38c] ;  /* 0x00038c0001077983 */ /* 0x000ea20000300800 */
[----:B-1----:R-:W3:Y:S01]  /*2ba80*/  LDL.LU R5, [R1+0x548] ;  /* 0x0005480001057983 */ /* 0x002ee20000300800 */
[----:B----4-:R-:W-:Y:S02]  /*2ba90*/  STL.64 [R1+0xcc0], R10 ;  /* 0x000cc00a01007387 */ /* 0x010fe40000100a00 */
[----:B------:R0:W-:Y:S02]  /*2baa0*/  STL.64 [R1+0xcb8], R8 ;  /* 0x000cb80801007387 */ /* 0x0001e40000100a00 */
        /* <DEDUP_REMOVED lines=21> */
[----:B------:R-:W2:Y:S02]  /*2bc00*/  LDL.LU R11, [R1+0x27c] ;  /* 0x00027c00010b7983 */ /* 0x000ea40000300800 */
[----:B---3--:R-:W-:Y:S01]  /*2bc10*/  FADD R2, R5, R2 ;  /* 0x0000000205027221 */ /* 0x008fe20000000000 */
[----:B------:R-:W3:Y:S01]  /*2bc20*/  LDL.LU R18, [R1+0x340] ;  /* 0x0003400001127983 */ /* 0x000ee20000300800 */
[----:B------:R-:W3:Y:S02]  /*2bc30*/  LDL.LU R19, [R1+0x344] ;  /* 0x0003440001137983 */ /* 0x000ee40000300800 */
[----:B------:R-:W3:Y:S02]  /*2bc40*/  LDL.LU R20, [R1+0x220] ;  /* 0x0002200001147983 */ /* 0x000ee40000300800 */
[----:B------:R-:W3:Y:S01]  /*2bc50*/  LDL.LU R21, [R1+0x224] ;  /* 0x0002240001157983 */ /* 0x000ee20000300800 */
[----:B------:R-:W3:Y:S01]  /*2bc60*/  LDL.LU R22, [R1+0x228] ;  /* 0x0002280001167983 */ /* 0x000ee20000300800 */
[----:B------:R-:W3:Y:S02]  /*2bc70*/  LDL.LU R23, [R1+0x22c] ;  /* 0x00022c0001177983 */ /* 0x000ee40000300800 */
[----:B------:R-:W4:Y:S02]  /*2bc80*/  LDL.LU R12, [R1+0x210] ;  /* 0x00021000010c7983 */ /* 0x000f240000300800 */
[----:B------:R-:W4:Y:S01]  /*2bc90*/  LDL.LU R13, [R1+0x214] ;  /* 0x00021400010d7983 */ /* 0x000f220000300800 */
[----:B------:R-:W4:Y:S01]  /*2bca0*/  LDL.LU R14, [R1+0x218] ;  /* 0x00021800010e7983 */ /* 0x000f220000300800 */
[----:B------:R-:W4:Y:S01]  /*2bcb0*/  LDL.LU R15, [R1+0x21c] ;  /* 0x00021c00010f7983 */ /* 0x000f220000300800 */
[----:B--2---:R-:W-:Y:S02]  /*2bcc0*/  HMMA.16816.F32 R4, R24, R6, R8 ;  /* 0x000000061804723c */ /* 0x004fe40000001808 */
[----:B------:R-:W2:Y:S01]  /*2bcd0*/  LDL.LU.64 R10, [R1+0xd38] ;  /* 0x000d3800010a7983 */ /* 0x000ea20000300a00 */
[----:B------:R-:W2:Y:S11]  /*2bce0*/  LDL.LU.64 R8, [R1+0xd30] ;  /* 0x000d300001087983 */ /* 0x000eb60000300a00 */
[----:B------:R-:W-:Y:S09]  /*2bcf0*/  @!UPT UIADD3 URZ, URZ, URZ, URZ ;  /* 0x0000003f3f3ff290 */ /* 0x000ff2000fffe03f */
[----:B------:R-:W-:Y:S01]  /*2bd00*/  STL.64 [R1+0x570], R4 ;  /* 0x0005700401007387 */ /* 0x000fe20000100a00 */
[----:B------:R0:W-:Y:S03]  /*2bd10*/  STL.64 [R1+0x578], R6 ;  /* 0x0005780601007387 */ /* 0x0001e60000100a00 */
[----:B0-----:R-:W2:Y:S01]  /*2bd20*/  LDL.LU.64 R6, [R1+0xd28] ;  /* 0x000d280001067983 */ /* 0x001ea20000300a00 */
[----:B------:R-:W2:Y:S02]  /*2bd30*/  LDL.LU.64 R4, [R1+0xd20] ;  /* 0x000d200001047983 */ /* 0x000ea40000300a00 */
[----:B------:R-:W-:Y:S02]  /*2bd40*/  FADD R0, R16, R0 ;  /* 0x0000000010007221 */ /* 0x000fe40000000000 */
[----:B------:R-:W-:Y:S01]  /*2bd50*/  FADD R2, R29, R2 ;  /* 0x000000021d027221 */ /* 0x000fe20000000000 */
[----:B------:R-:W3:Y:S01]  /*2bd60*/  LDL.LU R16, [R1+0xd1c] ;  /* 0x000d1c0001107983 */ /* 0x000ee20000300800 */
[----:B------:R-:W3:Y:S02]  /*2bd70*/  LDL.LU R29, [R1+0xd18] ;  /* 0x000d1800011d7983 */ /* 0x000ee40000300800 */
[----:B--2---:R-:W-:-:S02]  /*2bd80*/  FADD R0, R4, R0 ;  /* 0x0000000004007221 */ /* 0x004fc40000000000 */
[----:B------:R-:W-:Y:S02]  /*2bd90*/  FADD R2, R5, R2 ;  /* 0x0000000205027221 */ /* 0x000fe40000000000 */
[----:B------:R-:W-:Y:S01]  /*2bda0*/  HMMA.16816.F32 R4, R24, R6, R8 ;  /* 0x000000061804723c */ /* 0x000fe20000001808 */
[----:B------:R-:W2:Y:S01]  /*2bdb0*/  LDL.LU.64 R10, [R1+0xd10] ;  /* 0x000d1000010a7983 */ /* 0x000ea20000300a00 */
[----:B------:R-:W2:Y:S11]  /*2bdc0*/  LDL.LU.64 R8, [R1+0xd08] ;  /* 0x000d080001087983 */ /* 0x000eb60000300a00 */
[----:B------:R-:W-:Y:S10]  /*2bdd0*/  @!UPT UIADD3 URZ, URZ, URZ, URZ ;  /* 0x0000003f3f3ff290 */ /* 0x000ff4000fffe03f */
        /* <DEDUP_REMOVED lines=18> */
[----:B---3--:R-:W-:Y:S02]  /*2bf00*/  FADD R0, R16, R0 ;  /* 0x0000000010007221 */ /* 0x008fe40000000000 */
[----:B-----5:R-:W-:Y:S01]  /*2bf10*/  FADD R2, R17, R2 ;  /* 0x0000000211027221 */ /* 0x020fe20000000000 */
[----:B------:R-:W3:Y:S01]  /*2bf20*/  LDL.LU R16, [R1+0xccc] ;  /* 0x000ccc0001107983 */ /* 0x000ee20000300800 */
[----:B------:R-:W5:Y:S02]  /*2bf30*/  LDL.LU R17, [R1+0xcc8] ;  /* 0x000cc80001117983 */ /* 0x000f640000300800 */
        /* <DEDUP_REMOVED lines=11> */
[----:B------:R-:W3:Y:S01]  /*2bff0*/  LDL.LU R29, [R1+0xca0] ;  /* 0x000ca000011d7983 */ /* 0x000ee20000300800 */
[----:B--2---:R-:W-:-:S02]  /*2c000*/  FADD R2, R4, R2 ;  /* 0x0000000204027221 */ /* 0x004fc40000000000 */
[----:B------:R-:W-:Y:S02]  /*2c010*/  FADD R0, R5, R0 ;  /* 0x0000000005007221 */ /* 0x000fe40000000000 */
[C---:B------:R-:W-:Y:S01]  /*2c020*/  HMMA.16816.F32 R4, R24.reuse, R6, R8 ;  /* 0x000000061804723c */ /* 0x040fe20000001808 */
[----:B------:R-:W4:Y:S01]  /*2c030*/  LDL.LU.64 R10, [R1+0xc98] ;  /* 0x000c9800010a7983 */ /* 0x000f220000300a00 */
[----:B------:R-:W2:Y:S11]  /*2c040*/  LDL.LU.64 R8, [R1+0xc90] ;  /* 0x000c900001087983 */ /* 0x000eb60000300a00 */
[----:B------:R-:W-:Y:S10]  /*2c050*/  @!UPT UIADD3 URZ, URZ, URZ, URZ ;  /* 0x0000003f3f3ff290 */ /* 0x000ff4000fffe03f */
[----:B------:R-:W-:Y:S01]  /*2c060*/  STL.64 [R1+0x280], R4 ;  /* 0x0002800401007387 */ /* 0x000fe20000100a00 */
[----:B------:R0:W-:Y:S03]  /*2c070*/  STL.64 [R1+0x288], R6 ;  /* 0x0002880601007387 */ /* 0x0001e60000100a00 */
[----:B0-----:R-:W4:Y:S01]  /*2c080*/  LDL.LU.64 R6, [R1+0xc88] ;  /* 0x000c880001067983 */ /* 0x001f220000300a00 */
[----:B-----5:R-:W-:Y:S02]  /*2c090*/  FADD R2, R17, R2 ;  /* 0x0000000211027221 */ /* 0x020fe40000000000 */
[----:B---3--:R-:W-:Y:S02]  /*2c0a0*/  FADD R0, R16, R0 ;  /* 0x0000000010007221 */ /* 0x008fe40000000000 */
[----:B------:R-:W3:Y:S01]  /*2c0b0*/  LDL.LU.64 R4, [R1+0xc80] ;  /* 0x000c800001047983 */ /* 0x000ee20000300a00 */
[C---:B------:R-:W-:Y:S11]  /*2c0c0*/  HMMA.16816.F32 R16, R24.reuse, R18, R20 ;  /* 0x000000121810723c */ /* 0x040ff60000001814 */
[----:B------:R-:W-:Y:S11]  /*2c0d0*/  @!UPT UIADD3 URZ, URZ, URZ, URZ ;  /* 0x0000003f3f3ff290 */ /* 0x000ff6000fffe03f */
[----:B------:R-:W-:Y:S01]  /*2c0e0*/  @!UPT UIADD3 URZ, URZ, URZ, URZ ;  /* 0x0000003f3f3ff290 */ /* 0x000fe2000fffe03f */
[----:B------:R-:W-:Y:S01]  /*2c0f0*/  STL.64 [R1+0x2b0], R16 ;  /* 0x0002b01001007387 */ /* 0x000fe20000100a00 */
[----:B------:R-:W-:Y:S02]  /*2c100*/  STL.64 [R1+0x2b8], R18 ;  /* 0x0002b81201007387 */ /* 0x000fe40000100a00 */
[----:B--2---:R-:W-:Y:S02]  /*2c110*/  FADD R2, R9, R2 ;  /* 0x0000000209027221 */ /* 0x004fe40000000000 */
[----:B------:R-:W-:Y:S02]  /*2c120*/  FADD R0, R8, R0 ;  /* 0x0000000008007221 */ /* 0x000fe40000000000 */
[----:B----4-:R-:W-:Y:S01]  /*2c130*/  HMMA.16816.F32 R8, R24, R10, R12 ;  /* 0x0000000a1808723c */ /* 0x010fe2000000180c */
[----:B------:R-:W-:-:S04]  /*2c140*/  FADD R2, R7, R2 ;  /* 0x0000000207027221 */ /* 0x000fc80000000000 */
[----:B------:R-:W-:Y:S02]  /*2c150*/  FADD R2, R6, R2 ;  /* 0x0000000206027221 */ /* 0x000fe40000000000 */
[----:B------:R-:W2:Y:S11]  /*2c160*/  LDL.LU R6, [R1+0x108] ;  /* 0x0001080001067983 */ /* 0x000eb60000300800 */
[----:B------:R-:W-:Y:S05]  /*2c170*/  @!UPT UIADD3 URZ, URZ, URZ, URZ ;  /* 0x0000003f3f3ff290 */ /* 0x000fea000fffe03f */
[----:B------:R-:W-:Y:S01]  /*2c180*/  STL.64 [R1+0x290], R8 ;  /* 0x0002900801007387 */ /* 0x000fe20000100a00 */
[----:B------:R0:W-:Y:S02]  /*2c190*/  STL.64 [R1+0x298], R10 ;  /* 0x0002980a01007387 */ /* 0x0001e40000100a00 */
[----:B------:R-:W2:Y:S02]  /*2c1a0*/  LDL.LU R7, [R1+0x10c] ;  /* 0x00010c0001077983 */ /* 0x000ea40000300800 */
[----:B--2---:R1:W-:Y:S01]  /*2c1b0*/  STL.64 [R1+0xb00], R6 ;  /* 0x000b000601007387 */ /* 0x0043e20000100a00 */
[----:B0-----:R-:W2:Y:S02]  /*2c1c0*/  LDL.LU R10, [R1+0xf8] ;  /* 0x0000f800010a7983 */ /* 0x001ea40000300800 */
[----:B------:R-:W2:Y:S01]  /*2c1d0*/  LDL.LU R11, [R1+0xfc] ;  /* 0x0000fc00010b7983 */ /* 0x000ea20000300800 */
[----:B-1----:R-:W4:Y:S01]  /*2c1e0*/  LDL.LU R6, [R1+0x118] ;  /* 0x0001180001067983 */ /* 0x002f220000300800 */
[----:B------:R-:W4:Y:S03]  /*2c1f0*/  LDL.LU R7, [R1+0x11c] ;  /* 0x00011c0001077983 */ /* 0x000f260000300800 */
[----:B----4-:R-:W-:Y:S01]  /*2c200*/  STL.64 [R1+0xb18], R6 ;  /* 0x000b180601007387 */ /* 0x010fe20000100a00 */
[----:B--2---:R0:W-:Y:S02]  /*2c210*/  STL.64 [R1+0xaf8], R10 ;  /* 0x000af80a01007387 */ /* 0x0041e40000100a00 */
[----:B------:R-:W2:Y:S02]  /*2c220*/  LDL.LU R8, [R1] ;  /* 0x0000000001087983 */ /* 0x000ea40000300800 */
[----:B------:R-:W2:Y:S01]  /*2c230*/  LDL.LU R9, [R1+0x4] ;  /* 0x0000040001097983 */ /* 0x000ea20000300800 */
[----:B0-----:R-:W4:Y:S01]  /*2c240*/  LDL.LU R10, [R1+0x8] ;  /* 0x00000800010a7983 */ /* 0x001f220000300800 */
[----:B------:R-:W4:Y:S02]  /*2c250*/  LDL.LU R11, [R1+0xc] ;  /* 0x00000c00010b7983 */ /* 0x000f240000300800 */
[----:B------:R-:W5:Y:S02]  /*2c260*/  LDL.LU R6, [R1+0x128] ;  /* 0x0001280001067983 */ /* 0x000f640000300800 */
[----:B------:R-:W5:Y:S02]  /*2c270*/  LDL.LU R7, [R1+0x12c] ;  /* 0x00012c0001077983 */ /* 0x000f640000300800 */
        /* <DEDUP_REMOVED lines=91> */
[----:B---3--:R-:W-:Y:S02]  /*2c830*/  STL.64 [R1+0xc50], R4 ;  /* 0x000c500401007387 */ /* 0x008fe40000100a00 */
[----:B----4-:R-:W-:Y:S02]  /*2c840*/  STL.64 [R1+0xbe8], R10 ;  /* 0x000be80a01007387 */ /* 0x010fe40000100a00 */
[----:B--2---:R0:W-:Y:S02]  /*2c850*/  STL.64 [R1+0xbe0], R8 ;  /* 0x000be00801007387 */ /* 0x0041e40000100a00 */
[----:B0-----:R-:W2:Y:S01]  /*2c860*/  LDL.LU R8, [R1+0xa0] ;  /* 0x0000a00001087983 */ /* 0x001ea20000300800 */
[----:B------:R-:W2:Y:S02]  /*2c870*/  LDL.LU R9, [R1+0xa4] ;  /* 0x0000a40001097983 */ /* 0x000ea40000300800 */
[----:B------:R-:W3:Y:S02]  /*2c880*/  LDL.LU R10, [R1+0xa8] ;  /* 0x0000a800010a7983 */ /* 0x000ee40000300800 */
[----:B------:R-:W3:Y:S01]  /*2c890*/  LDL.LU R11, [R1+0xac] ;  /* 0x0000ac00010b7983 */ /* 0x000ee20000300800 */
[----:B------:R-:W4:Y:S01]  /*2c8a0*/  LDL.LU R18, [R1+0x308] ;  /* 0x0003080001127983 */ /* 0x000f220000300800 */
[----:B------:R-:W4:Y:S03]  /*2c8b0*/  LDL.LU R19, [R1+0x30c] ;  /* 0x00030c0001137983 */ /* 0x000f260000300800 */
[----:B----4-:R0:W-:Y:S01]  /*2c8c0*/  STL.64 [R1+0xc60], R18 ;  /* 0x000c601201007387 */ /* 0x0101e20000100a00 */
[----:B------:R-:W4:Y:S02]  /*2c8d0*/  LDL.LU R6, [R1+0x310] ;  /* 0x0003100001067983 */ /* 0x000f240000300800 */
[----:B------:R-:W4:Y:S02]  /*2c8e0*/  LDL.LU R7, [R1+0x314] ;  /* 0x0003140001077983 */ /* 0x000f240000300800 */
[----:B----4-:R1:W-:Y:S01]  /*2c8f0*/  STL.64 [R1+0xc68], R6 ;  /* 0x000c680601007387 */ /* 0x0103e20000100a00 */
[----:B------:R-:W4:Y:S02]  /*2c900*/  LDL.LU R16, [R1+0x1f0] ;  /* 0x0001f00001107983 */ /* 0x000f240000300800 */
[----:B------:R-:W4:Y:S02]  /*2c910*/  LDL.LU R17, [R1+0x1f4] ;  /* 0x0001f40001117983 */ /* 0x000f240000300800 */
[----:B0-----:R-:W5:Y:S01]  /*2c920*/  LDL.LU R18, [R1+0x1f8] ;  /* 0x0001f80001127983 */ /* 0x001f620000300800 */
[----:B------:R-:W5:Y:S04]  /*2c930*/  LDL.LU R19, [R1+0x1fc] ;  /* 0x0001fc0001137983 */ /* 0x000f680000300800 */
[----:B-----5:R-:W-:Y:S01]  /*2c940*/  STL.64 [R1+0xc78], R18 ;  /* 0x000c781201007387 */ /* 0x020fe20000100a00 */
[----:B----4-:R0:W-:Y:S02]  /*2c950*/  STL.64 [R1+0xc70], R16 ;  /* 0x000c701001007387 */ /* 0x0101e40000100a00 */
[----:B-1----:R-:W4:Y:S02]  /*2c960*/  LDL.LU R6, [R1+0x320] ;  /* 0x0003200001067983 */ /* 0x002f240000300800 */
[----:B------:R-:W4:Y:S01]  /*2c970*/  LDL.LU R7, [R1+0x324] ;  /* 0x0003240001077983 */ /* 0x000f220000300800 */
[----:B0-----:R-:W4:Y:S01]  /*2c980*/  LDL.LU R16, [R1+0x200] ;  /* 0x0002000001107983 */ /* 0x001f220000300800 */
[----:B------:R-:W4:Y:S02]  /*2c990*/  LDL.LU R17, [R1+0x204] ;  /* 0x0002040001117983 */ /* 0x000f240000300800 */
[----:B------:R-:W4:Y:S02]  /*2c9a0*/  LDL.LU R18, [R1+0x208] ;  /* 0x0002080001127983 */ /* 0x000f240000300800 */
[----:B------:R-:W4:Y:S01]  /*2c9b0*/  LDL.LU R19, [R1+0x20c] ;  /* 0x00020c0001137983 */ /* 0x000f220000300800 */
[----:B------:R-:W5:Y:S01]  /*2c9c0*/  LDL.LU R20, [R1+0x1e0] ;  /* 0x0001e00001147983 */ /* 0x000f620000300800 */
[----:B------:R-:W5:Y:S02]  /*2c9d0*/  LDL.LU R21, [R1+0x1e4] ;  /* 0x0001e40001157983 */ /* 0x000f640000300800 */
[----:B------:R-:W5:Y:S02]  /*2c9e0*/  LDL.LU R22, [R1+0x1e8] ;  /* 0x0001e80001167983 */ /* 0x000f640000300800 */
[----:B------:R-:W5:Y:S01]  /*2c9f0*/  LDL.LU R23, [R1+0x1ec] ;  /* 0x0001ec0001177983 */ /* 0x000f620000300800 */
        /* <DEDUP_REMOVED lines=12> */
[C---:B----4-:R-:W-:Y:S01]  /*2cac0*/  HMMA.16816.F32 R4, R24.reuse, R6, R16 ;  /* 0x000000061804723c */ /* 0x050fe20000001810 */
        /* <DEDUP_REMOVED lines=14> */
[----:B------:R-:W4:Y:S02]  /*2cbb0*/  LDL.LU.64 R18, [R1+0xc78] ;  /* 0x000c780001127983 */ /* 0x000f240000300a00 */
[----:B------:R-:W4:Y:S01]  /*2cbc0*/  LDL.LU.64 R16, [R1+0xc70] ;  /* 0x000c700001107983 */ /* 0x000f220000300a00 */
[----:B------:R-:W-:Y:S01]  /*2cbd0*/  STL.64 [R1+0x3d0], R4 ;  /* 0x0003d00401007387 */ /* 0x000fe20000100a00 */
[----:B------:R0:W-:Y:S03]  /*2cbe0*/  STL.64 [R1+0x3d8], R6 ;  /* 0x0003d80601007387 */ /* 0x0001e60000100a00 */
[----:B0-----:R-:W4:Y:S02]  /*2cbf0*/  LDL.LU.64 R6, [R1+0xc68] ;  /* 0x000c680001067983 */ /* 0x001f240000300a00 */
[C---:B----4-:R-:W-:Y:S02]  /*2cc00*/  HMMA.16816.F32 R4, R24.reuse, R6, R16 ;  /* 0x000000061804723c */ /* 0x050fe40000001810 */
[----:B------:R-:W5:Y:S11]  /*2cc10*/  LDL.LU.64 R18, [R1+0xc60] ;  /* 0x000c600001127983 */ /* 0x000f760000300a00 */
[----:B------:R-:W-:Y:S10]  /*2cc20*/  @!UPT UIADD3 URZ, URZ, URZ, URZ ;  /* 0x0000003f3f3ff290 */ /* 0x000ff4000fffe03f */
[----:B------:R-:W-:Y:S01]  /*2cc30*/  STL.64 [R1+0x420], R4 ;  /* 0x0004200401007387 */ /* 0x000fe20000100a00 */
[----:B------:R0:W-:Y:S03]  /*2cc40*/  STL.64 [R1+0x428], R6 ;  /* 0x0004280601007387 */ /* 0x0001e60000100a00 */
[----:B0-----:R-:W2:Y:S01]  /*2cc50*/  LDL.LU.64 R6, [R1+0xc58] ;  /* 0x000c580001067983 */ /* 0x001ea20000300a00 */
[----:B------:R-:W4:Y:S01]  /*2cc60*/  LDL.LU.64 R4, [R1+0xc50] ;  /* 0x000c500001047983 */ /* 0x000f220000300a00 */
[C---:B-----5:R-:W-:Y:S02]  /*2cc70*/  HMMA.16816.F32 R20, R24.reuse, R18, R20 ;  /* 0x000000121814723c */ /* 0x060fe40000001814 */
[----:B------:R-:W5:Y:S11]  /*2cc80*/  LDL.LU R18, [R1+0xd8] ;  /* 0x0000d80001127983 */ /* 0x000f760000300800 */
[----:B------:R-:W-:Y:S10]  /*2cc90*/  @!UPT UIADD3 URZ, URZ, URZ, URZ ;  /* 0x0000003f3f3ff290 */ /* 0x000ff4000fffe03f */
[----:B------:R-:W-:Y:S01]  /*2cca0*/  STL.64 [R1+0x430], R20 ;  /* 0x0004301401007387 */ /* 0x000fe20000100a00 */
[----:B------:R4:W-:Y:S02]  /*2ccb0*/  STL.64 [R1+0x438], R22 ;  /* 0x0004381601007387 */ /* 0x0009e40000100a00 */
[----:B------:R-:W5:Y:S02]  /*2ccc0*/  LDL.LU R19, [R1+0xdc] ;  /* 0x0000dc0001137983 */ /* 0x000f640000300800 */
[----:B----4-:R-:W-:Y:S01]  /*2ccd0*/  IMAD.MOV.U32 R22, RZ, RZ, R5 ;  /* 0x000000ffff167224 */ /* 0x010fe200078e0005 */
[----:B------:R-:W-:Y:S02]  /*2cce0*/  MOV R23, R4 ;  /* 0x0000000400177202 */ /* 0x000fe40000000f00 */
        /* <DEDUP_REMOVED lines=110> */
[----:B------:R1:W-:Y:S03]  /*2d3d0*/  STL.64 [R1+0x618], R6 ;  /* 0x0006180601007387 */ /* 0x0003e60000100a00 */
[----:B0-----:R-:W2:Y:S01]  /*2d3e0*/  LDL.LU R5, [R1+0x4dc] ;  /* 0x0004dc0001057983 */ /* 0x001ea20000300800 */
[----:B-1----:R-:W2:Y:S02]  /*2d3f0*/  LDL.LU R6, [R1+0x690] ;  /* 0x0006900001067983 */ /* 0x002ea40000300800 */
[----:B------:R-:W4:Y:S01]  /*2d400*/  LDL R7, [R1+0x4c8] ;  /* 0x0004c80001077983 */ /* 0x000f220000100800 */
[C---:B---3--:R-:W-:Y:S01]  /*2d410*/  HMMA.16816.F32 R8, R24.reuse, R14, R8 ;  /* 0x0000000e1808723c */ /* 0x048fe20000001808 */
[----:B------:R-:W5:Y:S01]  /*2d420*/  LDL.LU.64 R14, [R1+0xad0] ;  /* 0x000ad000010e7983 */ /* 0x000f620000300a00 */
[----:B------:R-:W5:Y:S11]  /*2d430*/  LDL.LU.64 R12, [R1+0xac8] ;  /* 0x000ac800010c7983 */ /* 0x000f760000300a00 */
[----:B------:R-:W-:Y:S10]  /*2d440*/  @!UPT UIADD3 URZ, URZ, URZ, URZ ;  /* 0x0000003f3f3ff290 */ /* 0x000ff4000fffe03f */
[----:B------:R0:W-:Y:S01]  /*2d450*/  STL.64 [R1+0x620], R8 ;  /* 0x0006200801007387 */ /* 0x0001e20000100a00 */
[----:B------:R1:W-:Y:S03]  /*2d460*/  STL.64 [R1+0x628], R10 ;  /* 0x0006280a01007387 */ /* 0x0003e60000100a00 */
[----:B0-----:R-:W3:Y:S01]  /*2d470*/  LDL.LU R8, [R1+0x4cc] ;  /* 0x0004cc0001087983 */ /* 0x001ee20000300800 */
[----:B------:R-:W2:Y:S02]  /*2d480*/  LDL.LU R9, [R1+0x4d0] ;  /* 0x0004d00001097983 */ /* 0x000ea40000300800 */
[----:B-1----:R-:W2:Y:S02]  /*2d490*/  LDL.LU R10, [R1+0x540] ;  /* 0x00054000010a7983 */ /* 0x002ea40000300800 */
[----:B------:R-:W2:Y:S01]  /*2d4a0*/  LDL.LU R11, [R1+0x68c] ;  /* 0x00068c00010b7983 */ /* 0x000ea20000300800 */
[C---:B-----5:R-:W-:Y:S01]  /*2d4b0*/  HMMA.16816.F32 R12, R24.reuse, R18, R12 ;  /* 0x00000012180c723c */ /* 0x060fe2000000180c */
[----:B------:R-:W5:Y:S01]  /*2d4c0*/  LDL.LU.64 R18, [R1+0xac0] ;  /* 0x000ac00001127983 */ /* 0x000f620000300a00 */
[----:B------:R-:W5:Y:S11]  /*2d4d0*/  LDL.LU.64 R16, [R1+0xab8] ;  /* 0x000ab80001107983 */ /* 0x000f760000300a00 */
[----:B------:R-:W-:Y:S10]  /*2d4e0*/  @!UPT UIADD3 URZ, URZ, URZ, URZ ;  /* 0x0000003f3f3ff290 */ /* 0x000ff4000fffe03f */
[----:B------:R-:W-:Y:S01]  /*2d4f0*/  STL.64 [R1+0x630], R12 ;  /* 0x0006300c01007387 */ /* 0x000fe20000100a00 */
[----:B------:R0:W-:Y:S03]  /*2d500*/  STL.64 [R1+0x638], R14 ;  /* 0x0006380e01007387 */ /* 0x0001e60000100a00 */
[----:B0-----:R-:W2:Y:S01]  /*2d510*/  LDL.LU R15, [R1+0x67c] ;  /* 0x00067c00010f7983 */ /* 0x001ea20000300800 */
[----:B-----5:R-:W-:Y:S03]  /*2d520*/  HMMA.16816.F32 R16, R24, R22, R16 ;  /* 0x000000161810723c */ /* 0x020fe60000001810 */
[----:B------:R-:W5:Y:S01]  /*2d530*/  LDL.LU.64 R22, [R1+0xab0] ;  /* 0x000ab00001167983 */ /* 0x000f620000300a00 */
[----:B------:R-:W5:Y:S11]  /*2d540*/  LDL.LU.64 R20, [R1+0xaa8] ;  /* 0x000aa80001147983 */ /* 0x000f760000300a00 */
[----:B------:R-:W-:Y:S08]  /*2d550*/  @!UPT UIADD3 URZ, URZ, URZ, URZ ;  /* 0x0000003f3f3ff290 */ /* 0x000ff0000fffe03f */
[----:B------:R-:W-:Y:S01]  /*2d560*/  STL.64 [R1+0x650], R16 ;  /* 0x0006501001007387 */ /* 0x000fe20000100a00 */
[----:B------:R0:W-:Y:S03]  /*2d570*/  STL.64 [R1+0x658], R18 ;  /* 0x0006581201007387 */ /* 0x0001e60000100a00 */
[----:B0-----:R-:W5:Y:S01]  /*2d580*/  LDL.LU R18, [R1+0xb8] ;  /* 0x0000b80001127983 */ /* 0x001f620000300800 */
[----:B------:R-:W5:Y:S02]  /*2d590*/  LDL.LU R19, [R1+0xbc] ;  /* 0x0000bc0001137983 */ /* 0x000f640000300800 */
[----:B------:R-:W-:-:S04]  /*2d5a0*/  FADD R0, R28, R0 ;  /* 0x000000001c007221 */ /* 0x000fc80000000000 */
[----:B------:R-:W-:Y:S02]  /*2d5b0*/  FADD R0, R3, R0 ;  /* 0x0000000003007221 */ /* 0x000fe40000000000 */
[----:B------:R-:W0:Y:S04]  /*2d5c0*/  SHFL.BFLY PT, R3, R2, 0x2, 0x1f ;  /* 0x0c401f0002037f89 */ /* 0x000e2800000e0000 */
[----:B------:R-:W1:Y:S01]  /*2d5d0*/  SHFL.BFLY PT, R28, R0, 0x2, 0x1f ;  /* 0x0c401f00001c7f89 */ /* 0x000e6200000e0000 */
[----:B0-----:R-:W-:Y:S02]  /*2d5e0*/  FADD R2, R2, R3 ;  /* 0x0000000302027221 */ /* 0x001fe40000000000 */
[----:B-1----:R-:W-:-:S03]  /*2d5f0*/  FADD R0, R0, R28 ;  /* 0x0000001c00007221 */ /* 0x002fc60000000000 */
[----:B------:R-:W0:Y:S04]  /*2d600*/  SHFL.BFLY PT, R28, R2, 0x1, 0x1f ;  /* 0x0c201f00021c7f89 */ /* 0x000e2800000e0000 */
[----:B------:R-:W1:Y:S01]  /*2d610*/  SHFL.BFLY PT, R3, R0, 0x1, 0x1f ;  /* 0x0c201f0000037f89 */ /* 0x000e6200000e0000 */
[----:B------:R-:W-:Y:S01]  /*2d620*/  IMAD.MOV.U32 R4, RZ, RZ, 0x80 ;  /* 0x00000080ff047424 */ /* 0x000fe200078e00ff */
[----:B--2---:R-:W-:-:S03]  /*2d630*/  IADD3 R15, R15, 0x80, RZ ;  /* 0x000000800f0f7810 */ /* 0x004fc60007ffe0ff */
[C---:B---3--:R-:W-:Y:S02]  /*2d640*/  IMAD R8, R4.reuse, c[0x0][0x1b4], R8 ;  /* 0x00006d0004087a24 */ /* 0x048fe400078e0208 */
[----:B------:R-:W-:Y:S01]  /*2d650*/  IMAD R9, R4, c[0x0][0x1a4], R9 ;  /* 0x0000690004097a24 */ /* 0x000fe200078e0209 */
[----:B------:R-:W-:Y:S01]  /*2d660*/  ISETP.GE.AND P0, PT, R15, c[0x0][0x1d0], PT ;  /* 0x000074000f007a0c */ /* 0x000fe20003f06270 */
[----:B0-----:R-:W-:Y:S02]  /*2d670*/  FADD R2, R2, R28 ;  /* 0x0000001c02027221 */ /* 0x001fe40000000000 */
[----:B-1----:R-:W-:Y:S02]  /*2d680*/  FADD R3, R0, R3 ;  /* 0x0000000300037221 */ /* 0x002fe40000000000 */
[----:B------:R-:W-:Y:S02]  /*2d690*/  FFMA R11, R10, R11, R2 ;  /* 0x0000000b0a0b7223 */ /* 0x000fe40000000002 */
[----:B------:R-:W-:Y:S01]  /*2d6a0*/  FFMA R6, R5, R6, R3 ;  /* 0x0000000605067223 */ /* 0x000fe20000000003 */
[----:B-----5:R-:W-:Y:S11]  /*2d6b0*/  HMMA.16816.F32 R16, R24, R18, R20 ;  /* 0x000000121810723c */ /* 0x020ff60000001814 */
[----:B------:R-:W-:Y:S11]  /*2d6c0*/  @!UPT UIADD3 URZ, URZ, URZ, URZ ;  /* 0x0000003f3f3ff290 */ /* 0x000ff6000fffe03f */
[----:B------:R-:W-:Y:S01]  /*2d6d0*/  @!UPT UIADD3 URZ, URZ, URZ, URZ ;  /* 0x0000003f3f3ff290 */ /* 0x000fe2000fffe03f */
[----:B------:R0:W-:Y:S01]  /*2d6e0*/  STL.64 [R1+0x640], R16 ;  /* 0x0006401001007387 */ /* 0x0001e20000100a00 */
[----:B------:R0:W-:Y:S02]  /*2d6f0*/  STL.64 [R1+0x648], R18 ;  /* 0x0006481201007387 */ /* 0x0001e40000100a00 */
[----:B------:R0:W-:Y:S02]  /*2d700*/  STL [R1+0x67c], R15 ;  /* 0x00067c0f01007387 */ /* 0x0001e40000100800 */
[----:B------:R0:W-:Y:S01]  /*2d710*/  STL [R1+0x4cc], R8 ;  /* 0x0004cc0801007387 */ /* 0x0001e20000100800 */
[----:B------:R0:W-:Y:S01]  /*2d720*/  STL [R1+0x4d0], R9 ;  /* 0x0004d00901007387 */ /* 0x0001e20000100800 */
[----:B----4-:R0:W-:Y:S02]  /*2d730*/  STL [R1+0x2c0], R7 ;  /* 0x0002c00701007387 */ /* 0x0101e40000100800 */
[----:B------:R0:W-:Y:S02]  /*2d740*/  STL [R1+0x68c], R11 ;  /* 0x00068c0b01007387 */ /* 0x0001e40000100800 */
[----:B------:R0:W-:Y:S01]  /*2d750*/  STL [R1+0x690], R6 ;  /* 0x0006900601007387 */ /* 0x0001e20000100800 */
[----:B------:R0:W-:Y:S01]  /*2d760*/  STL [R1+0x2c4], R29 ;  /* 0x0002c41d01007387 */ /* 0x0001e20000100800 */
[----:B------:R-:W-:Y:S01]  /*2d770*/  @P0 CALL.REL.NOINC `(.L_x_1) ;  /* 0x0000001000000944 */ /* 0x000fe20003c00000 */
[----:B------:R-:W-:Y:S05]  /*2d780*/  BRA `(.L_x_2) ;  /* 0xfffda0e000007947 */ /* 0x000fea000383ffff */
.L_x_1:
[----:B------:R-:W-:Y:S01]  /*2d790*/  MOV R0, R7 ;  /* 0x0000000700007202 */ /* 0x000fe20000000f00 */
[----:B------:R1:W-:Y:S04]  /*2d7a0*/  STL [R1+0x22c], R29 ;  /* 0x00022c1d01007387 */ /* 0x0003e80000100800 */
[----:B------:R1:W-:Y:S02]  /*2d7b0*/  STL [R1+0x230], R0 ;  /* 0x0002300001007387 */ /* 0x0003e40000100800 */
.L_x_0:
[----:B0-----:R-:W2:Y:S04]  /*2d7c0*/  LDL.LU R7, [R1+0x690] ;  /* 0x0006900001077983 */ /* 0x001ea80000300800 */
[----:B-1----:R-:W3:Y:S01]  /*2d7d0*/  LDL.LU R29, [R1+0x68c] ;  /* 0x00068c00011d7983 */ /* 0x002ee20000300800 */
[----:B------:R-:W-:-:S03]  /*2d7e0*/  MOV R5, 0x3dc6b27f ;  /* 0x3dc6b27f00057802 */ /* 0x000fc60000000f00 */
[----:B------:R-:W-:Y:S01]  /*2d7f0*/  BAR.SYNC.DEFER_BLOCKING 0x0 ;  /* 0x0000000000007b1d */ /* 0x000fe20000010000 */
[C---:B---3--:R-:W-:Y:S01]  /*2d800*/  FMUL R2, R29.reuse, 8388608 ;  /* 0x4b0000001d027820 */ /* 0x048fe20000400000 */
[----:B------:R-:W-:-:S04]  /*2d810*/  FSETP.GEU.AND P0, PT, R29, 1.175494350822287508e-38, PT ;  /* 0x008000001d00780b */ /* 0x000fc80003f0e000 */
[----:B------:R-:W-:Y:S01]  /*2d820*/  STL [R1+0xd84], R29 ;  /* 0x000d841d01007387 */ /* 0x000fe20000100800 */
[----:B------:R-:W-:Y:S02]  /*2d830*/  FSEL R2, R2, R29, !P0 ;  /* 0x0000001d02027208 */ /* 0x000fe40004000000 */
[----:B------:R-:W-:Y:S02]  /*2d840*/  FSEL R3, RZ, -23, P0 ;  /* 0xc1b80000ff037808 */ /* 0x000fe40000000000 */
[C---:B------:R-:W-:Y:S02]  /*2d850*/  IADD3 R0, R2.reuse, -0x3f3504f3, RZ ;  /* 0xc0cafb0d02007810 */ /* 0x040fe40007ffe0ff */
[----:B------:R-:W-:Y:S02]  /*2d860*/  ISETP.GE.U32.AND P0, PT, R2, 0x7f800000, PT ;  /* 0x7f8000000200780c */ /* 0x000fe40003f06070 */
[----:B------:R-:W-:-:S04]  /*2d870*/  LOP3.LUT R0, R0, 0xff800000, RZ, 0xc0, !PT ;  /* 0xff80000000007812 */ /* 0x000fc800078ec0ff */
[----:B------:R0:W1:Y:S02]  /*2d880*/  I2F R4, R0 ;  /* 0x0000000000047306 */ /* 0x0000640000201400 */
[----:B0-----:R-:W-:-:S04]  /*2d890*/  IMAD.IADD R0, R2, 0x1, -R0 ;  /* 0x0000000102007824 */ /* 0x001fc800078e0a00 */
[----:B------:R-:W-:Y:S02]  /*2d8a0*/  FADD R0, R0, -1 ;  /* 0xbf80000000007421 */ /* 0x000fe40000000000 */
[----:B-1----:R-:W-:Y:S02]  /*2d8b0*/  FFMA.FTZ R4, R4, 1.1920928955078125e-07, R3 ;  /* 0x3400000004047823 */ /* 0x002fe40000010003 */
[----:B------:R-:W-:-:S04]  /*2d8c0*/  FFMA.FTZ R3, R0, R5, -0.16845393180847167969 ;  /* 0xbe2c7f3000037423 */ /* 0x000fc80000010005 */
[----:B------:R-:W-:-:S04]  /*2d8d0*/  FFMA.FTZ R3, R0, R3, 0.1716887056827545166 ;  /* 0x3e2fcf2a00037423 */ /* 0x000fc80000010003 */
[----:B------:R-:W-:-:S04]  /*2d8e0*/  FFMA.FTZ R3, R0, R3, -0.17900948226451873779 ;  /* 0xbe374e4300037423 */ /* 0x000fc80000010003 */
[----:B------:R-:W-:-:S04]  /*2d8f0*/  FFMA.FTZ R3, R0, R3, 0.20512372255325317383 ;  /* 0x3e520bf400037423 */ /* 0x000fc80000010003 */
[----:B------:R-:W-:-:S04]  /*2d900*/  FFMA.FTZ R3, R0, R3, -0.24046532809734344482 ;  /* 0xbe763c8b00037423 */ /* 0x000fc80000010003 */
[----:B------:R-:W-:-:S04]  /*2d910*/  FFMA.FTZ R3, R0, R3, 0.28857114911079406738 ;  /* 0x3e93bf9900037423 */ /* 0x000fc80000010003 */
[----:B------:R-:W-:-:S04]  /*2d920*/  FFMA.FTZ R3, R0, R3, -0.36067417263984680176 ;  /* 0xbeb8aa4900037423 */ /* 0x000fc80000010003 */
[----:B------:R-:W-:-:S04]  /*2d930*/  FFMA.FTZ R3, R0, R3, 0.48089820146560668945 ;  /* 0x3ef6384a00037423 */ /* 0x000fc80000010003 */
[----:B------:R-:W-:-:S04]  /*2d940*/  FFMA.FTZ R3, R0, R3, -0.72134751081466674805 ;  /* 0xbf38aa3b00037423 */ /* 0x000fc80000010003 */
[----:B------:R-:W-:-:S04]  /*2d950*/  FMUL R3, R0, R3 ;  /* 0x0000000300037220 */ /* 0x000fc80000400000 */
[----:B------:R-:W-:-:S04]  /*2d960*/  FMUL R3, R0, R3 ;  /* 0x0000000300037220 */ /* 0x000fc80000400000 */
[----:B------:R-:W-:Y:S02]  /*2d970*/  FFMA.FTZ R0, R0, 1.4426950216293334961, R3 ;  /* 0x3fb8aa3b00007823 */ /* 0x000fe40000010003 */
[----:B------:R-:W-:Y:S02]  /*2d980*/  @P0 IMAD.MOV.U32 R3, RZ, RZ, 0x7f800000 ;  /* 0x7f800000ff030424 */ /* 0x000fe400078e00ff */
[----:B------:R-:W-:Y:S01]  /*2d990*/  FADD R6, R4, R0 ;  /* 0x0000000004067221 */ /* 0x000fe20000000000 */
[----:B--2---:R-:W-:Y:S01]  /*2d9a0*/  MOV R0, R7 ;  /* 0x0000000700007202 */ /* 0x004fe20000000f00 */
[C---:B------:R-:W-:Y:S01]  /*2d9b0*/  @P0 FFMA.FTZ R6, R2.reuse, R3, +INF ;  /* 0x7f80000002060423 */ /* 0x040fe20000010003 */
[----:B------:R-:W-:Y:S02]  /*2d9c0*/  FSETP.NEU.AND P0, PT, R2, RZ, PT ;  /* 0x000000ff0200720b */ /* 0x000fe40003f0d000 */
[C---:B------:R-:W-:Y:S01]  /*2d9d0*/  FSETP.GEU.AND P1, PT, R0.reuse, 1.175494350822287508e-38, PT ;  /* 0x008000000000780b */ /* 0x040fe20003f2e000 */
[----:B------:R-:W-:Y:S01]  /*2d9e0*/  FMUL R2, R0, 8388608 ;  /* 0x4b00000000027820 */ /* 0x000fe20000400000 */
[----:B------:R0:W-:Y:S02]  /*2d9f0*/  STL [R1+0x228], R6 ;  /* 0x0002280601007387 */ /* 0x0001e40000100800 */
[----:B------:R-:W-:-:S02]  /*2da00*/  FSEL R3, RZ, -23, P1 ;  /* 0xc1b80000ff037808 */ /* 0x000fc40000800000 */
[----:B0-----:R-:W-:-:S04]  /*2da10*/  FSEL R6, R2, R0, !P1 ;  /* 0x0000000002067208 */ /* 0x001fc80004800000 */
[----:B------:R-:W-:Y:S01]  /*2da20*/  IADD3 R2, R6, -0x3f3504f3, RZ ;  /* 0xc0cafb0d06027810 */ /* 0x000fe20007ffe0ff */
[----:B------:R-:W-:Y:S03]  /*2da30*/  STL [R1+0x94], R6 ;  /* 0x0000940601007387 */ /* 0x000fe60000100800 */
[----:B------:R-:W-:Y:S01]  /*2da40*/  LOP3.LUT R2, R2, 0xff800000, RZ, 0xc0, !PT ;  /* 0xff80000002027812 */ /* 0x000fe200078ec0ff */
[----:B------:R-:W2:Y:S03]  /*2da50*/  LDL.LU R29, [R1+0x5a8] ;  /* 0x0005a800011d7983 */ /* 0x000ea60000300800 */
        /* <DEDUP_REMOVED lines=15> */
[----:B------:R-:W-:-:S04]  /*2db50*/  FFMA.FTZ R2, R2, 1.4426950216293334961, R3 ;  /* 0x3fb8aa3b02027823 */ /* 0x000fc80000010003 */
[----:B------:R-:W-:-:S05]  /*2db60*/  FADD R2, R4, R2 ;  /* 0x0000000204027221 */ /* 0x000fca0000000000 */
[----:B------:R-:W-:Y:S04]  /*2db70*/  STL [R1+0x224], R2 ;  /* 0x0002240201007387 */ /* 0x000fe80000100800 */
[----:B--2---:R0:W-:Y:S04]  /*2db80*/  STL [R1+0xe0c], R29 ;  /* 0x000e0c1d01007387 */ /* 0x0041e80000100800 */
[----:B0-----:R-:W2:Y:S04]  /*2db90*/  LDL.LU R29, [R1+0x5ac] ;  /* 0x0005ac00011d7983 */ /* 0x001ea80000300800 */
        /* <DEDUP_REMOVED lines=67> */
[----:B0-----:R-:W2:Y:S01]  /*2dfd0*/  LDL.LU R29, [R1+0x4ac] ;  /* 0x0004ac00011d7983 */ /* 0x001ea20000300800 */
[----:B------:R-:W-:-:S03]  /*2dfe0*/  FSETP.GT.AND P1, PT, |R0|, 8.50705917302346158658e+37, PT ;  /* 0x7e8000000000780b */ /* 0x000fc60003f24200 */
[----:B--2---:R0:W-:Y:S04]  /*2dff0*/  STL [R1+0xe98], R29 ;  /* 0x000e981d01007387 */ /* 0x0041e80000100800 */
[----:B0-----:R-:W2:Y:S04]  /*2e000*/  LDL.LU R29, [R1+0x558] ;  /* 0x00055800011d7983 */ /* 0x001ea80000300800 */
[----:B------:R-:W3:Y:S04]  /*2e010*/  LDL.LU R28, [R1+0x55c] ;  /* 0x00055c00011c7983 */ /* 0x000ee80000300800 */
[----:B-----5:R-:W4:Y:S04]  /*2e020*/  LDL.LU R27, [R1+0x568] ;  /* 0x00056800011b7983 */ /* 0x020f280000300800 */
[----:B------:R-:W3:Y:S04]  /*2e030*/  LDL.LU R26, [R1+0x56c] ;  /* 0x00056c00011a7983 */ /* 0x000ee80000300800 */
        /* <DEDUP_REMOVED lines=23> */
[----:B------:R-:W3:Y:S01]  /*2e1b0*/  LDL.LU R10, [R1+0x658] ;  /* 0x00065800010a7983 */ /* 0x000ee20000300800 */
[----:B--2---:R-:W-:-:S05]  /*2e1c0*/  @P1 FMUL R29, R29, 0.25 ;  /* 0x3e8000001d1d1820 */ /* 0x004fca0000400000 */
[----:B------:R0:W-:Y:S04]  /*2e1d0*/  STL [R1], R29 ;  /* 0x0000001d01007387 */ /* 0x0001e80000100800 */
[----:B0-----:R-:W2:Y:S02]  /*2e1e0*/  LDL.LU R29, [R1+0xe98] ;  /* 0x000e9800011d7983 */ /* 0x001ea40000300800 */
[----:B--2---:R-:W-:-:S05]  /*2e1f0*/  @P1 FMUL R29, R29, 0.25 ;  /* 0x3e8000001d1d1820 */ /* 0x004fca0000400000 */
[----:B------:R0:W-:Y:S04]  /*2e200*/  STL [R1+0x4], R29 ;  /* 0x0000041d01007387 */ /* 0x0001e80000100800 */
        /* <DEDUP_REMOVED lines=99> */
[----:B0-----:R-:W2:Y:S01]  /*2e840*/  LDL.LU R29, [R1+0xe10] ;  /* 0x000e1000011d7983 */ /* 0x001ea20000300800 */
[----:B------:R-:W-:Y:S01]  /*2e850*/  FSETP.GEU.AND P2, PT, |R0|, 1.175494350822287508e-38, PT ;  /* 0x008000000000780b */ /* 0x000fe20003f4e200 */
[----:B--2---:R-:W-:-:S05]  /*2e860*/  @P1 FMUL R29, R29, 0.25 ;  /* 0x3e8000001d1d1820 */ /* 0x004fca0000400000 */
[----:B------:R0:W-:Y:S04]  /*2e870*/  STL [R1+0x8c], R29 ;  /* 0x00008c1d01007387 */ /* 0x0001e80000100800 */
[----:B0-----:R-:W2:Y:S01]  /*2e880*/  LDL.LU R29, [R1+0xe0c] ;  /* 0x000e0c00011d7983 */ /* 0x001ea20000300800 */
[----:B---3--:R-:W-:Y:S02]  /*2e890*/  @P1 FMUL R7, R7, 0.25 ;  /* 0x3e80000007071820 */ /* 0x008fe40000400000 */
[----:B------:R-:W-:Y:S02]  /*2e8a0*/  @P1 FMUL R8, R8, 0.25 ;  /* 0x3e80000008081820 */ /* 0x000fe40000400000 */
[----:B------:R-:W-:Y:S02]  /*2e8b0*/  @P1 FMUL R0, R0, 0.25 ;  /* 0x3e80000000001820 */ /* 0x000fe40000400000 */
[----:B------:R-:W-:-:S02]  /*2e8c0*/  @P1 FMUL R9, R9, 0.25 ;  /* 0x3e80000009091820 */ /* 0x000fc40000400000 */
[----:B------:R-:W-:Y:S02]  /*2e8d0*/  @!P2 FMUL R7, R7, 16777216 ;  /* 0x4b8000000707a820 */ /* 0x000fe40000400000 */
[----:B------:R-:W-:Y:S02]  /*2e8e0*/  @P1 FMUL R10, R10, 0.25 ;  /* 0x3e8000000a0a1820 */ /* 0x000fe40000400000 */
[----:B------:R-:W-:Y:S02]  /*2e8f0*/  @!P2 FMUL R8, R8, 16777216 ;  /* 0x4b8000000808a820 */ /* 0x000fe40000400000 */
[----:B------:R-:W-:Y:S02]  /*2e900*/  @P1 FMUL R6, R6, 0.25 ;  /* 0x3e80000006061820 */ /* 0x000fe40000400000 */
[----:B------:R-:W-:Y:S02]  /*2e910*/  @!P2 FMUL R9, R9, 16777216 ;  /* 0x4b8000000909a820 */ /* 0x000fe40000400000 */
[----:B------:R-:W-:-:S02]  /*2e920*/  @!P2 FMUL R10, R10, 16777216 ;  /* 0x4b8000000a0aa820 */ /* 0x000fc40000400000 */
[----:B------:R-:W-:Y:S02]  /*2e930*/  @!P2 FMUL R6, R6, 16777216 ;  /* 0x4b8000000606a820 */ /* 0x000fe40000400000 */
[----:B--2---:R-:W-:-:S05]  /*2e940*/  @P1 FMUL R29, R29, 0.25 ;  /* 0x3e8000001d1d1820 */ /* 0x004fca0000400000 */
[----:B------:R0:W-:Y:S04]  /*2e950*/  STL [R1+0xd98], R29 ;  /* 0x000d981d01007387 */ /* 0x0001e80000100800 */
[----:B0-----:R-:W2:Y:S04]  /*2e960*/  LDL R29, [R1+0x18] ;  /* 0x00001800011d7983 */ /* 0x001ea80000100800 */
[----:B------:R0:W-:Y:S04]  /*2e970*/  STL [R1+0xddc], R0 ;  /* 0x000ddc0001007387 */ /* 0x0001e80000100800 */
[----:B0-----:R-:W3:Y:S04]  /*2e980*/  LDL R0, [R1+0x10] ;  /* 0x0000100001007983 */ /* 0x001ee80000100800 */
[----:B------:R0:W-:Y:S04]  /*2e990*/  STL [R1+0xd9c], R7 ;  /* 0x000d9c0701007387 */ /* 0x0001e80000100800 */
[----:B0-----:R-:W2:Y:S04]  /*2e9a0*/  LDL R7, [R1+0x14] ;  /* 0x0000140001077983 */ /* 0x001ea80000100800 */
[----:B------:R0:W-:Y:S04]  /*2e9b0*/  STL [R1+0xda0], R8 ;  /* 0x000da00801007387 */ /* 0x0001e80000100800 */
[----:B0-----:R-:W2:Y:S04]  /*2e9c0*/  LDL R8, [R1+0xc] ;  /* 0x00000c0001087983 */ /* 0x001ea80000100800 */
[----:B------:R0:W-:Y:S04]  /*2e9d0*/  STL [R1+0xda4], R9 ;  /* 0x000da40901007387 */ /* 0x0001e80000100800 */
[----:B0-----:R-:W2:Y:S04]  /*2e9e0*/  LDL R9, [R1+0x8] ;  /* 0x0000080001097983 */ /* 0x001ea80000100800 */
[----:B------:R0:W-:Y:S04]  /*2e9f0*/  STL [R1+0xda8], R10 ;  /* 0x000da80a01007387 */ /* 0x0001e80000100800 */
[----:B0-----:R-:W2:Y:S04]  /*2ea00*/  LDL R10, [R1+0x4] ;  /* 0x00000400010a7983 */ /* 0x001ea80000100800 */
[----:B------:R0:W-:Y:S04]  /*2ea10*/  STL [R1+0xdac], R6 ;  /* 0x000dac0601007387 */ /* 0x0001e80000100800 */
[----:B0-----:R-:W2:Y:S01]  /*2ea20*/  LDL R6, [R1] ;  /* 0x0000000001067983 */ /* 0x001ea20000100800 */
[----:B------:R-:W-:-:S02]  /*2ea30*/  @P1 FMUL R5, R5, 0.25 ;  /* 0x3e80000005051820 */ /* 0x000fc40000400000 */
[----:B------:R-:W-:Y:S02]  /*2ea40*/  @P1 FMUL R4, R4, 0.25 ;  /* 0x3e80000004041820 */ /* 0x000fe40000400000 */
[----:B------:R-:W-:Y:S02]  /*2ea50*/  @P1 FMUL R3, R3, 0.25 ;  /* 0x3e80000003031820 */ /* 0x000fe40000400000 */
[----:B------:R-:W-:Y:S02]  /*2ea60*/  @P1 FMUL R2, R2, 0.25 ;  /* 0x3e80000002021820 */ /* 0x000fe40000400000 */
[----:B------:R-:W-:Y:S02]  /*2ea70*/  @P1 FMUL R11, R11, 0.25 ;  /* 0x3e8000000b0b1820 */ /* 0x000fe40000400000 */
[----:B------:R-:W-:Y:S02]  /*2ea80*/  @!P2 FMUL R5, R5, 16777216 ;  /* 0x4b8000000505a820 */ /* 0x000fe40000400000 */
[----:B------:R-:W-:-:S02]  /*2ea90*/  @P1 FMUL R12, R12, 0.25 ;  /* 0x3e8000000c0c1820 */ /* 0x000fc40000400000 */
[----:B------:R-:W-:Y:S02]  /*2eaa0*/  @!P2 FMUL R4, R4, 16777216 ;  /* 0x4b8000000404a820 */ /* 0x000fe40000400000 */
[----:B------:R-:W-:Y:S02]  /*2eab0*/  @P1 FMUL R13, R13, 0.25 ;  /* 0x3e8000000d0d1820 */ /* 0x000fe40000400000 */
[----:B------:R-:W-:Y:S02]  /*2eac0*/  @!P2 FMUL R3, R3, 16777216 ;  /* 0x4b8000000303a820 */ /* 0x000fe40000400000 */
[----:B------:R-:W-:Y:S02]  /*2ead0*/  @P1 FMUL R14, R14, 0.25 ;  /* 0x3e8000000e0e1820 */ /* 0x000fe40000400000 */
[----:B------:R-:W-:Y:S01]  /*2eae0*/  @!P2 FMUL R2, R2, 16777216 ;  /* 0x4b8000000202a820 */ /* 0x000fe20000400000 */
[----:B------:R-:W-:Y:S01]  /*2eaf0*/  STL [R1+0xdb0], R5 ;  /* 0x000db00501007387 */ /* 0x000fe20000100800 */
[----:B------:R-:W-:-:S02]  /*2eb00*/  @P1 FMUL R15, R15, 0.25 ;  /* 0x3e8000000f0f1820 */ /* 0x000fc40000400000 */
[----:B------:R-:W-:Y:S01]  /*2eb10*/  @!P2 FMUL R11, R11, 16777216 ;  /* 0x4b8000000b0ba820 */ /* 0x000fe20000400000 */
[----:B------:R-:W-:Y:S01]  /*2eb20*/  STL [R1+0xdb4], R4 ;  /* 0x000db40401007387 */ /* 0x000fe20000100800 */
[----:B------:R-:W-:Y:S02]  /*2eb30*/  @P1 FMUL R16, R16, 0.25 ;  /* 0x3e80000010101820 */ /* 0x000fe40000400000 */
[----:B------:R-:W-:Y:S01]  /*2eb40*/  @!P2 FMUL R12, R12, 16777216 ;  /* 0x4b8000000c0ca820 */ /* 0x000fe20000400000 */
[----:B------:R-:W-:Y:S01]  /*2eb50*/  STL [R1+0xdb8], R3 ;  /* 0x000db80301007387 */ /* 0x000fe20000100800 */
        /* <DEDUP_REMOVED lines=30> */
[----:B----4-:R-:W-:-:S02]  /*2ed40*/  @P1 FMUL R27, R27, 0.25 ;  /* 0x3e8000001b1b1820 */ /* 0x010fc40000400000 */
[----:B------:R-:W-:Y:S01]  /*2ed50*/  @!P2 FMUL R23, R23, 16777216 ;  /* 0x4b8000001717a820 */ /* 0x000fe20000400000 */
[----:B------:R-:W-:Y:S01]  /*2ed60*/  STL [R1+0xde8], R20 ;  /* 0x000de81401007387 */ /* 0x000fe20000100800 */
[----:B------:R-:W-:Y:S02]  /*2ed70*/  @P1 FMUL R28, R28, 0.25 ;  /* 0x3e8000001c1c1820 */ /* 0x000fe40000400000 */
[----:B------:R-:W-:Y:S01]  /*2ed80*/  @!P2 FMUL R24, R24, 16777216 ;  /* 0x4b8000001818a820 */ /* 0x000fe20000400000 */
[----:B------:R-:W-:Y:S01]  /*2ed90*/  STL [R1+0xdec], R21 ;  /* 0x000dec1501007387 */ /* 0x000fe20000100800 */
[----:B------:R-:W-:Y:S02]  /*2eda0*/  @!P2 FMUL R25, R25, 16777216 ;  /* 0x4b8000001919a820 */ /* 0x000fe40000400000 */
[----:B------:R-:W-:Y:S01]  /*2edb0*/  @!P2 FMUL R26, R26, 16777216 ;  /* 0x4b8000001a1aa820 */ /* 0x000fe20000400000 */
[----:B------:R-:W-:Y:S01]  /*2edc0*/  STL [R1+0xdf0], R22 ;  /* 0x000df01601007387 */ /* 0x000fe20000100800 */
[----:B------:R-:W-:-:S02]  /*2edd0*/  @!P2 FMUL R27, R27, 16777216 ;  /* 0x4b8000001b1ba820 */ /* 0x000fc40000400000 */
[----:B------:R-:W-:Y:S01]  /*2ede0*/  @!P2 FMUL R28, R28, 16777216 ;  /* 0x4b8000001c1ca820 */ /* 0x000fe20000400000 */
[----:B------:R-:W-:Y:S04]  /*2edf0*/  STL [R1+0xdf4], R23 ;  /* 0x000df41701007387 */ /* 0x000fe80000100800 */
[----:B------:R-:W-:Y:S04]  /*2ee00*/  STL [R1+0xdf8], R24 ;  /* 0x000df81801007387 */ /* 0x000fe80000100800 */
[----:B------:R-:W-:Y:S04]  /*2ee10*/  STL [R1+0xdfc], R25 ;  /* 0x000dfc1901007387 */ /* 0x000fe80000100800 */
[----:B------:R-:W-:Y:S04]  /*2ee20*/  STL [R1+0xe00], R26 ;  /* 0x000e001a01007387 */ /* 0x000fe80000100800 */
[----:B------:R-:W-:Y:S04]  /*2ee30*/  STL [R1+0xe04], R27 ;  /* 0x000e041b01007387 */ /* 0x000fe80000100800 */
[----:B------:R0:W-:Y:S01]  /*2ee40*/  STL [R1+0xe08], R28 ;  /* 0x000e081c01007387 */ /* 0x0001e20000100800 */
[----:B---3--:R-:W-:-:S02]  /*2ee50*/  @!P2 FMUL R0, R0, 16777216 ;  /* 0x4b8000000000a820 */ /* 0x008fc40000400000 */
[----:B--2---:R-:W-:Y:S02]  /*2ee60*/  @!P2 FMUL R8, R8, 16777216 ;  /* 0x4b8000000808a820 */ /* 0x004fe40000400000 */
[----:B------:R-:W-:Y:S02]  /*2ee70*/  @!P2 FMUL R9, R9, 16777216 ;  /* 0x4b8000000909a820 */ /* 0x000fe40000400000 */
[----:B------:R-:W-:Y:S02]  /*2ee80*/  @!P2 FMUL R10, R10, 16777216 ;  /* 0x4b8000000a0aa820 */ /* 0x000fe40000400000 */
[----:B------:R-:W-:-:S05]  /*2ee90*/  @!P2 FMUL R6, R6, 16777216 ;  /* 0x4b8000000606a820 */ /* 0x000fca0000400000 */
[----:B------:R-:W-:Y:S04]  /*2eea0*/  @!P2 STL [R1], R6 ;  /* 0x000000060100a387 */ /* 0x000fe80000100800 */
[----:B------:R-:W-:Y:S04]  /*2eeb0*/  @!P2 STL [R1+0x4], R10 ;  /* 0x0000040a0100a387 */ /* 0x000fe80000100800 */
[----:B0-----:R-:W2:Y:S04]  /*2eec0*/  LDL R28, [R1+0x1c] ;  /* 0x00001c00011c7983 */ /* 0x001ea80000100800 */
[----:B------:R-:W-:Y:S04]  /*2eed0*/  @!P2 STL [R1+0x8], R9 ;  /* 0x000008090100a387 */ /* 0x000fe80000100800 */
[----:B------:R-:W3:Y:S04]  /*2eee0*/  LDL R27, [R1+0x20] ;  /* 0x00002000011b7983 */ /* 0x000ee80000100800 */
[----:B------:R-:W-:Y:S04]  /*2eef0*/  @!P2 STL [R1+0xc], R8 ;  /* 0x00000c080100a387 */ /* 0x000fe80000100800 */
[----:B------:R-:W4:Y:S04]  /*2ef00*/  LDL R26, [R1+0x24] ;  /* 0x00002400011a7983 */ /* 0x000f280000100800 */
[----:B------:R0:W-:Y:S04]  /*2ef10*/  @!P2 STL [R1+0x10], R0 ;  /* 0x000010000100a387 */ /* 0x0001e80000100800 */
[----:B------:R-:W4:Y:S04]  /*2ef20*/  LDL R25, [R1+0x28] ;  /* 0x0000280001197983 */ /* 0x000f280000100800 */
[----:B------:R-:W4:Y:S04]  /*2ef30*/  LDL R24, [R1+0x2c] ;  /* 0x00002c0001187983 */ /* 0x000f280000100800 */
[----:B------:R-:W4:Y:S04]  /*2ef40*/  LDL R23, [R1+0x30] ;  /* 0x0000300001177983 */ /* 0x000f280000100800 */
[----:B------:R-:W4:Y:S04]  /*2ef50*/  LDL R22, [R1+0x34] ;  /* 0x0000340001167983 */ /* 0x000f280000100800 */
[----:B------:R-:W4:Y:S04]  /*2ef60*/  LDL R21, [R1+0x38] ;  /* 0x0000380001157983 */ /* 0x000f280000100800 */
[----:B------:R-:W4:Y:S04]  /*2ef70*/  LDL R20, [R1+0x3c] ;  /* 0x00003c0001147983 */ /* 0x000f280000100800 */
[----:B------:R-:W4:Y:S04]  /*2ef80*/  LDL R19, [R1+0x40] ;  /* 0x0000400001137983 */ /* 0x000f280000100800 */
[----:B------:R-:W4:Y:S01]  /*2ef90*/  LDL R18, [R1+0x44] ;  /* 0x0000440001127983 */ /* 0x000f220000100800 */
[----:B------:R-:W-:-:S03]  /*2efa0*/  @!P2 FMUL R7, R7, 16777216 ;  /* 0x4b8000000707a820 */ /* 0x000fc60000400000 */
[----:B0-----:R-:W4:Y:S04]  /*2efb0*/  LDL R0, [R1+0x48] ;  /* 0x0000480001007983 */ /* 0x001f280000100800 */
[----:B------:R-:W4:Y:S04]  /*2efc0*/  LDL R17, [R1+0x4c] ;  /* 0x00004c0001117983 */ /* 0x000f280000100800 */
[----:B------:R-:W4:Y:S01]  /*2efd0*/  LDL R16, [R1+0x50] ;  /* 0x0000500001107983 */ /* 0x000f220000100800 */
[----:B------:R-:W-:-:S03]  /*2efe0*/  @!P2 FMUL R29, R29, 16777216 ;  /* 0x4b8000001d1da820 */ /* 0x000fc60000400000 */
[----:B------:R-:W4:Y:S04]  /*2eff0*/  LDL R15, [R1+0x54] ;  /* 0x00005400010f7983 */ /* 0x000f280000100800 */
[----:B------:R0:W-:Y:S04]  /*2f000*/  @!P2 STL [R1+0x14], R7 ;  /* 0x000014070100a387 */ /* 0x0001e80000100800 */
[----:B------:R-:W4:Y:S04]  /*2f010*/  LDL R14, [R1+0x58] ;  /* 0x00005800010e7983 */ /* 0x000f280000100800 */
[----:B------:R-:W4:Y:S04]  /*2f020*/  LDL R13, [R1+0x5c] ;  /* 0x00005c00010d7983 */ /* 0x000f280000100800 */
        /* <DEDUP_REMOVED lines=11> */
[----:B0-----:R-:W4:Y:S04]  /*2f0e0*/  LDL R7, [R1+0x88] ;  /* 0x0000880001077983 */ /* 0x001f280000100800 */
[----:B-1----:R-:W4:Y:S01]  /*2f0f0*/  LDL R29, [R1+0x8c] ;  /* 0x00008c00011d7983 */ /* 0x002f220000100800 */
[----:B--2---:R-:W-:-:S05]  /*2f100*/  @!P2 FMUL R28, R28, 16777216 ;  /* 0x4b8000001c1ca820 */ /* 0x004fca0000400000 */
[----:B------:R0:W-:Y:S01]  /*2f110*/  @!P2 STL [R1+0x1c], R28 ;  /* 0x00001c1c0100a387 */ /* 0x0001e20000100800 */
[----:B---3--:R-:W-:-:S03]  /*2f120*/  @!P2 FMUL R27, R27, 16777216 ;  /* 0x4b8000001b1ba820 */ /* 0x008fc60000400000 */
[----:B0-----:R-:W2:Y:S01]  /*2f130*/  LDL.LU R28, [R1+0xe08] ;  /* 0x000e0800011c7983 */ /* 0x001ea20000300800 */
[----:B----4-:R-:W-:-:S03]  /*2f140*/  @!P2 FMUL R26, R26, 16777216 ;  /* 0x4b8000001a1aa820 */ /* 0x010fc60000400000 */
[----:B------:R0:W-:Y:S01]  /*2f150*/  @!P2 STL [R1+0x20], R27 ;  /* 0x0000201b0100a387 */ /* 0x0001e20000100800 */
[----:B------:R-:W-:Y:S02]  /*2f160*/  @!P2 FMUL R25, R25, 16777216 ;  /* 0x4b8000001919a820 */ /* 0x000fe40000400000 */
[----:B------:R-:W-:Y:S01]  /*2f170*/  @!P2 FMUL R24, R24, 16777216 ;  /* 0x4b8000001818a820 */ /* 0x000fe20000400000 */
[----:B0-----:R-:W3:Y:S01]  /*2f180*/  LDL.LU R27, [R1+0xe04] ;  /* 0x000e0400011b7983 */ /* 0x001ee20000300800 */
[----:B------:R-:W-:-:S03]  /*2f190*/  @!P2 FMUL R23, R23, 16777216 ;  /* 0x4b8000001717a820 */ /* 0x000fc60000400000 */
[----:B------:R0:W-:Y:S01]  /*2f1a0*/  @!P2 STL [R1+0x24], R26 ;  /* 0x0000241a0100a387 */ /* 0x0001e20000100800 */
[----:B------:R-:W-:-:S03]  /*2f1b0*/  @!P2 FMUL R22, R22, 16777216 ;  /* 0x4b8000001616a820 */ /* 0x000fc60000400000 */
[----:B0-----:R-:W4:Y:S01]  /*2f1c0*/  LDL.LU R26, [R1+0xe00] ;  /* 0x000e0000011a7983 */ /* 0x001f220000300800 */
[----:B------:R-:W-:-:S03]  /*2f1d0*/  @!P2 FMUL R21, R21, 16777216 ;  /* 0x4b8000001515a820 */ /* 0x000fc60000400000 */
[----:B------:R0:W-:Y:S01]  /*2f1e0*/  @!P2 STL [R1+0x28], R25 ;  /* 0x000028190100a387 */ /* 0x0001e20000100800 */
[----:B------:R-:W-:Y:S02]  /*2f1f0*/  @!P2 FMUL R20, R20, 16777216 ;  /* 0x4b8000001414a820 */ /* 0x000fe40000400000 */
[----:B------:R-:W-:Y:S01]  /*2f200*/  @!P2 FMUL R19, R19, 16777216 ;  /* 0x4b8000001313a820 */ /* 0x000fe20000400000 */
[----:B0-----:R-:W2:Y:S04]  /*2f210*/  LDL.LU R25, [R1+0xdfc] ;  /* 0x000dfc0001197983 */ /* 0x001ea80000300800 */
[----:B------:R0:W-:Y:S01]  /*2f220*/  @!P2 STL [R1+0x2c], R24 ;  /* 0x00002c180100a387 */ /* 0x0001e20000100800 */
[----:B------:R-:W-:-:S03]  /*2f230*/  @!P2 FMUL R18, R18, 16777216 ;  /* 0x4b8000001212a820 */ /* 0x000fc60000400000 */
        /* <DEDUP_REMOVED lines=24> */
[----:B0-----:R-:W3:Y:S04]  /*2f3c0*/  LDL.LU R17, [R1+0xdd8] ;  /* 0x000dd80001117983 */ /* 0x001ee80000300800 */
        /* <DEDUP_REMOVED lines=30> */
[----:B------:R0:W-:Y:S04]  /*2f5b0*/  @!P2 STL [R1+0x78], R6 ;  /* 0x000078060100a387 */ /* 0x0001e80000100800 */
[----:B0-----:R-:W3:Y:S04]  /*2f5c0*/  LDL.LU R6, [R1+0xdac] ;  /* 0x000dac0001067983 */ /* 0x001ee80000300800 */
[----:B------:R0:W-:Y:S04]  /*2f5d0*/  @!P2 STL [R1+0x7c], R10 ;  /* 0x00007c0a0100a387 */ /* 0x0001e80000100800 */
[----:B0-----:R-:W3:Y:S04]  /*2f5e0*/  LDL.LU R10, [R1+0xda8] ;  /* 0x000da800010a7983 */ /* 0x001ee80000300800 */
[----:B------:R0:W-:Y:S04]  /*2f5f0*/  @!P2 STL [R1+0x80], R9 ;  /* 0x000080090100a387 */ /* 0x0001e80000100800 */
[----:B0-----:R-:W4:Y:S04]  /*2f600*/  LDL.LU R9, [R1+0xda4] ;  /* 0x000da40001097983 */ /* 0x001f280000300800 */
[----:B------:R0:W-:Y:S04]  /*2f610*/  @!P2 STL [R1+0x84], R8 ;  /* 0x000084080100a387 */ /* 0x0001e80000100800 */
[----:B0-----:R-:W4:Y:S04]  /*2f620*/  LDL.LU R8, [R1+0xda0] ;  /* 0x000da00001087983 */ /* 0x001f280000300800 */
[----:B------:R0:W-:Y:S04]  /*2f630*/  @!P2 STL [R1+0x88], R7 ;  /* 0x000088070100a387 */ /* 0x0001e80000100800 */
[----:B0-----:R-:W4:Y:S04]  /*2f640*/  LDL.LU R7, [R1+0xd9c] ;  /* 0x000d9c0001077983 */ /* 0x001f280000300800 */
[----:B------:R0:W-:Y:S04]  /*2f650*/  @!P2 STL [R1+0x8c], R29 ;  /* 0x00008c1d0100a387 */ /* 0x0001e80000100800 */
[----:B0-----:R-:W4:Y:S01]  /*2f660*/  LDL.LU R29, [R1+0xd98] ;  /* 0x000d9800011d7983 */ /* 0x001f220000300800 */
[----:B--2---:R-:W-:-:S06]  /*2f670*/  @!P2 FMUL R0, R0, 16777216 ;  /* 0x4b8000000000a820 */ /* 0x004fcc0000400000 */
[----:B------:R-:W3:Y:S02]  /*2f680*/  MUFU.RCP R0, R0 ;  /* 0x0000000000007308 */ /* 0x000ee40000001000 */
[C---:B---3--:R-:W-:Y:S02]  /*2f690*/  FMUL R10, R0.reuse, R10 ;  /* 0x0000000a000a7220 */ /* 0x048fe40000400000 */
[C---:B----4-:R-:W-:Y:S02]  /*2f6a0*/  FMUL R9, R0.reuse, R9 ;  /* 0x0000000900097220 */ /* 0x050fe40000400000 */
[----:B------:R-:W-:Y:S02]  /*2f6b0*/  FMUL R8, R0, R8 ;  /* 0x0000000800087220 */ /* 0x000fe40000400000 */
[----:B------:R-:W-:-:S05]  /*2f6c0*/  @!P2 FMUL R29, R29, 16777216 ;  /* 0x4b8000001d1da820 */ /* 0x000fca0000400000 */
[----:B------:R0:W-:Y:S02]  /*2f6d0*/  STL [R1+0xd88], R29 ;  /* 0x000d881d01007387 */ /* 0x0001e40000100800 */
[C---:B0-----:R-:W-:Y:S02]  /*2f6e0*/  FMUL R29, R0.reuse, R7 ;  /* 0x00000007001d7220 */ /* 0x041fe40000400000 */
[----:B------:R-:W2:Y:S04]  /*2f6f0*/  LDL.LU R7, [R1+0xc] ;  /* 0x00000c0001077983 */ /* 0x000ea80000300800 */
[----:B------:R0:W-:Y:S04]  /*2f700*/  STL [R1+0x214], R29 ;  /* 0x0002141d01007387 */ /* 0x0001e80000100800 */
[----:B0-----:R-:W3:Y:S04]  /*2f710*/  LDL.LU R29, [R1+0x10] ;  /* 0x00001000011d7983 */ /* 0x001ee80000300800 */
[----:B------:R0:W-:Y:S04]  /*2f720*/  STL [R1+0x20c], R8 ;  /* 0x00020c0801007387 */ /* 0x0001e80000100800 */
[----:B0-----:R-:W4:Y:S04]  /*2f730*/  LDL.LU R8, [R1+0x8] ;  /* 0x0000080001087983 */ /* 0x001f280000300800 */
[----:B------:R0:W-:Y:S04]  /*2f740*/  STL [R1+0x210], R9 ;  /* 0x0002100901007387 */ /* 0x0001e80000100800 */
[----:B0-----:R-:W2:Y:S04]  /*2f750*/  LDL.LU R9, [R1+0x4] ;  /* 0x0000040001097983 */ /* 0x001ea80000300800 */
[----:B------:R0:W-:Y:S04]  /*2f760*/  STL [R1+0x208], R10 ;  /* 0x0002080a01007387 */ /* 0x0001e80000100800 */
[----:B0-----:R-:W3:Y:S01]  /*2f770*/  LDL.LU R10, [R1] ;  /* 0x00000000010a7983 */ /* 0x001ee20000300800 */
[----:B------:R-:W-:-:S02]  /*2f780*/  FMUL R6, R0, R6 ;  /* 0x0000000600067220 */ /* 0x000fc40000400000 */
[----:B------:R-:W-:-:S03]  /*2f790*/  FMUL R5, R0, R5 ;  /* 0x0000000500057220 */ /* 0x000fc60000400000 */
[----:B------:R0:W-:Y:S04]  /*2f7a0*/  STL [R1+0x204], R6 ;  /* 0x0002040601007387 */ /* 0x0001e80000100800 */
[----:B------:R1:W-:Y:S01]  /*2f7b0*/  STL [R1+0x1fc], R5 ;  /* 0x0001fc0501007387 */ /* 0x0003e20000100800 */
[C---:B0-----:R-:W-:Y:S02]  /*2f7c0*/  FMUL R6, R0.reuse, R4 ;  /* 0x0000000400067220 */ /* 0x041fe40000400000 */
[C---:B------:R-:W-:Y:S02]  /*2f7d0*/  FMUL R4, R0.reuse, R2 ;  /* 0x0000000200047220 */ /* 0x040fe40000400000 */
[C---:B-1----:R-:W-:Y:S01]  /*2f7e0*/  FMUL R5, R0.reuse, R3 ;  /* 0x0000000300057220 */ /* 0x042fe20000400000 */
[----:B------:R-:W-:Y:S01]  /*2f7f0*/  STL [R1+0x200], R6 ;  /* 0x0002000601007387 */ /* 0x000fe20000100800 */
[----:B------:R-:W-:-:S02]  /*2f800*/  FMUL R3, R0, R11 ;  /* 0x0000000b00037220 */ /* 0x000fc40000400000 */
[C---:B------:R-:W-:Y:S01]  /*2f810*/  FMUL R2, R0.reuse, R12 ;  /* 0x0000000c00027220 */ /* 0x040fe20000400000 */
[----:B------:R-:W-:Y:S04]  /*2f820*/  STL [R1+0x1f8], R5 ;  /* 0x0001f80501007387 */ /* 0x000fe80000100800 */
[----:B------:R0:W-:Y:S04]  /*2f830*/  STL [R1+0x1f4], R4 ;  /* 0x0001f40401007387 */ /* 0x0001e80000100800 */
[----:B------:R1:W-:Y:S01]  /*2f840*/  STL [R1+0x1f0], R3 ;  /* 0x0001f00301007387 */ /* 0x0003e20000100800 */
[----:B0-----:R-:W-:-:S03]  /*2f850*/  FMUL R4, R0, R13 ;  /* 0x0000000d00047220 */ /* 0x001fc60000400000 */
[----:B------:R0:W-:Y:S01]  /*2f860*/  STL [R1+0x1ec], R2 ;  /* 0x0001ec0201007387 */ /* 0x0001e20000100800 */
[----:B-1----:R-:W-:-:S03]  /*2f870*/  FMUL R3, R0, R14 ;  /* 0x0000000e00037220 */ /* 0x002fc60000400000 */
[----:B------:R1:W-:Y:S01]  /*2f880*/  STL [R1+0x1e8], R4 ;  /* 0x0001e80401007387 */ /* 0x0003e20000100800 */
[----:B0-----:R-:W-:-:S03]  /*2f890*/  FMUL R2, R0, R15 ;  /* 0x0000000f00027220 */ /* 0x001fc60000400000 */
[----:B------:R0:W-:Y:S01]  /*2f8a0*/  STL [R1+0x1e4], R3 ;  /* 0x0001e40301007387 */ /* 0x0001e20000100800 */
[----:B-1----:R-:W-:-:S03]  /*2f8b0*/  FMUL R4, R0, R16 ;  /* 0x0000001000047220 */ /* 0x002fc60000400000 */
[----:B------:R1:W-:Y:S04]  /*2f8c0*/  STL [R1+0x1e0], R2 ;  /* 0x0001e00201007387 */ /* 0x0003e80000100800 */
[----:B------:R1:W-:Y:S01]  /*2f8d0*/  STL [R1+0x1dc], R4 ;  /* 0x0001dc0401007387 */ /* 0x0003e20000100800 */
[C---:B0-----:R-:W-:Y:S02]  /*2f8e0*/  FMUL R3, R0.reuse, R17 ;  /* 0x0000001100037220 */ /* 0x041fe40000400000 */
[----:B-1----:R-:W-:-:S03]  /*2f8f0*/  FMUL R2, R0, R18 ;  /* 0x0000001200027220 */ /* 0x002fc60000400000 */
[----:B------:R0:W-:Y:S01]  /*2f900*/  STL [R1+0x1d8], R3 ;  /* 0x0001d80301007387 */ /* 0x0001e20000100800 */
[----:B------:R-:W-:-:S03]  /*2f910*/  FMUL R4, R0, R19 ;  /* 0x0000001300047220 */ /* 0x000fc60000400000 */
        /* <DEDUP_REMOVED lines=16> */
[----:B------:R-:W-:Y:S01]  /*2fa20*/  STL [R1+0x1b0], R3 ;  /* 0x0001b00301007387 */ /* 0x000fe20000100800 */
[----:B------:R-:W-:-:S03]  /*2fa30*/  FMUL R4, R0, R28 ;  /* 0x0000001c00047220 */ /* 0x000fc60000400000 */
[----:B------:R-:W-:Y:S04]  /*2fa40*/  STL [R1+0x1ac], R2 ;  /* 0x0001ac0201007387 */ /* 0x000fe80000100800 */
[----:B------:R4:W-:Y:S02]  /*2fa50*/  STL [R1+0x1a8], R4 ;  /* 0x0001a80401007387 */ /* 0x0009e40000100800 */
[C---:B----4-:R-:W-:Y:S02]  /*2fa60*/  FMUL R4, R0.reuse, R8 ;  /* 0x0000000800047220 */ /* 0x050fe40000400000 */
[C---:B--2---:R-:W-:Y:S02]  /*2fa70*/  FMUL R2, R0.reuse, R9 ;  /* 0x0000000900027220 */ /* 0x044fe40000400000 */
[----:B---3--:R-:W-:-:S05]  /*2fa80*/  FMUL R3, R0, R10 ;  /* 0x0000000a00037220 */ /* 0x008fca0000400000 */
[----:B------:R-:W-:Y:S04]  /*2fa90*/  STL [R1+0x1a4], R3 ;  /* 0x0001a40301007387 */ /* 0x000fe80000100800 */
[----:B------:R0:W-:Y:S04]  /*2faa0*/  STL [R1+0x1a0], R2 ;  /* 0x0001a00201007387 */ /* 0x0001e80000100800 */
[----:B------:R-:W-:Y:S01]  /*2fab0*/  STL [R1+0x19c], R4 ;  /* 0x00019c0401007387 */ /* 0x000fe20000100800 */
[----:B0-----:R-:W-:-:S03]  /*2fac0*/  FMUL R2, R0, R29 ;  /* 0x0000001d00027220 */ /* 0x001fc60000400000 */
[----:B------:R-:W2:Y:S01]  /*2fad0*/  LDL.LU R29, [R1+0x20] ;  /* 0x00002000011d7983 */ /* 0x000ea20000300800 */
[----:B------:R-:W-:-:S05]  /*2fae0*/  FMUL R3, R0, R7 ;  /* 0x0000000700037220 */ /* 0x000fca0000400000 */
[----:B------:R-:W-:Y:S04]  /*2faf0*/  STL [R1+0x198], R3 ;  /* 0x0001980301007387 */ /* 0x000fe80000100800 */
[----:B--2---:R0:W-:Y:S04]  /*2fb00*/  STL [R1+0xd8c], R29 ;  /* 0x000d8c1d01007387 */ /* 0x0041e80000100800 */
[----:B------:R-:W-:Y:S04]  /*2fb10*/  STL [R1+0x194], R2 ;  /* 0x0001940201007387 */ /* 0x000fe80000100800 */
[----:B0-----:R-:W2:Y:S04]  /*2fb20*/  LDL.LU R29, [R1+0x1c] ;  /* 0x00001c00011d7983 */ /* 0x001ea80000300800 */
[----:B--2---:R0:W-:Y:S04]  /*2fb30*/  STL [R1+0xd90], R29 ;  /* 0x000d901d01007387 */ /* 0x0041e80000100800 */
[----:B0-----:R-:W2:Y:S04]  /*2fb40*/  LDL.LU R29, [R1+0x18] ;  /* 0x00001800011d7983 */ /* 0x001ea80000300800 */
[----:B--2---:R0:W-:Y:S04]  /*2fb50*/  STL [R1+0xd94], R29 ;  /* 0x000d941d01007387 */ /* 0x0041e80000100800 */
[----:B0-----:R-:W2:Y:S04]  /*2fb60*/  LDL.LU R29, [R1+0x14] ;  /* 0x00001400011d7983 */ /* 0x001ea80000300800 */
[----:B------:R-:W3:Y:S04]  /*2fb70*/  LDL.LU R28, [R1+0x24] ;  /* 0x00002400011c7983 */ /* 0x000ee80000300800 */
[----:B------:R-:W4:Y:S04]  /*2fb80*/  LDL.LU R27, [R1+0x28] ;  /* 0x00002800011b7983 */ /* 0x000f280000300800 */
        /* <DEDUP_REMOVED lines=25> */
[----:B--2---:R-:W-:-:S05]  /*2fd20*/  FMUL R29, R0, R29 ;  /* 0x0000001d001d7220 */ /* 0x004fca0000400000 */
[----:B------:R0:W-:Y:S04]  /*2fd30*/  STL [R1+0x190], R29 ;  /* 0x0001901d01007387 */ /* 0x0001e80000100800 */
[----:B0-----:R-:W2:Y:S02]  /*2fd40*/  LDL.LU R29, [R1+0xd94] ;  /* 0x000d9400011d7983 */ /* 0x001ea40000300800 */
[----:B--2---:R-:W-:-:S05]  /*2fd50*/  FMUL R29, R0, R29 ;  /* 0x0000001d001d7220 */ /* 0x004fca0000400000 */
[----:B------:R0:W-:Y:S04]  /*2fd60*/  STL [R1+0x18c], R29 ;  /* 0x00018c1d01007387 */ /* 0x0001e80000100800 */
[----:B0-----:R-:W2:Y:S02]  /*2fd70*/  LDL.LU R29, [R1+0xd90] ;  /* 0x000d9000011d7983 */ /* 0x001ea40000300800 */
[----:B--2---:R-:W-:-:S05]  /*2fd80*/  FMUL R29, R0, R29 ;  /* 0x0000001d001d7220 */ /* 0x004fca0000400000 */
[----:B------:R0:W-:Y:S04]  /*2fd90*/  STL [R1+0x188], R29 ;  /* 0x0001881d01007387 */ /* 0x0001e80000100800 */
[----:B0-----:R-:W2:Y:S01]  /*2fda0*/  LDL.LU R29, [R1+0xd8c] ;  /* 0x000d8c00011d7983 */ /* 0x001ea20000300800 */
[C---:B---3--:R-:W-:Y:S02]  /*2fdb0*/  FMUL R28, R0.reuse, R28 ;  /* 0x0000001c001c7220 */ /* 0x048fe40000400000 */
[C---:B------:R-:W-:Y:S02]  /*2fdc0*/  FMUL R2, R0.reuse, R2 ;  /* 0x0000000200027220 */ /* 0x040fe40000400000 */
[----:B--2---:R-:W-:-:S05]  /*2fdd0*/  FMUL R29, R0, R29 ;  /* 0x0000001d001d7220 */ /* 0x004fca0000400000 */
[----:B------:R0:W-:Y:S04]  /*2fde0*/  STL [R1+0x184], R29 ;  /* 0x0001841d01007387 */ /* 0x0001e80000100800 */
[----:B0-----:R-:W2:Y:S04]  /*2fdf0*/  LDL.LU R29, [R1+0xd88] ;  /* 0x000d8800011d7983 */ /* 0x001ea80000300800 */
[----:B------:R4:W-:Y:S02]  /*2fe00*/  STL [R1+0x180], R28 ;  /* 0x0001801c01007387 */ /* 0x0009e40000100800 */
[----:B----4-:R-:W-:-:S02]  /*2fe10*/  FMUL R28, R0, R27 ;  /* 0x0000001b001c7220 */ /* 0x010fc40000400000 */
[C---:B------:R-:W-:Y:S02]  /*2fe20*/  FMUL R27, R0.reuse, R26 ;  /* 0x0000001a001b7220 */ /* 0x040fe40000400000 */
[C---:B------:R-:W-:Y:S02]  /*2fe30*/  FMUL R26, R0.reuse, R25 ;  /* 0x00000019001a7220 */ /* 0x040fe40000400000 */
[C---:B------:R-:W-:Y:S01]  /*2fe40*/  FMUL R25, R0.reuse, R24 ;  /* 0x0000001800197220 */ /* 0x040fe20000400000 */
[----:B------:R-:W-:Y:S01]  /*2fe50*/  STL [R1+0x17c], R28 ;  /* 0x00017c1c01007387 */ /* 0x000fe20000100800 */
[C---:B------:R-:W-:Y:S02]  /*2fe60*/  FMUL R24, R0.reuse, R23 ;  /* 0x0000001700187220 */ /* 0x040fe40000400000 */
[C---:B------:R-:W-:Y:S01]  /*2fe70*/  FMUL R23, R0.reuse, R22 ;  /* 0x0000001600177220 */ /* 0x040fe20000400000 */
[----:B------:R-:W-:Y:S01]  /*2fe80*/  STL [R1+0x178], R27 ;  /* 0x0001781b01007387 */ /* 0x000fe20000100800 */
[----:B------:R-:W-:-:S02]  /*2fe90*/  FMUL R22, R0, R21 ;  /* 0x0000001500167220 */ /* 0x000fc40000400000 */
[C---:B------:R-:W-:Y:S01]  /*2fea0*/  FMUL R21, R0.reuse, R20 ;  /* 0x0000001400157220 */ /* 0x040fe20000400000 */
[----:B------:R-:W-:Y:S01]  /*2feb0*/  STL [R1+0x174], R26 ;  /* 0x0001741a01007387 */ /* 0x000fe20000100800 */
[C---:B------:R-:W-:Y:S02]  /*2fec0*/  FMUL R20, R0.reuse, R19 ;  /* 0x0000001300147220 */ /* 0x040fe40000400000 */
[C---:B------:R-:W-:Y:S01]  /*2fed0*/  FMUL R19, R0.reuse, R18 ;  /* 0x0000001200137220 */ /* 0x040fe20000400000 */
[----:B------:R-:W-:Y:S01]  /*2fee0*/  STL [R1+0x170], R25 ;  /* 0x0001701901007387 */ /* 0x000fe20000100800 */
[----:B------:R-:W-:-:S03]  /*2fef0*/  FMUL R18, R0, R17 ;  /* 0x0000001100127220 */ /* 0x000fc60000400000 */
        /* <DEDUP_REMOVED lines=12> */
[----:B------:R-:W-:Y:S04]  /*2ffc0*/  STL [R1+0x154], R18 ;  /* 0x0001541201007387 */ /* 0x000fe80000100800 */
[----:B------:R-:W-:Y:S01]  /*2ffd0*/  STL [R1+0x150], R17 ;  /* 0x0001501101007387 */ /* 0x000fe20000100800 */
[----:B------:R-:W-:-:S03]  /*2ffe0*/  FMUL R11, R0, R3 ;  /* 0x00000003000b7220 */ /* 0x000fc60000400000 */
[----:B------:R-:W-:Y:S01]  /*2fff0*/  STL [R1+0x14c], R16 ;  /* 0x00014c1001007387 */ /* 0x000fe20000100800 */
[----:B------:R-:W-:-:S03]  /*30000*/  FMUL R3, R0, R4 ;  /* 0x0000000400037220 */ /* 0x000fc60000400000 */
[----:B------:R-:W-:Y:S04]  /*30010*/  STL [R1+0x148], R15 ;  /* 0x0001480f01007387 */ /* 0x000fe80000100800 */
[----:B------:R-:W-:Y:S04]  /*30020*/  STL [R1+0x144], R14 ;  /* 0x0001440e01007387 */ /* 0x000fe80000100800 */
[----:B------:R-:W-:Y:S04]  /*30030*/  STL [R1+0x140], R13 ;  /* 0x0001400d01007387 */ /* 0x000fe80000100800 */
[----:B------:R-:W-:Y:S01]  /*30040*/  STL [R1+0x138], R12 ;  /* 0x0001380c01007387 */ /* 0x000fe20000100800 */
[----:B------:R-:W-:-:S03]  /*30050*/  FMUL R4, R0, R6 ;  /* 0x0000000600047220 */ /* 0x000fc60000400000 */
[----:B------:R0:W-:Y:S04]  /*30060*/  STL [R1+0x134], R2 ;  /* 0x0001340201007387 */ /* 0x0001e80000100800 */
[----:B------:R-:W-:Y:S01]  /*30070*/  STL [R1+0x128], R11 ;  /* 0x0001280b01007387 */ /* 0x000fe20000100800 */
[----:B0-----:R-:W-:-:S03]  /*30080*/  FMUL R2, R0, R5 ;  /* 0x0000000500027220 */ /* 0x001fc60000400000 */
        /* <DEDUP_REMOVED lines=9> */
[----:B------:R-:W-:Y:S01]  /*30120*/  STL [R1+0xec], R4 ;  /* 0x0000ec0401007387 */ /* 0x000fe20000100800 */
[----:B--2---:R-:W-:-:S03]  /*30130*/  FMUL R2, R0, R29 ;  /* 0x0000001d00027220 */ /* 0x004fc60000400000 */
[----:B------:R-:W2:Y:S04]  /*30140*/  LDL.LU R29, [R1+0xd84] ;  /* 0x000d8400011d7983 */ /* 0x000ea80000300800 */
[----:B------:R-:W-:Y:S04]  /*30150*/  STL [R1+0xe8], R3 ;  /* 0x0000e80301007387 */ /* 0x000fe80000100800 */
[----:B------:R-:W3:Y:S04]  /*30160*/  LDL.LU R0, [R1+0x5a0] ;  /* 0x0005a00001007983 */ /* 0x000ee80000300800 */
[----:B------:R0:W-:Y:S04]  /*30170*/  STL [R1+0xd8], R2 ;  /* 0x0000d80201007387 */ /* 0x0001e80000100800 */
[----:B0-----:R-:W4:Y:S04]  /*30180*/  LDL.LU R2, [R1+0x5a4] ;  /* 0x0005a40001027983 */ /* 0x001f280000300800 */
[----:B---3--:R0:W-:Y:S04]  /*30190*/  STL [R1+0x8c], R0 ;  /* 0x00008c0001007387 */ /* 0x0081e80000100800 */
[----:B0-----:R-:W3:Y:S04]  /*301a0*/  LDL.LU R0, [R1+0x580] ;  /* 0x0005800001007983 */ /* 0x001ee80000300800 */
[----:B----4-:R0:W-:Y:S04]  /*301b0*/  STL [R1+0x88], R2 ;  /* 0x0000880201007387 */ /* 0x0101e80000100800 */
        /* <DEDUP_REMOVED lines=40> */
[----:B------:R-:W4:Y:S04]  /*30440*/  LDL.LU R28, [R1+0x434] ;  /* 0x00043400011c7983 */ /* 0x000f280000300800 */
[----:B---3--:R1:W-:Y:S04]  /*30450*/  STL [R1+0x34], R0 ;  /* 0x0000340001007387 */ /* 0x0083e80000100800 */
[----:B----4-:R3:W-:Y:S04]  /*30460*/  STL [R1+0xd50], R28 ;  /* 0x000d501c01007387 */ /* 0x0107e80000100800 */
[----:B------:R-:W4:Y:S04]  /*30470*/  LDL.LU R27, [R1+0x440] ;  /* 0x00044000011b7983 */ /* 0x000f280000300800 */
[----:B----4-:R4:W-:Y:S04]  /*30480*/  STL [R1+0xd54], R27 ;  /* 0x000d541b01007387 */ /* 0x0109e80000100800 */
[----:B------:R-:W2:Y:S04]  /*30490*/  LDL.LU R26, [R1+0x444] ;  /* 0x00044400011a7983 */ /* 0x000ea80000300800 */
[----:B--2---:R2:W-:Y:S04]  /*304a0*/  STL [R1+0xd58], R26 ;  /* 0x000d581a01007387 */ /* 0x0045e80000100800 */
        /* <DEDUP_REMOVED lines=13> */
[----:B--2---:R-:W-:Y:S04]  /*30580*/  STL [R1+0xd74], R19 ;  /* 0x000d741301007387 */ /* 0x004fe80000100800 */
[----:B------:R-:W2:Y:S04]  /*30590*/  LDL.LU R18, [R1+0x484] ;  /* 0x0004840001127983 */ /* 0x000ea80000300800 */
[----:B--2---:R-:W-:Y:S04]  /*305a0*/  STL [R1+0xd78], R18 ;  /* 0x000d781201007387 */ /* 0x004fe80000100800 */
[----:B------:R-:W2:Y:S04]  /*305b0*/  LDL.LU R17, [R1+0x4a0] ;  /* 0x0004a00001117983 */ /* 0x000ea80000300800 */
[----:B--2---:R-:W-:Y:S04]  /*305c0*/  STL [R1+0xd7c], R17 ;  /* 0x000d7c1101007387 */ /* 0x004fe80000100800 */
[----:B------:R-:W2:Y:S04]  /*305d0*/  LDL.LU R16, [R1+0x4a4] ;  /* 0x0004a40001107983 */ /* 0x000ea80000300800 */
[----:B--2---:R3:W-:Y:S04]  /*305e0*/  STL [R1+0xd80], R16 ;  /* 0x000d801001007387 */ /* 0x0047e80000100800 */
        /* <DEDUP_REMOVED lines=13> */
[----:B0-----:R-:W2:Y:S04]  /*306c0*/  LDL.LU R2, [R1+0x5d4] ;  /* 0x0005d40001027983 */ /* 0x001ea80000300800 */
[----:B-1----:R-:W2:Y:S04]  /*306d0*/  LDL.LU R0, [R1+0x5e0] ;  /* 0x0005e00001007983 */ /* 0x002ea80000300800 */
[----:B---3--:R-:W3:Y:S04]  /*306e0*/  LDL.LU R28, [R1+0x5e4] ;  /* 0x0005e400011c7983 */ /* 0x008ee80000300800 */
[----:B----4-:R-:W4:Y:S04]  /*306f0*/  LDL.LU R27, [R1+0x600] ;  /* 0x00060000011b7983 */ /* 0x010f280000300800 */
        /* <DEDUP_REMOVED lines=11> */
[----:B------:R-:W-:-:S03]  /*307b0*/  FSETP.GT.AND P1, PT, |R29|, 8.50705917302346158658e+37, PT ;  /* 0x7e8000001d00780b */ /* 0x000fc60003f24200 */
[----:B------:R-:W-:Y:S01]  /*307c0*/  STL [R1+0xd0c], R29 ;  /* 0x000d0c1d01007387 */ /* 0x000fe20000100800 */
[----:B------:R-:W-:-:S09]  /*307d0*/  FSETP.GEU.AND P2, PT, |R29|, 1.175494350822287508e-38, PT ;  /* 0x008000001d00780b */ /* 0x000fd20003f4e200 */
[----:B--2---:R-:W-:Y:S02]  /*307e0*/  @P1 FMUL R5, R5, 0.25 ;  /* 0x3e80000005051820 */ /* 0x004fe40000400000 */
[----:B------:R-:W-:Y:S02]  /*307f0*/  @P1 FMUL R4, R4, 0.25 ;  /* 0x3e80000004041820 */ /* 0x000fe40000400000 */
[----:B------:R-:W-:Y:S02]  /*30800*/  @P1 FMUL R3, R3, 0.25 ;  /* 0x3e80000003031820 */ /* 0x000fe40000400000 */
[----:B------:R-:W-:Y:S02]  /*30810*/  @P1 FMUL R2, R2, 0.25 ;  /* 0x3e80000002021820 */ /* 0x000fe40000400000 */
[----:B------:R-:W-:Y:S02]  /*30820*/  @P1 FMUL R0, R0, 0.25 ;  /* 0x3e80000000001820 */ /* 0x000fe40000400000 */
[----:B---3--:R-:W-:-:S02]  /*30830*/  @P1 FMUL R28, R28, 0.25 ;  /* 0x3e8000001c1c1820 */ /* 0x008fc40000400000 */
[----:B----4-:R-:W-:Y:S02]  /*30840*/  @P1 FMUL R27, R27, 0.25 ;  /* 0x3e8000001b1b1820 */ /* 0x010fe40000400000 */
[----:B------:R-:W-:Y:S02]  /*30850*/  @P1 FMUL R26, R26, 0.25 ;  /* 0x3e8000001a1a1820 */ /* 0x000fe40000400000 */
[----:B------:R-:W-:Y:S02]  /*30860*/  @P1 FMUL R25, R25, 0.25 ;  /* 0x3e80000019191820 */ /* 0x000fe40000400000 */
[----:B------:R-:W-:Y:S02]  /*30870*/  @P1 FMUL R24, R24, 0.25 ;  /* 0x3e80000018181820 */ /* 0x000fe40000400000 */
[----:B------:R-:W-:Y:S02]  /*30880*/  @P1 FMUL R23, R23, 0.25 ;  /* 0x3e80000017171820 */ /* 0x000fe40000400000 */
[----:B------:R-:W-:-:S02]  /*30890*/  @P1 FMUL R22, R22, 0.25 ;  /* 0x3e80000016161820 */ /* 0x000fc40000400000 */
[----:B------:R-:W-:Y:S02]  /*308a0*/  @P1 FMUL R16, R16, 0.25 ;  /* 0x3e80000010101820 */ /* 0x000fe40000400000 */
[----:B------:R-:W-:-:S03]  /*308b0*/  @P1 FMUL R17, R17, 0.25 ;  /* 0x3e80000011111820 */ /* 0x000fc60000400000 */
[----:B------:R0:W-:Y:S01]  /*308c0*/  STL [R1+0x30], R16 ;  /* 0x0000301001007387 */ /* 0x0001e20000100800 */
[----:B------:R-:W-:Y:S02]  /*308d0*/  @P1 FMUL R18, R18, 0.25 ;  /* 0x3e80000012121820 */ /* 0x000fe40000400000 */
[----:B------:R-:W-:Y:S02]  /*308e0*/  @P1 FMUL R20, R20, 0.25 ;  /* 0x3e80000014141820 */ /* 0x000fe40000400000 */
[----:B------:R-:W-:Y:S01]  /*308f0*/  @P1 FMUL R19, R19, 0.25 ;  /* 0x3e80000013131820 */ /* 0x000fe20000400000 */
[----:B0-----:R-:W2:Y:S01]  /*30900*/  LDL.LU R16, [R1+0xd80] ;  /* 0x000d800001107983 */ /* 0x001ea20000300800 */
[----:B------:R-:W-:-:S03]  /*30910*/  @P1 FMUL R21, R21, 0.25 ;  /* 0x3e80000015151820 */ /* 0x000fc60000400000 */
[----:B------:R0:W-:Y:S04]  /*30920*/  STL [R1+0x2c], R17 ;  /* 0x00002c1101007387 */ /* 0x0001e80000100800 */
[----:B0-----:R-:W3:Y:S04]  /*30930*/  LDL.LU R17, [R1+0xd7c] ;  /* 0x000d7c0001117983 */ /* 0x001ee80000300800 */
[----:B------:R0:W-:Y:S04]  /*30940*/  STL [R1+0x28], R18 ;  /* 0x0000281201007387 */ /* 0x0001e80000100800 */
[----:B0-----:R-:W4:Y:S04]  /*30950*/  LDL.LU R18, [R1+0xd78] ;  /* 0x000d780001127983 */ /* 0x001f280000300800 */
        /* <DEDUP_REMOVED lines=18> */
[----:B------:R0:W-:Y:S04]  /*30a80*/  STL [R1], R28 ;  /* 0x0000001c01007387 */ /* 0x0001e80000100800 */
[----:B0-----:R-:W4:Y:S04]  /*30a90*/  LDL.LU R28, [R1+0xd50] ;  /* 0x000d5000011c7983 */ /* 0x001f280000300800 */
[----:B------:R-:W4:Y:S04]  /*30aa0*/  LDL R29, [R1+0x44] ;  /* 0x00004400011d7983 */ /* 0x000f280000100800 */
[----:B------:R0:W-:Y:S04]  /*30ab0*/  STL [R1+0xcd8], R0 ;  /* 0x000cd80001007387 */ /* 0x0001e80000100800 */
[----:B0-----:R-:W4:Y:S04]  /*30ac0*/  LDL R0, [R1+0x48] ;  /* 0x0000480001007983 */ /* 0x001f280000100800 */
[----:B------:R0:W-:Y:S04]  /*30ad0*/  STL [R1+0xcdc], R2 ;  /* 0x000cdc0201007387 */ /* 0x0001e80000100800 */
[----:B0-----:R-:W4:Y:S04]  /*30ae0*/  LDL R2, [R1+0x40] ;  /* 0x0000400001027983 */ /* 0x001f280000100800 */
[----:B------:R0:W-:Y:S04]  /*30af0*/  STL [R1+0xce0], R3 ;  /* 0x000ce00301007387 */ /* 0x0001e80000100800 */
[----:B0-----:R-:W4:Y:S04]  /*30b00*/  LDL R3, [R1+0x3c] ;  /* 0x00003c0001037983 */ /* 0x001f280000100800 */
[----:B------:R0:W-:Y:S04]  /*30b10*/  STL [R1+0xce4], R4 ;  /* 0x000ce40401007387 */ /* 0x0001e80000100800 */
[----:B0-----:R-:W4:Y:S04]  /*30b20*/  LDL R4, [R1+0x38] ;  /* 0x0000380001047983 */ /* 0x001f280000100800 */
[----:B------:R0:W-:Y:S04]  /*30b30*/  STL [R1+0xce8], R5 ;  /* 0x000ce80501007387 */ /* 0x0001e80000100800 */
[----:B0-----:R-:W4:Y:S01]  /*30b40*/  LDL R5, [R1+0x34] ;  /* 0x0000340001057983 */ /* 0x001f220000100800 */
[----:B------:R-:W-:-:S02]  /*30b50*/  @P1 FMUL R6, R6, 0.25 ;  /* 0x3e80000006061820 */ /* 0x000fc40000400000 */
[----:B------:R-:W-:Y:S02]  /*30b60*/  @P1 FMUL R7, R7, 0.25 ;  /* 0x3e80000007071820 */ /* 0x000fe40000400000 */
[----:B------:R-:W-:Y:S02]  /*30b70*/  @P1 FMUL R8, R8, 0.25 ;  /* 0x3e80000008081820 */ /* 0x000fe40000400000 */
[----:B------:R-:W-:Y:S01]  /*30b80*/  @P1 FMUL R9, R9, 0.25 ;  /* 0x3e80000009091820 */ /* 0x000fe20000400000 */
[----:B------:R-:W-:Y:S01]  /*30b90*/  STL [R1+0xcec], R6 ;  /* 0x000cec0601007387 */ /* 0x000fe20000100800 */
[----:B------:R-:W-:Y:S02]  /*30ba0*/  @P1 FMUL R10, R10, 0.25 ;  /* 0x3e8000000a0a1820 */ /* 0x000fe40000400000 */
[----:B------:R-:W-:Y:S01]  /*30bb0*/  @P1 FMUL R11, R11, 0.25 ;  /* 0x3e8000000b0b1820 */ /* 0x000fe20000400000 */
[----:B------:R-:W-:Y:S01]  /*30bc0*/  STL [R1+0xcf0], R7 ;  /* 0x000cf00701007387 */ /* 0x000fe20000100800 */
[----:B------:R-:W-:-:S02]  /*30bd0*/  @P1 FMUL R12, R12, 0.25 ;  /* 0x3e8000000c0c1820 */ /* 0x000fc40000400000 */
[----:B------:R-:W-:Y:S01]  /*30be0*/  @P1 FMUL R13, R13, 0.25 ;  /* 0x3e8000000d0d1820 */ /* 0x000fe20000400000 */
[----:B------:R-:W-:Y:S01]  /*30bf0*/  STL [R1+0xcf4], R8 ;  /* 0x000cf40801007387 */ /* 0x000fe20000100800 */
[----:B------:R-:W-:Y:S02]  /*30c00*/  @P1 FMUL R14, R14, 0.25 ;  /* 0x3e8000000e0e1820 */ /* 0x000fe40000400000 */
[----:B------:R-:W-:Y:S01]  /*30c10*/  @P1 FMUL R15, R15, 0.25 ;  /* 0x3e8000000f0f1820 */ /* 0x000fe20000400000 */
[----:B------:R-:W-:Y:S04]  /*30c20*/  STL [R1+0xcf8], R9 ;  /* 0x000cf80901007387 */ /* 0x000fe80000100800 */
[----:B------:R-:W-:Y:S04]  /*30c30*/  STL [R1+0xcfc], R10 ;  /* 0x000cfc0a01007387 */ /* 0x000fe80000100800 */
[----:B------:R-:W-:Y:S04]  /*30c40*/  STL [R1+0xd00], R11 ;  /* 0x000d000b01007387 */ /* 0x000fe80000100800 */
[----:B------:R-:W-:Y:S04]  /*30c50*/  STL [R1+0xd04], R12 ;  /* 0x000d040c01007387 */ /* 0x000fe80000100800 */
[----:B------:R-:W-:Y:S04]  /*30c60*/  STL [R1+0xd08], R13 ;  /* 0x000d080d01007387 */ /* 0x000fe80000100800 */
[----:B------:R-:W-:Y:S04]  /*30c70*/  STL [R1+0xd10], R14 ;  /* 0x000d100e01007387 */ /* 0x000fe80000100800 */
[----:B------:R-:W-:Y:S01]  /*30c80*/  STL [R1+0xd14], R15 ;  /* 0x000d140f01007387 */ /* 0x000fe20000100800 */
[----:B--2---:R-:W-:-:S05]  /*30c90*/  @P1 FMUL R16, R16, 0.25 ;  /* 0x3e80000010101820 */ /* 0x004fca0000400000 */
[----:B------:R-:W-:Y:S01]  /*30ca0*/  STL [R1+0xd18], R16 ;  /* 0x000d181001007387 */ /* 0x000fe20000100800 */
[----:B---3--:R-:W-:-:S05]  /*30cb0*/  @P1 FMUL R17, R17, 0.25 ;  /* 0x3e80000011111820 */ /* 0x008fca0000400000 */
[----:B------:R-:W-:Y:S01]  /*30cc0*/  STL [R1+0xd1c], R17 ;  /* 0x000d1c1101007387 */ /* 0x000fe20000100800 */
[----:B----4-:R-:W-:-:S05]  /*30cd0*/  @P1 FMUL R18, R18, 0.25 ;  /* 0x3e80000012121820 */ /* 0x010fca0000400000 */
[----:B------:R-:W-:Y:S01]  /*30ce0*/  STL [R1+0xd20], R18 ;  /* 0x000d201201007387 */ /* 0x000fe20000100800 */
[----:B------:R-:W-:-:S05]  /*30cf0*/  @P1 FMUL R19, R19, 0.25 ;  /* 0x3e80000013131820 */ /* 0x000fca0000400000 */
        /* <DEDUP_REMOVED lines=18> */
[----:B------:R0:W-:Y:S01]  /*30e20*/  STL [R1+0xd48], R28 ;  /* 0x000d481c01007387 */ /* 0x0001e20000100800 */
[----:B------:R-:W-:Y:S02]  /*30e30*/  @P1 FMUL R4, R4, 0.25 ;  /* 0x3e80000004041820 */ /* 0x000fe40000400000 */
[----:B------:R-:W-:-:S05]  /*30e40*/  @P1 FMUL R5, R5, 0.25 ;  /* 0x3e80000005051820 */ /* 0x000fca0000400000 */
[----:B------:R-:W-:Y:S04]  /*30e50*/  @P1 STL [R1+0x34], R5 ;  /* 0x0000340501001387 */ /* 0x000fe80000100800 */
[----:B------:R-:W-:Y:S04]  /*30e60*/  @P1 STL [R1+0x38], R4 ;  /* 0x0000380401001387 */ /* 0x000fe80000100800 */
[----:B0-----:R-:W2:Y:S01]  /*30e70*/  LDL R28, [R1+0x50] ;  /* 0x00005000011c7983 */ /* 0x001ea20000100800 */
[----:B------:R-:W-:Y:S02]  /*30e80*/  @P1 FMUL R3, R3, 0.25 ;  /* 0x3e80000003031820 */ /* 0x000fe40000400000 */
[----:B------:R-:W-:-:S03]  /*30e90*/  @P1 FMUL R2, R2, 0.25 ;  /* 0x3e80000002021820 */ /* 0x000fc60000400000 */
[----:B------:R-:W-:Y:S04]  /*30ea0*/  @P1 STL [R1+0x3c], R3 ;  /* 0x00003c0301001387 */ /* 0x000fe80000100800 */
[----:B--2---:R0:W-:Y:S04]  /*30eb0*/  STL [R1+0xd4c], R28 ;  /* 0x000d4c1c01007387 */ /* 0x0041e80000100800 */
[----:B------:R-:W-:Y:S04]  /*30ec0*/  @P1 STL [R1+0x40], R2 ;  /* 0x0000400201001387 */ /* 0x000fe80000100800 */
[----:B0-----:R-:W2:Y:S01]  /*30ed0*/  LDL R28, [R1+0x4c] ;  /* 0x00004c00011c7983 */ /* 0x001ea20000100800 */
[----:B------:R-:W-:-:S02]  /*30ee0*/  @P1 FMUL R29, R29, 0.25 ;  /* 0x3e8000001d1d1820 */ /* 0x000fc40000400000 */
[----:B------:R-:W-:-:S03]  /*30ef0*/  @P1 FMUL R0, R0, 0.25 ;  /* 0x3e80000000001820 */ /* 0x000fc60000400000 */
[----:B------:R0:W-:Y:S04]  /*30f00*/  @P1 STL [R1+0x44], R29 ;  /* 0x0000441d01001387 */ /* 0x0001e80000100800 */
[----:B------:R-:W3:Y:S04]  /*30f10*/  LDL R27, [R1+0x54] ;  /* 0x00005400011b7983 */ /* 0x000ee80000100800 */
        /* <DEDUP_REMOVED lines=14> */
[----:B------:R-:W4:Y:S04]  /*31000*/  LDL R13, [R1+0x30] ;  /* 0x00003000010d7983 */ /* 0x000f280000100800 */
[----:B------:R-:W4:Y:S04]  /*31010*/  LDL R12, [R1+0x2c] ;  /* 0x00002c00010c7983 */ /* 0x000f280000100800 */
[----:B------:R-:W4:Y:S04]  /*31020*/  LDL R11, [R1+0x28] ;  /* 0x00002800010b7983 */ /* 0x000f280000100800 */
[----:B------:R0:W-:Y:S04]  /*31030*/  @P1 STL [R1+0x48], R0 ;  /* 0x0000480001001387 */ /* 0x0001e80000100800 */
        /* <DEDUP_REMOVED lines=9> */
[----:B0-----:R-:W4:Y:S01]  /*310d0*/  LDL R0, [R1] ;  /* 0x0000000001007983 */ /* 0x001f220000100800 */
[----:B--2---:R-:W-:-:S05]  /*310e0*/  @P1 FMUL R28, R28, 0.25 ;  /* 0x3e8000001c1c1820 */ /* 0x004fca0000400000 */
[----:B------:R0:W-:Y:S04]  /*310f0*/  @P1 STL [R1+0x4c], R28 ;  /* 0x00004c1c01001387 */ /* 0x0001e80000100800 */
[----:B0-----:R-:W2:Y:S01]  /*31100*/  LDL.LU R28, [R1+0xd4c] ;  /* 0x000d4c00011c7983 */ /* 0x001ea20000300800 */
[----:B---3--:R-:W-:Y:S02]  /*31110*/  @P1 FMUL R27, R27, 0.25 ;  /* 0x3e8000001b1b1820 */ /* 0x008fe40000400000 */
[----:B----4-:R-:W-:Y:S02]  /*31120*/  @P1 FMUL R26, R26, 0.25 ;  /* 0x3e8000001a1a1820 */ /* 0x010fe40000400000 */
[----:B------:R-:W-:Y:S02]  /*31130*/  @P1 FMUL R25, R25, 0.25 ;  /* 0x3e80000019191820 */ /* 0x000fe40000400000 */
[----:B------:R-:W-:-:S02]  /*31140*/  @P1 FMUL R24, R24, 0.25 ;  /* 0x3e80000018181820 */ /* 0x000fc40000400000 */
[----:B------:R-:W-:Y:S02]  /*31150*/  @P1 FMUL R23, R23, 0.25 ;  /* 0x3e80000017171820 */ /* 0x000fe40000400000 */
[----:B------:R-:W-:Y:S02]  /*31160*/  @P1 FMUL R22, R22, 0.25 ;  /* 0x3e80000016161820 */ /* 0x000fe40000400000 */
[----:B------:R-:W-:Y:S02]  /*31170*/  @P1 FMUL R21, R21, 0.25 ;  /* 0x3e80000015151820 */ /* 0x000fe40000400000 */
[----:B------:R-:W-:Y:S02]  /*31180*/  @P1 FMUL R20, R20, 0.25 ;  /* 0x3e80000014141820 */ /* 0x000fe40000400000 */
[----:B------:R-:W-:Y:S02]  /*31190*/  @P1 FMUL R19, R19, 0.25 ;  /* 0x3e80000013131820 */ /* 0x000fe40000400000 */
[----:B------:R-:W-:-:S02]  /*311a0*/  @P1 FMUL R18, R18, 0.25 ;  /* 0x3e80000012121820 */ /* 0x000fc40000400000 */
[----:B------:R-:W-:Y:S02]  /*311b0*/  @P1 FMUL R17, R17, 0.25 ;  /* 0x3e80000011111820 */ /* 0x000fe40000400000 */
[----:B------:R-:W-:Y:S02]  /*311c0*/  @P1 FMUL R16, R16, 0.25 ;  /* 0x3e80000010101820 */ /* 0x000fe40000400000 */
[----:B------:R-:W-:Y:S02]  /*311d0*/  @P1 FMUL R15, R15, 0.25 ;  /* 0x3e8000000f0f1820 */ /* 0x000fe40000400000 */
[----:B------:R-:W-:Y:S02]  /*311e0*/  @P1 FMUL R14, R14, 0.25 ;  /* 0x3e8000000e0e1820 */ /* 0x000fe40000400000 */
[----:B------:R-:W-:Y:S02]  /*311f0*/  @P1 FMUL R29, R29, 0.25 ;  /* 0x3e8000001d1d1820 */ /* 0x000fe40000400000 */
[----:B------:R-:W-:-:S02]  /*31200*/  @!P2 FMUL R13, R13, 16777216 ;  /* 0x4b8000000d0da820 */ /* 0x000fc40000400000 */
[----:B------:R-:W-:Y:S02]  /*31210*/  @!P2 FMUL R12, R12, 16777216 ;  /* 0x4b8000000c0ca820 */ /* 0x000fe40000400000 */
[----:B------:R-:W-:Y:S02]  /*31220*/  @!P2 FMUL R11, R11, 16777216 ;  /* 0x4b8000000b0ba820 */ /* 0x000fe40000400000 */
[----:B------:R-:W-:Y:S02]  /*31230*/  @!P2 FMUL R10, R10, 16777216 ;  /* 0x4b8000000a0aa820 */ /* 0x000fe40000400000 */
[----:B------:R-:W-:Y:S02]  /*31240*/  @!P2 FMUL R9, R9, 16777216 ;  /* 0x4b8000000909a820 */ /* 0x000fe40000400000 */
[----:B------:R-:W-:Y:S02]  /*31250*/  @!P2 FMUL R8, R8, 16777216 ;  /* 0x4b8000000808a820 */ /* 0x000fe40000400000 */
[----:B------:R-:W-:-:S02]  /*31260*/  @!P2 FMUL R7, R7, 16777216 ;  /* 0x4b8000000707a820 */ /* 0x000fc40000400000 */
[----:B------:R-:W-:Y:S02]  /*31270*/  @!P2 FMUL R6, R6, 16777216 ;  /* 0x4b8000000606a820 */ /* 0x000fe40000400000 */
[----:B------:R-:W-:Y:S02]  /*31280*/  @!P2 FMUL R5, R5, 16777216 ;  /* 0x4b8000000505a820 */ /* 0x000fe40000400000 */
[----:B------:R-:W-:Y:S02]  /*31290*/  @!P2 FMUL R4, R4, 16777216 ;  /* 0x4b8000000404a820 */ /* 0x000fe40000400000 */
[----:B------:R-:W-:Y:S02]  /*312a0*/  @!P2 FMUL R3, R3, 16777216 ;  /* 0x4b8000000303a820 */ /* 0x000fe40000400000 */
[----:B------:R-:W-:Y:S02]  /*312b0*/  @!P2 FMUL R2, R2, 16777216 ;  /* 0x4b8000000202a820 */ /* 0x000fe40000400000 */
[----:B------:R-:W-:-:S02]  /*312c0*/  @!P2 FMUL R0, R0, 16777216 ;  /* 0x4b8000000000a820 */ /* 0x000fc40000400000 */
[----:B--2---:R-:W-:-:S05]  /*312d0*/  @P1 FMUL R28, R28, 0.25 ;  /* 0x3e8000001c1c1820 */ /* 0x004fca0000400000 */
[----:B------:R0:W-:Y:S04]  /*312e0*/  @P1 STL [R1+0x50], R28 ;  /* 0x0000501c01001387 */ /* 0x0001e80000100800 */
[----:B0-----:R-:W2:Y:S04]  /*312f0*/  LDL.LU R28, [R1+0xd48] ;  /* 0x000d4800011c7983 */ /* 0x001ea80000300800 */
[----:B------:R0:W-:Y:S04]  /*31300*/  @P1 STL [R1+0x54], R27 ;  /* 0x0000541b01001387 */ /* 0x0001e80000100800 */
[----:B0-----:R-:W3:Y:S04]  /*31310*/  LDL.LU R27, [R1+0xd44] ;  /* 0x000d4400011b7983 */ /* 0x001ee80000300800 */
[----:B------:R0:W-:Y:S04]  /*31320*/  @P1 STL [R1+0x58], R26 ;  /* 0x0000581a01001387 */ /* 0x0001e80000100800 */
[----:B0-----:R-:W4:Y:S04]  /*31330*/  LDL.LU R26, [R1+0xd40] ;  /* 0x000d4000011a7983 */ /* 0x001f280000300800 */
[----:B------:R0:W-:Y:S04]  /*31340*/  @P1 STL [R1+0x5c], R25 ;  /* 0x00005c1901001387 */ /* 0x0001e80000100800 */
[----:B0-----:R-:W2:Y:S04]  /*31350*/  LDL.LU R25, [R1+0xd3c] ;  /* 0x000d3c0001197983 */ /* 0x001ea80000300800 */
        /* <DEDUP_REMOVED lines=24> */
[----:B------:R0:W-:Y:S04]  /*314e0*/  @!P2 STL [R1+0x30], R13 ;  /* 0x0000300d0100a387 */ /* 0x0001e80000100800 */
        /* <DEDUP_REMOVED lines=23> */
[----:B------:R0:W-:Y:S04]  /*31660*/  @!P2 STL [R1], R0 ;  /* 0x000000000100a387 */ /* 0x0001e80000100800 */
[----:B0-----:R-:W4:Y:S01]  /*31670*/  LDL.LU R0, [R1+0xcd8] ;  /* 0x000cd80001007983 */ /* 0x001f220000300800 */
[----:B--2---:R-:W-:-:S02]  /*31680*/  @!P2 FMUL R6, R6, 16777216 ;  /* 0x4b8000000606a820 */ /* 0x004fc40000400000 */
[----:B---3--:R-:W-:Y:S02]  /*31690*/  @!P2 FMUL R5, R5, 16777216 ;  /* 0x4b8000000505a820 */ /* 0x008fe40000400000 */
[----:B----4-:R-:W-:Y:S02]  /*316a0*/  @!P2 FMUL R4, R4, 16777216 ;  /* 0x4b8000000404a820 */ /* 0x010fe40000400000 */
[----:B------:R-:W-:Y:S02]  /*316b0*/  @!P2 FMUL R3, R3, 16777216 ;  /* 0x4b8000000303a820 */ /* 0x000fe40000400000 */
[----:B------:R-:W-:Y:S02]  /*316c0*/  @!P2 FMUL R2, R2, 16777216 ;  /* 0x4b8000000202a820 */ /* 0x000fe40000400000 */
[----:B------:R-:W-:-:S05]  /*316d0*/  @!P2 FMUL R0, R0, 16777216 ;  /* 0x4b8000000000a820 */ /* 0x000fca0000400000 */
[----:B------:R0:W-:Y:S04]  /*316e0*/  STL [R1+0xc60], R0 ;  /* 0x000c600001007387 */ /* 0x0001e80000100800 */
[----:B0-----:R-:W2:Y:S04]  /*316f0*/  LDL R0, [R1+0x48] ;  /* 0x0000480001007983 */ /* 0x001ea80000100800 */
[----:B------:R0:W-:Y:S04]  /*31700*/  STL [R1+0xc64], R2 ;  /* 0x000c640201007387 */ /* 0x0001e80000100800 */
[----:B0-----:R-:W3:Y:S04]  /*31710*/  LDL R2, [R1+0x44] ;  /* 0x0000440001027983 */ /* 0x001ee80000100800 */
[----:B------:R0:W-:Y:S04]  /*31720*/  STL [R1+0xc68], R3 ;  /* 0x000c680301007387 */ /* 0x0001e80000100800 */
[----:B0-----:R-:W4:Y:S04]  /*31730*/  LDL R3, [R1+0x40] ;  /* 0x0000400001037983 */ /* 0x001f280000100800 */
[----:B------:R0:W-:Y:S04]  /*31740*/  STL [R1+0xc6c], R4 ;  /* 0x000c6c0401007387 */ /* 0x0001e80000100800 */
[----:B0-----:R-:W2:Y:S04]  /*31750*/  LDL R4, [R1+0x3c] ;  /* 0x00003c0001047983 */ /* 0x001ea80000100800 */
[----:B------:R0:W-:Y:S04]  /*31760*/  STL [R1+0xc70], R5 ;  /* 0x000c700501007387 */ /* 0x0001e80000100800 */
[----:B0-----:R-:W3:Y:S04]  /*31770*/  LDL R5, [R1+0x38] ;  /* 0x0000380001057983 */ /* 0x001ee80000100800 */
[----:B------:R0:W-:Y:S04]  /*31780*/  STL [R1+0xc74], R6 ;  /* 0x000c740601007387 */ /* 0x0001e80000100800 */
[----:B0-----:R-:W3:Y:S01]  /*31790*/  LDL R6, [R1+0x34] ;  /* 0x0000340001067983 */ /* 0x001ee20000100800 */
[----:B------:R-:W-:-:S02]  /*317a0*/  @!P2 FMUL R7, R7, 16777216 ;  /* 0x4b8000000707a820 */ /* 0x000fc40000400000 */
[----:B------:R-:W-:Y:S02]  /*317b0*/  @!P2 FMUL R8, R8, 16777216 ;  /* 0x4b8000000808a820 */ /* 0x000fe40000400000 */
[----:B------:R-:W-:Y:S02]  /*317c0*/  @!P2 FMUL R9, R9, 16777216 ;  /* 0x4b8000000909a820 */ /* 0x000fe40000400000 */
[----:B------:R-:W-:Y:S01]  /*317d0*/  @!P2 FMUL R10, R10, 16777216 ;  /* 0x4b8000000a0aa820 */ /* 0x000fe20000400000 */
[----:B------:R-:W-:Y:S01]  /*317e0*/  STL [R1+0xc78], R7 ;  /* 0x000c780701007387 */ /* 0x000fe20000100800 */
[----:B------:R-:W-:Y:S02]  /*317f0*/  @!P2 FMUL R11, R11, 16777216 ;  /* 0x4b8000000b0ba820 */ /* 0x000fe40000400000 */
[----:B------:R-:W-:Y:S01]  /*31800*/  @!P2 FMUL R12, R12, 16777216 ;  /* 0x4b8000000c0ca820 */ /* 0x000fe20000400000 */
[----:B------:R-:W-:Y:S01]  /*31810*/  STL [R1+0xc7c], R8 ;  /* 0x000c7c0801007387 */ /* 0x000fe20000100800 */
[----:B------:R-:W-:-:S02]  /*31820*/  @!P2 FMUL R13, R13, 16777216 ;  /* 0x4b8000000d0da820 */ /* 0x000fc40000400000 */
[----:B------:R-:W-:Y:S01]  /*31830*/  @!P2 FMUL R14, R14, 16777216 ;  /* 0x4b8000000e0ea820 */ /* 0x000fe20000400000 */
[----:B------:R-:W-:Y:S01]  /*31840*/  STL [R1+0xc80], R9 ;  /* 0x000c800901007387 */ /* 0x000fe20000100800 */
[----:B------:R-:W-:Y:S02]  /*31850*/  @!P2 FMUL R15, R15, 16777216 ;  /* 0x4b8000000f0fa820 */ /* 0x000fe40000400000 */
[----:B------:R-:W-:Y:S01]  /*31860*/  @!P2 FMUL R16, R16, 16777216 ;  /* 0x4b8000001010a820 */ /* 0x000fe20000400000 */
[----:B------:R-:W-:Y:S01]  /*31870*/  STL [R1+0xc84], R10 ;  /* 0x000c840a01007387 */ /* 0x000fe20000100800 */
[----:B------:R-:W-:-:S03]  /*31880*/  @!P2 FMUL R17, R17, 16777216 ;  /* 0x4b8000001111a820 */ /* 0x000fc60000400000 */
        /* <DEDUP_REMOVED lines=21> */
[----:B------:R-:W-:Y:S02]  /*319e0*/  @P1 FMUL R29, R29, 0.25 ;  /* 0x3e8000001d1d1820 */ /* 0x000fe40000400000 */
[----:B------:R-:W-:Y:S01]  /*319f0*/  @!P2 FMUL R28, R28, 16777216 ;  /* 0x4b8000001c1ca820 */ /* 0x000fe20000400000 */
[----:B------:R-:W-:Y:S04]  /*31a00*/  STL [R1+0xcb4], R22 ;  /* 0x000cb41601007387 */ /* 0x000fe80000100800 */
[----:B------:R-:W-:Y:S01]  /*31a10*/  STL [R1+0xcb8], R23 ;  /* 0x000cb81701007387 */ /* 0x000fe20000100800 */
[----:B------:R-:W-:-:S03]  /*31a20*/  @!P2 FMUL R29, R29, 16777216 ;  /* 0x4b8000001d1da820 */ /* 0x000fc60000400000 */
[----:B------:R-:W-:Y:S04]  /*31a30*/  STL [R1+0xcbc], R24 ;  /* 0x000cbc1801007387 */ /* 0x000fe80000100800 */
[----:B------:R-:W-:Y:S04]  /*31a40*/  STL [R1+0xcc0], R25 ;  /* 0x000cc01901007387 */ /* 0x000fe80000100800 */
[----:B------:R-:W-:Y:S04]  /*31a50*/  STL [R1+0xcc4], R26 ;  /* 0x000cc41a01007387 */ /* 0x000fe80000100800 */
[----:B------:R-:W-:Y:S04]  /*31a60*/  STL [R1+0xcc8], R27 ;  /* 0x000cc81b01007387 */ /* 0x000fe80000100800 */
[----:B------:R-:W-:Y:S01]  /*31a70*/  STL [R1+0xccc], R28 ;  /* 0x000ccc1c01007387 */ /* 0x000fe20000100800 */
[----:B----4-:R-:W-:-:S02]  /*31a80*/  @!P2 FMUL R3, R3, 16777216 ;  /* 0x4b8000000303a820 */ /* 0x010fc40000400000 */
[----:B--2---:R-:W-:Y:S02]  /*31a90*/  @!P2 FMUL R4, R4, 16777216 ;  /* 0x4b8000000404a820 */ /* 0x004fe40000400000 */
[----:B---3--:R-:W-:Y:S02]  /*31aa0*/  @!P2 FMUL R5, R5, 16777216 ;  /* 0x4b8000000505a820 */ /* 0x008fe40000400000 */
[----:B------:R-:W-:-:S05]  /*31ab0*/  @!P2 FMUL R6, R6, 16777216 ;  /* 0x4b8000000606a820 */ /* 0x000fca0000400000 */
[----:B------:R-:W-:Y:S04]  /*31ac0*/  @!P2 STL [R1+0x34], R6 ;  /* 0x000034060100a387 */ /* 0x000fe80000100800 */
[----:B------:R-:W-:Y:S04]  /*31ad0*/  @!P2 STL [R1+0x38], R5 ;  /* 0x000038050100a387 */ /* 0x000fe80000100800 */
[----:B------:R-:W-:Y:S04]  /*31ae0*/  @!P2 STL [R1+0x3c], R4 ;  /* 0x00003c040100a387 */ /* 0x000fe80000100800 */
[----:B------:R0:W-:Y:S04]  /*31af0*/  STL [R1+0xcd0], R29 ;  /* 0x000cd01d01007387 */ /* 0x0001e80000100800 */
[----:B------:R-:W-:Y:S04]  /*31b00*/  @!P2 STL [R1+0x40], R3 ;  /* 0x000040030100a387 */ /* 0x000fe80000100800 */
[----:B0-----:R-:W2:Y:S01]  /*31b10*/  LDL R29, [R1+0x50] ;  /* 0x00005000011d7983 */ /* 0x001ea20000100800 */
[----:B------:R-:W-:-:S05]  /*31b20*/  @!P2 FMUL R2, R2, 16777216 ;  /* 0x4b8000000202a820 */ /* 0x000fca0000400000 */
[----:B------:R-:W-:Y:S01]  /*31b30*/  @!P2 STL [R1+0x44], R2 ;  /* 0x000044020100a387 */ /* 0x000fe20000100800 */
[----:B------:R-:W-:-:S03]  /*31b40*/  @!P2 FMUL R0, R0, 16777216 ;  /* 0x4b8000000000a820 */ /* 0x000fc60000400000 */
[----:B--2---:R0:W-:Y:S04]  /*31b50*/  STL [R1+0xcd4], R29 ;  /* 0x000cd41d01007387 */ /* 0x0041e80000100800 */
[----:B------:R-:W2:Y:S04]  /*31b60*/  LDL R28, [R1+0x54] ;  /* 0x00005400011c7983 */ /* 0x000ea80000100800 */
[----:B------:R-:W3:Y:S04]  /*31b70*/  LDL R27, [R1+0x58] ;  /* 0x00005800011b7983 */ /* 0x000ee80000100800 */
[----:B0-----:R-:W4:Y:S04]  /*31b80*/  LDL R29, [R1+0x4c] ;  /* 0x00004c00011d7983 */ /* 0x001f280000100800 */
[----:B------:R-:W2:Y:S04]  /*31b90*/  LDL R26, [R1+0x5c] ;  /* 0x00005c00011a7983 */ /* 0x000ea80000100800 */
[----:B------:R0:W-:Y:S04]  /*31ba0*/  @!P2 STL [R1+0x48], R0 ;  /* 0x000048000100a387 */ /* 0x0001e80000100800 */
[----:B------:R-:W2:Y:S04]  /*31bb0*/  LDL R25, [R1+0x60] ;  /* 0x0000600001197983 */ /* 0x000ea80000100800 */
[----:B------:R-:W2:Y:S04]  /*31bc0*/  LDL R24, [R1+0x64] ;  /* 0x0000640001187983 */ /* 0x000ea80000100800 */
[----:B------:R-:W3:Y:S04]  /*31bd0*/  LDL R23, [R1+0x68] ;  /* 0x0000680001177983 */ /* 0x000ee80000100800 */
        /* <DEDUP_REMOVED lines=21> */
[----:B0-----:R-:W3:Y:S01]  /*31d30*/  LDL.LU R0, [R1] ;  /* 0x0000000001007983 */ /* 0x001ee20000300800 */
[----:B----4-:R-:W-:-:S05]  /*31d40*/  @!P2 FMUL R29, R29, 16777216 ;  /* 0x4b8000001d1da820 */ /* 0x010fca0000400000 */
[----:B------:R0:W-:Y:S04]  /*31d50*/  @!P2 STL [R1+0x4c], R29 ;  /* 0x00004c1d0100a387 */ /* 0x0001e80000100800 */
[----:B0-----:R-:W4:Y:S01]  /*31d60*/  LDL.LU R29, [R1+0xcd4] ;  /* 0x000cd400011d7983 */ /* 0x001f220000300800 */
[----:B--2---:R-:W-:Y:S02]  /*31d70*/  @!P2 FMUL R28, R28, 16777216 ;  /* 0x4b8000001c1ca820 */ /* 0x004fe40000400000 */
[----:B---3--:R-:W-:Y:S02]  /*31d80*/  @!P2 FMUL R27, R27, 16777216 ;  /* 0x4b8000001b1ba820 */ /* 0x008fe40000400000 */
[----:B----4-:R-:W-:-:S05]  /*31d90*/  @!P2 FMUL R29, R29, 16777216 ;  /* 0x4b8000001d1da820 */ /* 0x010fca0000400000 */
[----:B------:R0:W-:Y:S04]  /*31da0*/  @!P2 STL [R1+0x50], R29 ;  /* 0x0000501d0100a387 */ /* 0x0001e80000100800 */
[----:B0-----:R-:W2:Y:S01]  /*31db0*/  LDL.LU R29, [R1+0xcd0] ;  /* 0x000cd000011d7983 */ /* 0x001ea20000300800 */
[----:B------:R-:W-:Y:S02]  /*31dc0*/  @!P2 FMUL R26, R26, 16777216 ;  /* 0x4b8000001a1aa820 */ /* 0x000fe40000400000 */
[----:B------:R-:W-:Y:S01]  /*31dd0*/  @!P2 FMUL R25, R25, 16777216 ;  /* 0x4b8000001919a820 */ /* 0x000fe20000400000 */
[----:B------:R0:W-:Y:S01]  /*31de0*/  @!P2 STL [R1+0x54], R28 ;  /* 0x0000541c0100a387 */ /* 0x0001e20000100800 */
[----:B------:R-:W-:Y:S02]  /*31df0*/  @!P2 FMUL R24, R24, 16777216 ;  /* 0x4b8000001818a820 */ /* 0x000fe40000400000 */
[----:B------:R-:W-:Y:S01]  /*31e00*/  @!P2 FMUL R23, R23, 16777216 ;  /* 0x4b8000001717a820 */ /* 0x000fe20000400000 */
[----:B0-----:R-:W3:Y:S04]  /*31e10*/  LDL.LU R28, [R1+0xccc] ;  /* 0x000ccc00011c7983 */ /* 0x001ee80000300800 */
[----:B------:R0:W-:Y:S01]  /*31e20*/  @!P2 STL [R1+0x58], R27 ;  /* 0x0000581b0100a387 */ /* 0x0001e20000100800 */
[----:B------:R-:W-:-:S02]  /*31e30*/  @!P2 FMUL R22, R22, 16777216 ;  /* 0x4b8000001616a820 */ /* 0x000fc40000400000 */
[----:B------:R-:W-:Y:S01]  /*31e40*/  @!P2 FMUL R21, R21, 16777216 ;  /* 0x4b8000001515a820 */ /* 0x000fe20000400000 */
[----:B0-----:R-:W4:Y:S04]  /*31e50*/  LDL.LU R27, [R1+0xcc8] ;  /* 0x000cc800011b7983 */ /* 0x001f280000300800 */
        /* <DEDUP_REMOVED lines=32> */
[----:B0-----:R-:W3:Y:S01]  /*32060*/  LDL.LU R14, [R1+0xc94] ;  /* 0x000c9400010e7983 */ /* 0x001ee20000300800 */
[----:B--2---:R-:W0:Y:S02]  /*32070*/  MUFU.RCP R29, R29 ;  /* 0x0000001d001d7308 */ /* 0x004e240000001000 */
[----:B0-----:R-:W-:-:S02]  /*32080*/  FMUL R13, R29, R13 ;  /* 0x0000000d1d0d7220 */ /* 0x001fc40000400000 */
[C---:B------:R-:W-:Y:S02]  /*32090*/  FMUL R12, R29.reuse, R12 ;  /* 0x0000000c1d0c7220 */ /* 0x040fe40000400000 */
[C---:B------:R-:W-:Y:S01]  /*320a0*/  FMUL R11, R29.reuse, R11 ;  /* 0x0000000b1d0b7220 */ /* 0x040fe20000400000 */
[----:B------:R0:W-:Y:S01]  /*320b0*/  STL [R1+0x13c], R13 ;  /* 0x00013c0d01007387 */ /* 0x0001e20000100800 */
[C---:B------:R-:W-:Y:S02]  /*320c0*/  FMUL R10, R29.reuse, R10 ;  /* 0x0000000a1d0a7220 */ /* 0x040fe40000400000 */
[C---:B------:R-:W-:Y:S02]  /*320d0*/  FMUL R9, R29.reuse, R9 ;  /* 0x000000091d097220 */ /* 0x040fe40000400000 */
[C---:B------:R-:W-:Y:S01]  /*320e0*/  FMUL R8, R29.reuse, R8 ;  /* 0x000000081d087220 */ /* 0x040fe20000400000 */
[----:B0-----:R-:W2:Y:S04]  /*320f0*/  LDL.LU R13, [R1+0xc90] ;  /* 0x000c9000010d7983 */ /* 0x001ea80000300800 */
[----:B------:R0:W-:Y:S01]  /*32100*/  STL [R1+0x130], R12 ;  /* 0x0001300c01007387 */ /* 0x0001e20000100800 */
[----:B------:R-:W-:-:S02]  /*32110*/  FMUL R7, R29, R7 ;  /* 0x000000071d077220 */ /* 0x000fc40000400000 */
[C---:B------:R-:W-:Y:S01]  /*32120*/  FMUL R6, R29.reuse, R6 ;  /* 0x000000061d067220 */ /* 0x040fe20000400000 */
[----:B0-----:R-:W2:Y:S04]  /*32130*/  LDL.LU R12, [R1+0xc8c] ;  /* 0x000c8c00010c7983 */ /* 0x001ea80000300800 */
[----:B------:R0:W-:Y:S01]  /*32140*/  STL [R1+0x12c], R11 ;  /* 0x00012c0b01007387 */ /* 0x0001e20000100800 */
[----:B------:R-:W-:-:S03]  /*32150*/  FMUL R5, R29, R5 ;  /* 0x000000051d057220 */ /* 0x000fc60000400000 */
        /* <DEDUP_REMOVED lines=22> */
[----:B0-----:R-:W3:Y:S04]  /*322c0*/  LDL.LU R2, [R1+0xc64] ;  /* 0x000c640001027983 */ /* 0x001ee80000300800 */
[----:B------:R0:W-:Y:S04]  /*322d0*/  STL [R1+0xe4], R0 ;  /* 0x0000e40001007387 */ /* 0x0001e80000100800 */
[----:B0-----:R-:W3:Y:S01]  /*322e0*/  LDL.LU R0, [R1+0xc60] ;  /* 0x000c600001007983 */ /* 0x001ee20000300800 */
[----:B--2---:R-:W-:-:S02]  /*322f0*/  FMUL R3, R29, R3 ;  /* 0x000000031d037220 */ /* 0x004fc40000400000 */
[----:B---3--:R-:W-:-:S05]  /*32300*/  FMUL R0, R29, R0 ;  /* 0x000000001d007220 */ /* 0x008fca0000400000 */
[----:B------:R0:W-:Y:S02]  /*32310*/  STL [R1+0xe0], R0 ;  /* 0x0000e00001007387 */ /* 0x0001e40000100800 */
[C---:B0-----:R-:W-:Y:S02]  /*32320*/  FMUL R0, R29.reuse, R2 ;  /* 0x000000021d007220 */ /* 0x041fe40000400000 */
[----:B------:R-:W-:-:S03]  /*32330*/  FMUL R2, R29, R4 ;  /* 0x000000041d027220 */ /* 0x000fc60000400000 */
        /* <DEDUP_REMOVED lines=38> */
[----:B0-----:R-:W-:-:S03]  /*325a0*/  FMUL R0, R29, R23 ;  /* 0x000000171d007220 */ /* 0x001fc60000400000 */
[----:B------:R-:W2:Y:S04]  /*325b0*/  LDL.LU R23, [R1+0x34] ;  /* 0x0000340001177983 */ /* 0x000ea80000300800 */
[----:B------:R0:W-:Y:S04]  /*325c0*/  STL [R1+0x10], R2 ;  /* 0x0000100201007387 */ /* 0x0001e80000100800 */
[----:B------:R-:W3:Y:S04]  /*325d0*/  LDL.LU R22, [R1+0x38] ;  /* 0x0000380001167983 */ /* 0x000ee80000300800 */
[----:B------:R1:W-:Y:S01]  /*325e0*/  STL [R1+0xc], R0 ;  /* 0x00000c0001007387 */ /* 0x0003e20000100800 */
[----:B0-----:R-:W-:-:S03]  /*325f0*/  FMUL R2, R29, R25 ;  /* 0x000000191d027220 */ /* 0x001fc60000400000 */
[----:B------:R-:W3:Y:S01]  /*32600*/  LDL.LU R21, [R1+0x3c] ;  /* 0x00003c0001157983 */ /* 0x000ee20000300800 */
[----:B-1----:R-:W-:-:S05]  /*32610*/  FMUL R0, R29, R24 ;  /* 0x000000181d007220 */ /* 0x002fca0000400000 */
[----:B------:R0:W-:Y:S04]  /*32620*/  STL [R1+0x8], R0 ;  /* 0x0000080001007387 */ /* 0x0001e80000100800 */
[----:B------:R-:W3:Y:S04]  /*32630*/  LDL.LU R20, [R1+0x40] ;  /* 0x0000400001147983 */ /* 0x000ee80000300800 */
[----:B------:R-:W-:Y:S01]  /*32640*/  STL [R1+0x4], R2 ;  /* 0x0000040201007387 */ /* 0x000fe20000100800 */
[----:B0-----:R-:W-:-:S03]  /*32650*/  FMUL R0, R29, R26 ;  /* 0x0000001a1d007220 */ /* 0x001fc60000400000 */
[----:B------:R-:W3:Y:S04]  /*32660*/  LDL.LU R19, [R1+0x44] ;  /* 0x0000440001137983 */ /* 0x000ee80000300800 */
[----:B------:R-:W3:Y:S04]  /*32670*/  LDL.LU R18, [R1+0x48] ;  /* 0x0000480001127983 */ /* 0x000ee80000300800 */
[----:B------:R0:W-:Y:S04]  /*32680*/  STL [R1], R0 ;  /* 0x0000000001007387 */ /* 0x0001e80000100800 */
        /* <DEDUP_REMOVED lines=12> */
[----:B0-----:R-:W3:Y:S04]  /*32750*/  LDL.LU R0, [R1+0x8c] ;  /* 0x00008c0001007983 */ /* 0x001ee80000300800 */
[----:B------:R-:W3:Y:S04]  /*32760*/  LDL.LU R12, [R1+0x78] ;  /* 0x00007800010c7983 */ /* 0x000ee80000300800 */
[----:B------:R-:W3:Y:S04]  /*32770*/  LDL.LU R8, [R1+0x7c] ;  /* 0x00007c0001087983 */ /* 0x000ee80000300800 */
[----:B------:R-:W3:Y:S04]  /*32780*/  LDL.LU R3, [R1+0x80] ;  /* 0x0000800001037983 */ /* 0x000ee80000300800 */
[----:B------:R-:W3:Y:S01]  /*32790*/  LDL.LU R2, [R1+0x88] ;  /* 0x0000880001027983 */ /* 0x000ee20000300800 */
[----:B----4-:R-:W-:-:S02]  /*327a0*/  FMUL R27, R29, R27 ;  /* 0x0000001b1d1b7220 */ /* 0x010fc40000400000 */
[----:B------:R-:W-:-:S03]  /*327b0*/  FMUL R28, R29, R28 ;  /* 0x0000001c1d1c7220 */ /* 0x000fc60000400000 */
[----:B------:R-:W-:Y:S04]  /*327c0*/  STL [R1+0xc40], R27 ;  /* 0x000c401b01007387 */ /* 0x000fe80000100800 */
[----:B------:R0:W-:Y:S01]  /*327d0*/  STL [R1+0xc44], R28 ;  /* 0x000c441c01007387 */ /* 0x0001e20000100800 */
[C---:B--2---:R-:W-:Y:S02]  /*327e0*/  FMUL R26, R29.reuse, R23 ;  /* 0x000000171d1a7220 */ /* 0x044fe40000400000 */
[C---:B---3--:R-:W-:Y:S02]  /*327f0*/  FMUL R25, R29.reuse, R22 ;  /* 0x000000161d197220 */ /* 0x048fe40000400000 */
[C---:B------:R-:W-:Y:S02]  /*32800*/  FMUL R24, R29.reuse, R21 ;  /* 0x000000151d187220 */ /* 0x040fe40000400000 */
[----:B------:R-:W-:-:S02]  /*32810*/  FMUL R23, R29, R20 ;  /* 0x000000141d177220 */ /* 0x000fc40000400000 */
[C---:B------:R-:W-:Y:S02]  /*32820*/  FMUL R22, R29.reuse, R19 ;  /* 0x000000131d167220 */ /* 0x040fe40000400000 */
[C---:B------:R-:W-:Y:S02]  /*32830*/  FMUL R21, R29.reuse, R18 ;  /* 0x000000121d157220 */ /* 0x040fe40000400000 */
[C---:B------:R-:W-:Y:S02]  /*32840*/  FMUL R20, R29.reuse, R17 ;  /* 0x000000111d147220 */ /* 0x040fe40000400000 */
[C---:B------:R-:W-:Y:S02]  /*32850*/  FMUL R11, R29.reuse, R11 ;  /* 0x0000000b1d0b7220 */ /* 0x040fe40000400000 */
        /* <DEDUP_REMOVED lines=14> */
[----:B------:R-:W-:Y:S02]  /*32940*/  FMUL R29, R29, R2 ;  /* 0x000000021d1d7220 */ /* 0x000fe40000400000 */
[----:B------:R-:W1:Y:S01]  /*32950*/  S2R R2, SR_TID.X ;  /* 0x0000000000027919 */ /* 0x000e620000002100 */
[----:B------:R-:W-:-:S03]  /*32960*/  F2FP.PACK_AB R4, R4, R0 ;  /* 0x000000000404723e */ /* 0x000fc600000000ff */
[----:B------:R-:W-:Y:S04]  /*32970*/  STL [R1+0xc48], R26 ;  /* 0x000c481a01007387 */ /* 0x000fe80000100800 */
[----:B------:R-:W-:Y:S04]  /*32980*/  STL [R1+0xc4c], R25 ;  /* 0x000c4c1901007387 */ /* 0x000fe80000100800 */
[----:B------:R2:W-:Y:S04]  /*32990*/  STL [R1+0xc50], R24 ;  /* 0x000c501801007387 */ /* 0x0005e80000100800 */
[----:B------:R-:W-:Y:S04]  /*329a0*/  STL [R1+0xc54], R23 ;  /* 0x000c541701007387 */ /* 0x000fe80000100800 */
[----:B------:R3:W-:Y:S01]  /*329b0*/  STL [R1+0xc58], R22 ;  /* 0x000c581601007387 */ /* 0x0007e20000100800 */
[C---:B-1----:R-:W-:Y:S01]  /*329c0*/  SHF.L.U32 R3, R2.reuse, 0xa, RZ ;  /* 0x0000000a02037819 */ /* 0x042fe200000006ff */
[----:B------:R-:W-:-:S02]  /*329d0*/  IMAD.SHL.U32 R0, R2, 0x20, RZ ;  /* 0x0000002002007824 */ /* 0x000fc400078e00ff */
[----:B------:R1:W-:Y:S01]  /*329e0*/  STL [R1+0xc5c], R21 ;  /* 0x000c5c1501007387 */ /* 0x0003e20000100800 */
[----:B------:R-:W-:Y:S01]  /*329f0*/  LOP3.LUT R3, R3, 0x6000, RZ, 0xc0, !PT ;  /* 0x0000600003037812 */ /* 0x000fe200078ec0ff */
[C---:B------:R-:W-:Y:S01]  /*32a00*/  IMAD.SHL.U32 R16, R2.reuse, 0x4, RZ ;  /* 0x0000000402107824 */ /* 0x040fe200078e00ff */
[C---:B0-----:R-:W-:Y:S01]  /*32a10*/  LOP3.LUT R28, R2.reuse, 0xff, RZ, 0xc0, !PT ;  /* 0x000000ff021c7812 */ /* 0x041fe200078ec0ff */
[----:B------:R-:W0:Y:S01]  /*32a20*/  S2R R12, SR_CTAID.Y ;  /* 0x00000000000c7919 */ /* 0x000e220000002600 */
[----:B------:R-:W-:Y:S02]  /*32a30*/  LOP3.LUT R3, R3, 0x60, R0, 0xf8, !PT ;  /* 0x0000006003037812 */ /* 0x000fe400078ef800 */
[C---:B--2---:R-:W-:Y:S01]  /*32a40*/  LOP3.LUT R24, R2.reuse, 0x1ff, RZ, 0xc0, !PT ;  /* 0x000001ff02187812 */ /* 0x044fe200078ec0ff */
[----:B---3--:R-:W2:Y:S01]  /*32a50*/  LDL.LU R22, [R1+0xec] ;  /* 0x0000ec0001167983 */ /* 0x008ea20000300800 */
[----:B-1----:R-:W-:-:S03]  /*32a60*/  SHF.L.U32 R21, R2, 0x3, RZ ;  /* 0x0000000302157819 */ /* 0x002fc600000006ff */
[----:B------:R-:W3:Y:S01]  /*32a70*/  LDL.LU R23, [R1+0xf4] ;  /* 0x0000f40001177983 */ /* 0x000ee20000300800 */
[----:B------:R-:W-:-:S03]  /*32a80*/  LOP3.LUT R0, R21, 0xf00, RZ, 0xc0, !PT ;  /* 0x00000f0015007812 */ /* 0x000fc600078ec0ff */
[----:B------:R-:W4:Y:S01]  /*32a90*/  LDL.LU R27, [R1+0x94] ;  /* 0x00009400011b7983 */ /* 0x000f220000300800 */
[----:B------:R-:W-:-:S04]  /*32aa0*/  LOP3.LUT R0, R0, 0x70, R16, 0xf8, !PT ;  /* 0x0000007000007812 */ /* 0x000fc800078ef810 */
[----:B------:R-:W-:Y:S02]  /*32ab0*/  LOP3.LUT R3, R3, R0, RZ, 0x3c, !PT ;  /* 0x0000000003037212 */ /* 0x000fe400078e3cff */
[----:B------:R-:W-:Y:S02]  /*32ac0*/  SHF.L.U32 R0, R2, 0xc, RZ ;  /* 0x0000000c02007819 */ /* 0x000fe400000006ff */
[----:B------:R-:W1:Y:S02]  /*32ad0*/  S2R R2, SR_CTAID.X ;  /* 0x0000000000027919 */ /* 0x000e640000002500 */
[----:B------:R-:W-:Y:S01]  /*32ae0*/  LOP3.LUT R0, R0, 0x6000, RZ, 0xc0, !PT ;  /* 0x0000600000007812 */ /* 0x000fe200078ec0ff */
[----:B0-----:R-:W-:-:S03]  /*32af0*/  IMAD R12, R12, c[0x0][0x1c0], RZ ;  /* 0x000070000c0c7a24 */ /* 0x001fc600078e02ff */
[----:B------:R-:W-:Y:S01]  /*32b00*/  LEA R0, R24, R0, 0x4 ;  /* 0x0000000018007211 */ /* 0x000fe200078e20ff */
[C---:B------:R-:W-:Y:S01]  /*32b10*/  IMAD.SHL.U32 R26, R12.reuse, 0x2, RZ ;  /* 0x000000020c1a7824 */ /* 0x040fe200078e00ff */
[----:B------:R-:W2:Y:S01]  /*32b20*/  LDL.LU R24, [R1+0x110] ;  /* 0x0001100001187983 */ /* 0x000ea20000300800 */
[----:B------:R-:W-:Y:S01]  /*32b30*/  IMAD.HI R12, R12, 0x2, RZ ;  /* 0x000000020c0c7827 */ /* 0x000fe200078e02ff */
[----:B------:R-:W-:Y:S02]  /*32b40*/  LOP3.LUT R21, R21, 0x38, RZ, 0xc0, !PT ;  /* 0x0000003815157812 */ /* 0x000fe400078ec0ff */
[----:B------:R-:W2:Y:S01]  /*32b50*/  LDL.LU R25, [R1+0x140] ;  /* 0x0001400001197983 */ /* 0x000ea20000300800 */
[----:B-1----:R-:W-:-:S04]  /*32b60*/  IMAD R2, R2, 0x100, R28 ;  /* 0x0000010002027824 */ /* 0x002fc800078e021c */
[----:B------:R-:W-:-:S05]  /*32b70*/  IMAD R2, R2, c[0x0][0x1c4], RZ ;  /* 0x0000710002027a24 */ /* 0x000fca00078e02ff */
[C---:B------:R-:W-:Y:S01]  /*32b80*/  SHF.L.U32 R0, R2.reuse, 0x1, RZ ;  /* 0x0000000102007819 */ /* 0x040fe200000006ff */
[----:B------:R-:W-:-:S03]  /*32b90*/  IMAD.HI R2, R2, 0x2, RZ ;  /* 0x0000000202027827 */ /* 0x000fc600078e02ff */
[----:B------:R-:W-:Y:S02]  /*32ba0*/  IADD3 R0, P1, P2, R0, c[0x0][0x178], R26 ;  /* 0x00005e0000007a10 */ /* 0x000fe40007a3e01a */
[----:B------:R-:W-:Y:S01]  /*32bb0*/  LOP3.LUT R16, R16, 0x3c0, RZ, 0xc0, !PT ;  /* 0x000003c010107812 */ /* 0x000fe200078ec0ff */
[----:B------:R-:W2:Y:S01]  /*32bc0*/  LDL.LU R26, [R1+0x14c] ;  /* 0x00014c00011a7983 */ /* 0x000ea20000300800 */
[----:B------:R-:W-:-:S03]  /*32bd0*/  IADD3.X R2, R2, c[0x0][0x17c], R12, P1, P2 ;  /* 0x00005f0002027a10 */ /* 0x000fc60000fe440c */
[----:B------:R-:W0:Y:S04]  /*32be0*/  S2R R12, SR_TID.X ;  /* 0x00000000000c7919 */ /* 0x000e280000002100 */
[----:B------:R-:W2:Y:S04]  /*32bf0*/  LDL.LU R28, [R1+0x150] ;  /* 0x00015000011c7983 */ /* 0x000ea80000300800 */
[----:B------:R1:W-:Y:S04]  /*32c00*/  STL [R1+0xc08], R0 ;  /* 0x000c080001007387 */ /* 0x0003e80000100800 */
[----:B-1----:R-:W2:Y:S01]  /*32c10*/  LDL.LU R0, [R1+0x128] ;  /* 0x0001280001007983 */ /* 0x002ea20000300800 */
[----:B0-----:R-:W-:-:S02]  /*32c20*/  LOP3.LUT P1, RZ, R12, 0x100, RZ, 0xc0, !PT ;  /* 0x000001000cff7812 */ /* 0x001fc4000782c0ff */
[----:B------:R-:W-:-:S04]  /*32c30*/  SHF.R.U32.HI R12, RZ, 0x1, R12 ;  /* 0x00000001ff0c7819 */ /* 0x000fc8000001160c */
[----:B------:R-:W-:Y:S01]  /*32c40*/  LOP3.LUT R12, R12, 0x4, RZ, 0xc0, !PT ;  /* 0x000000040c0c7812 */ /* 0x000fe200078ec0ff */
[----:B------:R0:W-:Y:S03]  /*32c50*/  STL [R1+0xc0c], R2 ;  /* 0x000c0c0201007387 */ /* 0x0001e60000100800 */
[----:B------:R-:W-:Y:S01]  /*32c60*/  IADD3 R16, R12, R21, R16 ;  /* 0x000000150c107210 */ /* 0x000fe20007ffe010 */
[----:B0-----:R-:W2:Y:S04]  /*32c70*/  LDL.LU R2, [R1+0x138] ;  /* 0x0001380001027983 */ /* 0x001ea80000300800 */
[----:B------:R-:W2:Y:S04]  /*32c80*/  LDL.LU R21, [R1+0xc5c] ;  /* 0x000c5c0001157983 */ /* 0x000ea80000300800 */
[----:B------:R-:W2:Y:S04]  /*32c90*/  LDL.LU R12, [R1+0xd8] ;  /* 0x0000d800010c7983 */ /* 0x000ea80000300800 */
[----:B------:R0:W-:Y:S04]  /*32ca0*/  STL [R1+0x234], R16 ;  /* 0x0002341001007387 */ /* 0x0001e80000100800 */
[----:B0-----:R-:W3:Y:S01]  /*32cb0*/  LDL.LU R16, [R1+0xe8] ;  /* 0x0000e80001107983 */ /* 0x001ee20000300800 */
[----:B------:R-:W-:-:S03]  /*32cc0*/  F2FP.PACK_AB R8, R8, R29 ;  /* 0x0000001d0808723e */ /* 0x000fc600000000ff */
[----:B------:R0:W-:Y:S01]  /*32cd0*/  STL [R1+0xbac], R29 ;  /* 0x000bac1d01007387 */ /* 0x0001e20000100800 */
[----:B------:R-:W-:Y:S02]  /*32ce0*/  F2FP.PACK_AB R5, R5, R17 ;  /* 0x000000110505723e */ /* 0x000fe400000000ff */
[----:B------:R-:W-:Y:S01]  /*32cf0*/  F2FP.PACK_AB R9, R9, R13 ;  /* 0x0000000d0909723e */ /* 0x000fe200000000ff */
[----:B0-----:R-:W4:Y:S01]  /*32d00*/  LDL.LU R29, [R1+0x10c] ;  /* 0x00010c00011d7983 */ /* 0x001f220000300800 */
[----:B--2---:R-:W-:-:S03]  /*32d10*/  F2FP.PACK_AB R12, R22, R12 ;  /* 0x0000000c160c723e */ /* 0x004fc600000000ff */
[----:B------:R-:W2:Y:S01]  /*32d20*/  LDL.LU R22, [R1+0xc58] ;  /* 0x000c580001167983 */ /* 0x000ea20000300800 */
[----:B---3--:R-:W-:-:S03]  /*32d30*/  F2FP.PACK_AB R16, R23, R16 ;  /* 0x000000101710723e */ /* 0x008fc600000000ff */
[----:B------:R-:W3:Y:S04]  /*32d40*/  LDL.LU R23, [R1+0xc54] ;  /* 0x000c540001177983 */ /* 0x000ee80000300800 */
[----:B------:R-:W4:Y:S04]  /*32d50*/  LDL.LU R17, [R1+0x11c] ;  /* 0x00011c0001117983 */ /* 0x000f280000300800 */
[----:B------:R-:W2:Y:S01]  /*32d60*/  LDL.LU R13, [R1+0x104] ;  /* 0x00010400010d7983 */ /* 0x000ea20000300800 */
[----:B------:R-:W-:Y:S02]  /*32d70*/  F2FP.PACK_AB R6, R6, R18 ;  /* 0x000000120606723e */ /* 0x000fe400000000ff */
[----:B--2---:R-:W-:-:S02]  /*32d80*/  F2FP.PACK_AB R13, R24, R13 ;  /* 0x0000000d180d723e */ /* 0x004fc400000000ff */
[----:B------:R-:W2:Y:S04]  /*32d90*/  LDL.LU R24, [R1+0xc50] ;  /* 0x000c500001187983 */ /* 0x000ea80000300800 */
[----:B------:R-:W2:Y:S01]  /*32da0*/  LDL.LU R18, [R1+0x134] ;  /* 0x0001340001127983 */ /* 0x000ea20000300800 */
[----:B------:R-:W-:Y:S02]  /*32db0*/  F2FP.PACK_AB R10, R10, R14 ;  /* 0x0000000e0a0a723e */ /* 0x000fe400000000ff */
[----:B------:R-:W-:Y:S02]  /*32dc0*/  F2FP.PACK_AB R14, R2, R0 ;  /* 0x00000000020e723e */ /* 0x000fe400000000ff */
[----:B------:R-:W3:Y:S01]  /*32dd0*/  LDL.LU R2, [R1+0x160] ;  /* 0x0001600001027983 */ /* 0x000ee20000300800 */
[----:B----4-:R-:W-:-:S03]  /*32de0*/  F2FP.PACK_AB R17, R17, R29 ;  /* 0x0000001d1111723e */ /* 0x010fc600000000ff */
[----:B------:R-:W3:Y:S01]  /*32df0*/  LDL.LU R0, [R1+0x158] ;  /* 0x0001580001007983 */ /* 0x000ee20000300800 */
[----:B------:R-:W-:-:S03]  /*32e00*/  F2FP.PACK_AB R7, R7, R19 ;  /* 0x000000130707723e */ /* 0x000fc600000000ff */
[----:B------:R-:W4:Y:S01]  /*32e10*/  LDL.LU R29, [R1+0xc] ;  /* 0x00000c00011d7983 */ /* 0x000f220000300800 */
[----:B------:R-:W-:Y:S02]  /*32e20*/  F2FP.PACK_AB R11, R11, R15 ;  /* 0x0000000f0b0b723e */ /* 0x000fe400000000ff */
[----:B--2---:R-:W-:Y:S02]  /*32e30*/  F2FP.PACK_AB R18, R25, R18 ;  /* 0x000000121912723e */ /* 0x004fe400000000ff */
[----:B------:R-:W2:Y:S04]  /*32e40*/  LDL.LU R25, [R1+0xc4c] ;  /* 0x000c4c0001197983 */ /* 0x000ea80000300800 */
[----:B------:R-:W2:Y:S04]  /*32e50*/  LDL.LU R19, [R1+0x148] ;  /* 0x0001480001137983 */ /* 0x000ea80000300800 */
[----:B------:R-:W3:Y:S04]  /*32e60*/  LDL.LU R15, [R1+0x144] ;  /* 0x00014400010f7983 */ /* 0x000ee80000300800 */
[----:B------:R0:W-:Y:S04]  /*32e70*/  STS.128 [R3], R4 ;  /* 0x0000000403007388 */ /* 0x0001e80000000c00 */
[----:B------:R1:W-:Y:S01]  /*32e80*/  STS.128 [R3+0x1000], R8 ;  /* 0x0010000803007388 */ /* 0x0003e20000000c00 */
[----:B--2---:R-:W-:-:S02]  /*32e90*/  F2FP.PACK_AB R19, R28, R19 ;  /* 0x000000131c13723e */ /* 0x004fc400000000ff */
[----:B---3--:R-:W-:Y:S02]  /*32ea0*/  F2FP.PACK_AB R15, R26, R15 ;  /* 0x0000000f1a0f723e */ /* 0x008fe400000000ff */
[----:B------:R-:W2:Y:S04]  /*32eb0*/  LDL.LU R26, [R1+0xc48] ;  /* 0x000c4800011a7983 */ /* 0x000ea80000300800 */
[----:B------:R-:W3:Y:S04]  /*32ec0*/  LDL.LU R28, [R1+0xc44] ;  /* 0x000c4400011c7983 */ /* 0x000ee80000300800 */
[----:B0-----:R-:W2:Y:S04]  /*32ed0*/  LDL.LU R5, [R1+0x168] ;  /* 0x0001680001057983 */ /* 0x001ea80000300800 */
[----:B------:R-:W2:Y:S04]  /*32ee0*/  LDL.LU R6, [R1+0x178] ;  /* 0x0001780001067983 */ /* 0x000ea80000300800 */
[----:B------:R-:W4:Y:S04]  /*32ef0*/  LDL.LU R7, [R1+0x14] ;  /* 0x0000140001077983 */ /* 0x000f280000300800 */
[----:B-1----:R-:W2:Y:S04]  /*32f00*/  LDL.LU R8, [R1+0x154] ;  /* 0x0001540001087983 */ /* 0x002ea80000300800 */
[----:B------:R-:W2:Y:S04]  /*32f10*/  LDL.LU R9, [R1+0x164] ;  /* 0x0001640001097983 */ /* 0x000ea80000300800 */
[----:B------:R-:W2:Y:S04]  /*32f20*/  LDL.LU R10, [R1+0x174] ;  /* 0x00017400010a7983 */ /* 0x000ea80000300800 */
[----:B------:R-:W2:Y:S04]  /*32f30*/  LDL.LU R11, [R1+0x10] ;  /* 0x00001000010b7983 */ /* 0x000ea80000300800 */
[----:B------:R0:W-:Y:S04]  /*32f40*/  STS.128 [R3+0x80], R12 ;  /* 0x0000800c03007388 */ /* 0x0001e80000000c00 */
[----:B0-----:R0:W2:Y:S01]  /*32f50*/  LDL R12, [R1+0x224] ;  /* 0x00022400010c7983 */ /* 0x0010a20000100800 */
[----:B------:R-:W-:-:S03]  /*32f60*/  ISETP.GE.U32.AND P3, PT, R27, 0x7f800000, PT ;  /* 0x7f8000001b00780c */ /* 0x000fc60003f66070 */
[----:B------:R-:W3:Y:S01]  /*32f70*/  LDL.LU R13, [R1+0x15c] ;  /* 0x00015c00010d7983 */ /* 0x000ee20000300800 */
[----:B------:R-:W-:-:S03]  /*32f80*/  FSETP.NEU.AND P2, PT, R27, RZ, PT ;  /* 0x000000ff1b00720b */ /* 0x000fc60003f4d000 */
[----:B------:R-:W3:Y:S04]  /*32f90*/  LDL.LU R14, [R1] ;  /* 0x00000000010e7983 */ /* 0x000ee80000300800 */
[----:B------:R-:W3:Y:S02]  /*32fa0*/  LDL.LU R15, [R1+0x18] ;  /* 0x00001800010f7983 */ /* 0x000ee40000300800 */
[----:B------:R-:W-:Y:S02]  /*32fb0*/  @P3 IMAD.MOV.U32 R4, RZ, RZ, 0x7f800000 ;  /* 0x7f800000ff043424 */ /* 0x000fe400078e00ff */
[----:B------:R1:W-:Y:S04]  /*32fc0*/  STS.128 [R3+0x1080], R16 ;  /* 0x0010801003007388 */ /* 0x0003e80000000c00 */
[----:B-1----:R-:W3:Y:S04]  /*32fd0*/  LDL.LU R18, [R1+0x4] ;  /* 0x0000040001127983 */ /* 0x002ee80000300800 */
[----:B------:R-:W3:Y:S01]  /*32fe0*/  LDL.LU R19, [R1+0x180] ;  /* 0x0001800001137983 */ /* 0x000ee20000300800 */
[----:B--2---:R-:W-:-:S03]  /*32ff0*/  @P3 FFMA.FTZ R12, R27, R4, +INF ;  /* 0x7f8000001b0c3423 */ /* 0x004fc60000010004 */
[----:B------:R-:W2:Y:S01]  /*33000*/  LDL.LU R27, [R1+0xc40] ;  /* 0x000c4000011b7983 */ /* 0x000ea20000300800 */
[----:B------:R-:W-:-:S03]  /*33010*/  F2FP.PACK_AB R16, R22, R20 ;  /* 0x000000141610723e */ /* 0x000fc600000000ff */
[----:B------:R-:W2:Y:S04]  /*33020*/  LDL.LU R20, [R1+0x8] ;  /* 0x0000080001147983 */ /* 0x000ea80000300800 */
[----:B------:R-:W2:Y:S01]  /*33030*/  LDL.LU R22, [R1+0x17c] ;  /* 0x00017c0001167983 */ /* 0x000ea20000300800 */
[----:B------:R-:W-:-:S03]  /*33040*/  F2FP.PACK_AB R4, R2, R0 ;  /* 0x000000000204723e */ /* 0x000fc600000000ff */
[----:B------:R1:W-:Y:S01]  /*33050*/  @P3 STL [R1+0x224], R12 ;  /* 0x0002240c01003387 */ /* 0x0003e20000100800 */
[----:B------:R-:W-:Y:S02]  /*33060*/  F2FP.PACK_AB R17, R26, R24 ;  /* 0x000000181a11723e */ /* 0x000fe400000000ff */
[----:B-1----:R-:W-:Y:S02]  /*33070*/  F2FP.PACK_AB R12, R23, R21 ;  /* 0x00000015170c723e */ /* 0x002fe400000000ff */
[----:B------:R-:W2:Y:S04]  /*33080*/  LDL.LU R21, [R1+0x16c] ;  /* 0x00016c0001157983 */ /* 0x000ea80000300800 */
[----:B------:R-:W2:Y:S04]  /*33090*/  LDL.LU R23, [R1+0x170] ;  /* 0x0001700001177983 */ /* 0x000ea80000300800 */
[----:B------:R-:W2:Y:S01]  /*330a0*/  LDL.LU R2, [R1+0x18c] ;  /* 0x00018c0001027983 */ /* 0x000ea20000300800 */
[----:B---3--:R-:W-:-:S02]  /*330b0*/  F2FP.PACK_AB R6, R19, R6 ;  /* 0x000000061306723e */ /* 0x008fc400000000ff */
[----:B----4-:R-:W-:Y:S01]  /*330c0*/  F2FP.PACK_AB R19, R7, R29 ;  /* 0x0000001d0713723e */ /* 0x010fe200000000ff */
[----:B------:R-:W3:Y:S04]  /*330d0*/  LDL.LU R0, [R1+0x184] ;  /* 0x0001840001007983 */ /* 0x000ee80000300800 */
[----:B------:R-:W-:Y:S04]  /*330e0*/  STL [R1+0xba8], R28 ;  /* 0x000ba81c01007387 */ /* 0x000fe80000100800 */
[----:B------:R-:W4:Y:S04]  /*330f0*/  LDL.LU R7, [R1+0x190] ;  /* 0x0001900001077983 */ /* 0x000f280000300800 */
[----:B------:R-:W4:Y:S01]  /*33100*/  LDL.LU R29, [R1+0x188] ;  /* 0x00018800011d7983 */ /* 0x000f220000300800 */
[----:B------:R-:W-:-:S02]  /*33110*/  F2FP.PACK_AB R8, R13, R8 ;  /* 0x000000080d08723e */ /* 0x000fc400000000ff */
[----:B------:R-:W-:Y:S01]  /*33120*/  F2FP.PACK_AB R15, R15, R11 ;  /* 0x0000000b0f0f723e */ /* 0x000fe200000000ff */
[----:B------:R-:W-:Y:S01]  /*33130*/  BAR.SYNC.DEFER_BLOCKING 0x0 ;  /* 0x0000000000007b1d */ /* 0x000fe20000010000 */
[----:B--2---:R-:W-:-:S05]  /*33140*/  F2FP.PACK_AB R18, R18, R27 ;  /* 0x0000001b1212723e */ /* 0x004fca00000000ff */
[----:B------:R-:W-:Y:S04]  /*33150*/  STL.64 [R1+0xc38], R18 ;  /* 0x000c381201007387 */ /* 0x000fe80000100a00 */
[----:B------:R-:W-:Y:S04]  /*33160*/  STL.64 [R1+0xc30], R16 ;  /* 0x000c301001007387 */ /* 0x000fe80000100a00 */
[----:B------:R-:W2:Y:S01]  /*33170*/  LDL.LU R27, [R1+0xd0] ;  /* 0x0000d000011b7983 */ /* 0x000ea20000300800 */
[----:B------:R-:W-:-:S03]  /*33180*/  F2FP.PACK_AB R13, R28, R25 ;  /* 0x000000191c0d723e */ /* 0x000fc600000000ff */
[----:B--2---:R-:W-:Y:S04]  /*33190*/  STL [R1+0xc10], R27 ;  /* 0x000c101b01007387 */ /* 0x004fe80000100800 */
[----:B------:R-:W2:Y:S04]  /*331a0*/  LDL.LU R25, [R1+0xc8] ;  /* 0x0000c80001197983 */ /* 0x000ea80000300800 */
[----:B--2---:R-:W-:Y:S04]  /*331b0*/  STL [R1+0xc14], R25 ;  /* 0x000c141901007387 */ /* 0x004fe80000100800 */
[----:B------:R-:W2:Y:S01]  /*331c0*/  LDL.LU R26, [R1+0x1d0] ;  /* 0x0001d000011a7983 */ /* 0x000ea20000300800 */
[----:B------:R-:W-:-:S03]  /*331d0*/  F2FP.PACK_AB R9, R21, R9 ;  /* 0x000000091509723e */ /* 0x000fc600000000ff */
[----:B--2---:R-:W-:Y:S04]  /*331e0*/  STL [R1+0xc18], R26 ;  /* 0x000c181a01007387 */ /* 0x004fe80000100800 */
[----:B------:R-:W2:Y:S01]  /*331f0*/  LDL.LU R21, [R1+0x1c8] ;  /* 0x0001c80001157983 */ /* 0x000ea20000300800 */
[----:B------:R-:W-:Y:S02]  /*33200*/  F2FP.PACK_AB R5, R23, R5 ;  /* 0x000000051705723e */ /* 0x000fe400000000ff */
[----:B------:R-:W-:Y:S02]  /*33210*/  F2FP.PACK_AB R10, R22, R10 ;  /* 0x0000000a160a723e */ /* 0x000fe400000000ff */
[----:B------:R-:W1:Y:S01]  /*33220*/  S2R R22, SR_TID.X ;  /* 0x0000000000167919 */ /* 0x000e620000002100 */
[----:B------:R-:W-:-:S03]  /*33230*/  F2FP.PACK_AB R14, R20, R14 ;  /* 0x0000000e140e723e */ /* 0x000fc600000000ff */
[----:B--2---:R-:W-:Y:S04]  /*33240*/  STL [R1+0xc1c], R21 ;  /* 0x000c1c1501007387 */ /* 0x004fe80000100800 */
[----:B------:R-:W2:Y:S01]  /*33250*/  LDL.LU R23, [R1+0x1d4] ;  /* 0x0001d40001177983 */ /* 0x000ea20000300800 */
[C---:B-1----:R-:W-:Y:S02]  /*33260*/  LOP3.LUT R20, R22.reuse, 0x1ff, RZ, 0xc0, !PT ;  /* 0x000001ff16147812 */ /* 0x042fe400078ec0ff */
[----:B------:R-:W-:-:S04]  /*33270*/  SHF.L.U32 R22, R22, 0xc, RZ ;  /* 0x0000000c16167819 */ /* 0x000fc800000006ff */
[----:B------:R-:W-:-:S05]  /*33280*/  LOP3.LUT R22, R22, 0x6000, RZ, 0xc0, !PT ;  /* 0x0000600016167812 */ /* 0x000fca00078ec0ff */
[----:B------:R-:W-:-:S05]  /*33290*/  IMAD R22, R20, 0x10, R22 ;  /* 0x0000001014167824 */ /* 0x000fca00078e0216 */
[----:B------:R-:W1:Y:S04]  /*332a0*/  LDS.128 R16, [R22] ;  /* 0x0000000016107984 */ /* 0x000e680000000c00 */
[----:B--2---:R-:W-:Y:S04]  /*332b0*/  STL [R1+0xc20], R23 ;  /* 0x000c201701007387 */ /* 0x004fe80000100800 */
[----:B------:R-:W2:Y:S04]  /*332c0*/  LDL.LU R20, [R1+0x1cc] ;  /* 0x0001cc0001147983 */ /* 0x000ea80000300800 */
[----:B--2---:R2:W-:Y:S04]  /*332d0*/  STL [R1+0xc24], R20 ;  /* 0x000c241401007387 */ /* 0x0045e80000100800 */
[----:B--2---:R-:W2:Y:S04]  /*332e0*/  LDL.LU R20, [R1+0x19c] ;  /* 0x00019c0001147983 */ /* 0x004ea80000300800 */
[----:B--2---:R2:W-:Y:S04]  /*332f0*/  STL [R1+0xc28], R20 ;  /* 0x000c281401007387 */ /* 0x0045e80000100800 */
[----:B--2---:R-:W2:Y:S01]  /*33300*/  LDL.LU R20, [R1+0xa0] ;  /* 0x0000a00001147983 */ /* 0x004ea20000300800 */
[----:B---3--:R-:W-:-:S02]  /*33310*/  F2FP.PACK_AB R11, R2, R0 ;  /* 0x00000000020b723e */ /* 0x008fc400000000ff */
[C---:B------:R-:W-:Y:S02]  /*33320*/  LOP3.LUT R24, R22.reuse, 0x20, RZ, 0x3c, !PT ;  /* 0x0000002016187812 */ /* 0x040fe400078e3cff */
[----:B----4-:R-:W-:Y:S02]  /*33330*/  F2FP.PACK_AB R7, R7, R29 ;  /* 0x0000001d0707723e */ /* 0x010fe400000000ff */
[C---:B------:R-:W-:Y:S02]  /*33340*/  LOP3.LUT R29, R22.reuse, 0x40, RZ, 0x3c, !PT ;  /* 0x00000040161d7812 */ /* 0x040fe400078e3cff */
[----:B------:R-:W-:Y:S01]  /*33350*/  LOP3.LUT R28, R22, 0x60, RZ, 0x3c, !PT ;  /* 0x00000060161c7812 */ /* 0x000fe200078e3cff */
[----:B--2---:R2:W-:Y:S04]  /*33360*/  STL [R1+0xc2c], R20 ;  /* 0x000c2c1401007387 */ /* 0x0045e80000100800 */
[----:B--2---:R-:W2:Y:S04]  /*33370*/  LDL.LU R20, [R1+0x9c] ;  /* 0x00009c0001147983 */ /* 0x004ea80000300800 */
[----:B------:R-:W3:Y:S04]  /*33380*/  LDL.LU R23, [R1+0x1a0] ;  /* 0x0001a00001177983 */ /* 0x000ee80000300800 */
[----:B------:R-:W4:Y:S04]  /*33390*/  LDL.LU R21, [R1+0xac] ;  /* 0x0000ac0001157983 */ /* 0x000f280000300800 */
[----:B------:R-:W2:Y:S04]  /*333a0*/  LDL.LU R26, [R1+0xb0] ;  /* 0x0000b000011a7983 */ /* 0x000ea80000300800 */
[----:B------:R-:W2:Y:S04]  /*333b0*/  LDL.LU R25, [R1+0x1ac] ;  /* 0x0001ac0001197983 */ /* 0x000ea80000300800 */
[----:B------:R-:W2:Y:S04]  /*333c0*/  LDL.LU R27, [R1+0x1b0] ;  /* 0x0001b000011b7983 */ /* 0x000ea80000300800 */
[----:B------:R-:W2:Y:S04]  /*333d0*/  LDL.LU R2, [R1+0xbc] ;  /* 0x0000bc0001027983 */ /* 0x000ea80000300800 */
[----:B------:R-:W2:Y:S04]  /*333e0*/  LDL.LU R0, [R1+0xc0] ;  /* 0x0000c00001007983 */ /* 0x000ea80000300800 */
[----:B-1----:R-:W-:Y:S04]  /*333f0*/  STL.64 [R1+0x30], R16 ;  /* 0x0000301001007387 */ /* 0x002fe80000100a00 */
[----:B------:R-:W-:Y:S04]  /*33400*/  STL.64 [R1+0x38], R18 ;  /* 0x0000381201007387 */ /* 0x000fe80000100a00 */
[----:B------:R-:W1:Y:S04]  /*33410*/  LDS.128 R16, [R24] ;  /* 0x0000000018107984 */ /* 0x000e680000000c00 */
[----:B-1----:R-:W-:Y:S04]  /*33420*/  STL.64 [R1+0x20], R16 ;  /* 0x0000201001007387 */ /* 0x002fe80000100a00 */
[----:B------:R-:W-:Y:S04]  /*33430*/  STL.64 [R1+0x28], R18 ;  /* 0x0000281201007387 */ /* 0x000fe80000100a00 */
[----:B------:R-:W1:Y:S04]  /*33440*/  LDS.128 R16, [R29] ;  /* 0x000000001d107984 */ /* 0x000e680000000c00 */
[----:B-1----:R-:W-:Y:S04]  /*33450*/  STL.64 [R1+0x10], R16 ;  /* 0x0000101001007387 */ /* 0x002fe80000100a00 */
[----:B------:R-:W-:Y:S04]  /*33460*/  STL.64 [R1+0x18], R18 ;  /* 0x0000181201007387 */ /* 0x000fe80000100a00 */
[----:B------:R-:W1:Y:S04]  /*33470*/  LDS.128 R16, [R28] ;  /* 0x000000001c107984 */ /* 0x000e680000000c00 */
[----:B------:R-:W-:Y:S06]  /*33480*/  BAR.SYNC.DEFER_BLOCKING 0x0 ;  /* 0x0000000000007b1d */ /* 0x000fec0000010000 */
[----:B-1----:R-:W-:Y:S04]  /*33490*/  STL.64 [R1], R16 ;  /* 0x0000001001007387 */ /* 0x002fe80000100a00 */
[----:B------:R1:W-:Y:S04]  /*334a0*/  STL.64 [R1+0x8], R18 ;  /* 0x0000081201007387 */ /* 0x0003e80000100a00 */
[----:B-1----:R-:W2:Y:S04]  /*334b0*/  LDL.LU.64 R18, [R1+0xc38] ;  /* 0x000c380001127983 */ /* 0x002ea80000300a00 */
[----:B------:R-:W2:Y:S04]  /*334c0*/  LDL.LU.64 R16, [R1+0xc30] ;  /* 0x000c300001107983 */ /* 0x000ea80000300a00 */
[----:B------:R-:W-:Y:S04]  /*334d0*/  STS.128 [R3+0x1000], R12 ;  /* 0x0010000c03007388 */ /* 0x000fe80000000c00 */
[----:B------:R-:W-:Y:S04]  /*334e0*/  STS.128 [R3+0x80], R8 ;  /* 0x0000800803007388 */ /* 0x000fe80000000c00 */
[----:B------:R-:W-:Y:S04]  /*334f0*/  STS.128 [R3+0x1080], R4 ;  /* 0x0010800403007388 */ /* 0x000fe80000000c00 */
[----:B--2---:R1:W-:Y:S04]  /*33500*/  STS.128 [R3], R16 ;  /* 0x0000001003007388 */ /* 0x0043e80000000c00 */
[----:B-1----:R-:W3:Y:S04]  /*33510*/  LDL.LU R16, [R1+0x198] ;  /* 0x0001980001107983 */ /* 0x002ee80000300800 */
        /* <DEDUP_REMOVED lines=12> */
[----:B------:R-:W4:Y:S04]  /*335e0*/  LDL.LU R5, [R1+0xa4] ;  /* 0x0000a40001057983 */ /* 0x000f280000300800 */
[----:B------:R-:W3:Y:S04]  /*335f0*/  LDL.LU R6, [R1+0xb4] ;  /* 0x0000b40001067983 */ /* 0x000ee80000300800 */
[----:B------:R-:W3:Y:S04]  /*33600*/  LDL.LU R7, [R1+0x1bc] ;  /* 0x0001bc0001077983 */ /* 0x000ee80000300800 */
[----:B------:R-:W-:Y:S01]  /*33610*/  BAR.SYNC.DEFER_BLOCKING 0x0 ;  /* 0x0000000000007b1d */ /* 0x000fe20000010000 */
[----:B--2---:R-:W-:-:S05]  /*33620*/  F2FP.PACK_AB R4, R20, R4 ;  /* 0x000000041404723e */ /* 0x004fca00000000ff */
[----:B------:R-:W2:Y:S02]  /*33630*/  LDL.LU R20, [R1+0xc2c] ;  /* 0x000c2c0001147983 */ /* 0x000ea40000300800 */
[----:B--2---:R-:W-:Y:S02]  /*33640*/  F2FP.PACK_AB R8, R20, R8 ;  /* 0x000000081408723e */ /* 0x004fe400000000ff */
[----:B------:R-:W2:Y:S01]  /*33650*/  LDL.LU R20, [R1+0xc28] ;  /* 0x000c280001147983 */ /* 0x000ea20000300800 */
[----:B---3--:R-:W-:Y:S02]  /*33660*/  F2FP.PACK_AB R16, R23, R16 ;  /* 0x000000101710723e */ /* 0x008fe400000000ff */
[----:B----4-:R-:W-:Y:S02]  /*33670*/  F2FP.PACK_AB R5, R21, R5 ;  /* 0x000000051505723e */ /* 0x010fe400000000ff */
[----:B------:R-:W-:Y:S02]  /*33680*/  F2FP.PACK_AB R9, R26, R9 ;  /* 0x000000091a09723e */ /* 0x000fe400000000ff */
[----:B------:R-:W-:-:S02]  /*33690*/  F2FP.PACK_AB R13, R25, R13 ;  /* 0x0000000d190d723e */ /* 0x000fc400000000ff */
[----:B------:R-:W-:Y:S02]  /*336a0*/  F2FP.PACK_AB R17, R27, R17 ;  /* 0x000000111b11723e */ /* 0x000fe400000000ff */
[----:B--2---:R-:W-:Y:S02]  /*336b0*/  F2FP.PACK_AB R12, R20, R12 ;  /* 0x0000000c140c723e */ /* 0x004fe400000000ff */
[----:B------:R-:W2:Y:S04]  /*336c0*/  LDL.LU R20, [R1+0xc24] ;  /* 0x000c240001147983 */ /* 0x000ea80000300800 */
[----:B------:R-:W2:Y:S04]  /*336d0*/  LDL.LU R23, [R1+0xc20] ;  /* 0x000c200001177983 */ /* 0x000ea80000300800 */
[----:B------:R-:W3:Y:S04]  /*336e0*/  LDL.LU R21, [R1+0xc1c] ;  /* 0x000c1c0001157983 */ /* 0x000ee80000300800 */
[----:B------:R-:W3:Y:S04]  /*336f0*/  LDL.LU R26, [R1+0xc18] ;  /* 0x000c1800011a7983 */ /* 0x000ee80000300800 */
[----:B------:R-:W4:Y:S04]  /*33700*/  LDL.LU R25, [R1+0xc14] ;  /* 0x000c140001197983 */ /* 0x000f280000300800 */
[----:B------:R-:W4:Y:S01]  /*33710*/  LDL.LU R27, [R1+0xc10] ;  /* 0x000c1000011b7983 */ /* 0x000f220000300800 */
[----:B------:R-:W-:-:S02]  /*33720*/  F2FP.PACK_AB R14, R7, R14 ;  /* 0x0000000e070e723e */ /* 0x000fc400000000ff */
[----:B------:R-:W-:Y:S02]  /*33730*/  F2FP.PACK_AB R7, R15, R19 ;  /* 0x000000130f07723e */ /* 0x000fe400000000ff */
[----:B------:R-:W-:Y:S02]  /*33740*/  F2FP.PACK_AB R18, R11, R18 ;  /* 0x000000120b12723e */ /* 0x000fe400000000ff */
[----:B------:R-:W-:Y:S02]  /*33750*/  F2FP.PACK_AB R6, R2, R6 ;  /* 0x000000060206723e */ /* 0x000fe400000000ff */
[----:B------:R-:W4:Y:S01]  /*33760*/  LDL.LU R2, [R1+0xc0c] ;  /* 0x000c0c0001027983 */ /* 0x000f220000300800 */
[----:B------:R-:W-:-:S03]  /*33770*/  F2FP.PACK_AB R10, R0, R10 ;  /* 0x0000000a000a723e */ /* 0x000fc600000000ff */
[----:B------:R-:W4:Y:S01]  /*33780*/  LDL.LU R0, [R1+0xc08] ;  /* 0x000c080001007983 */ /* 0x000f220000300800 */
[----:B--2---:R-:W-:Y:S02]  /*33790*/  F2FP.PACK_AB R19, R23, R20 ;  /* 0x000000141713723e */ /* 0x004fe400000000ff */
[----:B---3--:R-:W-:Y:S02]  /*337a0*/  F2FP.PACK_AB R15, R26, R21 ;  /* 0x000000151a0f723e */ /* 0x008fe400000000ff */
[----:B------:R-:W1:Y:S01]  /*337b0*/  LDS.128 R20, [R22] ;  /* 0x0000000016147984 */ /* 0x000e620000000c00 */
[----:B----4-:R-:W-:-:S03]  /*337c0*/  F2FP.PACK_AB R11, R27, R25 ;  /* 0x000000191b0b723e */ /* 0x010fc600000000ff */
[----:B------:R-:W2:Y:S04]  /*337d0*/  LDS.128 R24, [R24] ;  /* 0x0000000018187984 */ /* 0x000ea80000000c00 */
[----:B-1----:R-:W-:Y:S04]  /*337e0*/  STL [R1+0xbbc], R20 ;  /* 0x000bbc1401007387 */ /* 0x002fe80000100800 */
[----:B------:R-:W-:Y:S04]  /*337f0*/  STL [R1+0xbb8], R21 ;  /* 0x000bb81501007387 */ /* 0x000fe80000100800 */
[----:B------:R-:W-:Y:S04]  /*33800*/  STL [R1+0xbb4], R22 ;  /* 0x000bb41601007387 */ /* 0x000fe80000100800 */
[----:B------:R-:W-:Y:S04]  /*33810*/  STL [R1+0xbb0], R23 ;  /* 0x000bb01701007387 */ /* 0x000fe80000100800 */
[----:B------:R-:W1:Y:S04]  /*33820*/  LDS.128 R20, [R29] ;  /* 0x000000001d147984 */ /* 0x000e680000000c00 */
[----:B--2---:R-:W-:Y:S04]  /*33830*/  STL [R1+0xbcc], R24 ;  /* 0x000bcc1801007387 */ /* 0x004fe80000100800 */
[----:B------:R-:W-:Y:S04]  /*33840*/  STL [R1+0xbc8], R25 ;  /* 0x000bc81901007387 */ /* 0x000fe80000100800 */
[----:B------:R-:W-:Y:S04]  /*33850*/  STL [R1+0xbc4], R26 ;  /* 0x000bc41a01007387 */ /* 0x000fe80000100800 */
[----:B------:R-:W-:Y:S04]  /*33860*/  STL [R1+0xbc0], R27 ;  /* 0x000bc01b01007387 */ /* 0x000fe80000100800 */
[----:B------:R-:W2:Y:S04]  /*33870*/  LDS.128 R24, [R28] ;  /* 0x000000001c187984 */ /* 0x000ea80000000c00 */
[----:B------:R-:W-:Y:S01]  /*33880*/  BAR.SYNC.DEFER_BLOCKING 0x0 ;  /* 0x0000000000007b1d */ /* 0x000fe20000010000 */
[----:B-1----:R-:W-:-:S05]  /*33890*/  MOV R29, R22 ;  /* 0x00000016001d7202 */ /* 0x002fca0000000f00 */
[----:B------:R-:W-:Y:S04]  /*338a0*/  STL.64 [R1+0x40], R20 ;  /* 0x0000401401007387 */ /* 0x000fe80000100a00 */
[----:B------:R-:W-:Y:S04]  /*338b0*/  STL [R1+0x4c], R23 ;  /* 0x00004c1701007387 */ /* 0x000fe80000100800 */
[----:B------:R1:W-:Y:S04]  /*338c0*/  STL [R1+0xbd0], R29 ;  /* 0x000bd01d01007387 */ /* 0x0003e80000100800 */
[----:B--2---:R2:W-:Y:S01]  /*338d0*/  STL [R1+0x5c], R27 ;  /* 0x00005c1b01007387 */ /* 0x0045e20000100800 */
[----:B------:R-:W-:-:S03]  /*338e0*/  IMAD.MOV.U32 R28, RZ, RZ, R26 ;  /* 0x000000ffff1c7224 */ /* 0x000fc600078e001a */
[----:B-1----:R-:W3:Y:S01]  /*338f0*/  LDL.LU R29, [R1+0x1f8] ;  /* 0x0001f800011d7983 */ /* 0x002ee20000300800 */
[----:B------:R-:W-:Y:S01]  /*33900*/  MOV R23, R25 ;  /* 0x0000001900177202 */ /* 0x000fe20000000f00 */
[----:B------:R-:W-:Y:S02]  /*33910*/  IMAD.MOV.U32 R22, RZ, RZ, R24 ;  /* 0x000000ffff167224 */ /* 0x000fe400078e0018 */
[----:B--2---:R-:W2:Y:S04]  /*33920*/  LDL.LU R27, [R1+0x20c] ;  /* 0x00020c00011b7983 */ /* 0x004ea80000300800 */
[----:B------:R-:W2:Y:S04]  /*33930*/  LDL.LU R26, [R1+0x208] ;  /* 0x00020800011a7983 */ /* 0x000ea80000300800 */
[----:B------:R-:W4:Y:S04]  /*33940*/  LDL.LU R25, [R1+0x204] ;  /* 0x0002040001197983 */ /* 0x000f280000300800 */
[----:B------:R-:W4:Y:S04]  /*33950*/  LDL.LU R24, [R1+0x200] ;  /* 0x0002000001187983 */ /* 0x000f280000300800 */
[----:B--2---:R1:W-:Y:S04]  /*33960*/  STL.64 [R1+0xbf0], R26 ;  /* 0x000bf01a01007387 */ /* 0x0043e80000100a00 */
[----:B-1----:R-:W2:Y:S04]  /*33970*/  LDL.LU R26, [R1+0x13c] ;  /* 0x00013c00011a7983 */ /* 0x002ea80000300800 */
[----:B------:R-:W2:Y:S04]  /*33980*/  LDL.LU R27, [R1+0x12c] ;  /* 0x00012c00011b7983 */ /* 0x000ea80000300800 */
[----:B----4-:R1:W-:Y:S04]  /*33990*/  STL.64 [R1+0xbe8], R24 ;  /* 0x000be81801007387 */ /* 0x0103e80000100a00 */
[----:B-1----:R-:W4:Y:S04]  /*339a0*/  LDL.LU R24, [R1+0x108] ;  /* 0x0001080001187983 */ /* 0x002f280000300800 */
[----:B------:R-:W2:Y:S04]  /*339b0*/  LDL.LU R25, [R1+0x124] ;  /* 0x0001240001197983 */ /* 0x000ea80000300800 */
[----:B------:R-:W2:Y:S04]  /*339c0*/  LDL.LU R21, [R1+0x214] ;  /* 0x0002140001157983 */ /* 0x000ea80000300800 */
[----:B------:R-:W2:Y:S04]  /*339d0*/  LDL.LU R20, [R1+0x210] ;  /* 0x0002100001147983 */ /* 0x000ea80000300800 */
[----:B------:R1:W-:Y:S04]  /*339e0*/  STL [R1+0xbdc], R28 ;  /* 0x000bdc1c01007387 */ /* 0x0003e80000100800 */
[----:B-1----:R-:W2:Y:S04]  /*339f0*/  LDL.LU R28, [R1+0x1ec] ;  /* 0x0001ec00011c7983 */ /* 0x002ea80000300800 */
[----:B------:R1:W-:Y:S04]  /*33a00*/  STL [R1+0xbd8], R23 ;  /* 0x000bd81701007387 */ /* 0x0003e80000100800 */
[----:B-1----:R-:W2:Y:S04]  /*33a10*/  LDL.LU R23, [R1+0x1fc] ;  /* 0x0001fc0001177983 */ /* 0x002ea80000300800 */
[----:B------:R1:W-:Y:S04]  /*33a20*/  STL [R1+0xbd4], R22 ;  /* 0x000bd41601007387 */ /* 0x0003e80000100800 */
[----:B-1----:R-:W2:Y:S04]  /*33a30*/  LDL.LU R22, [R1+0x1f4] ;  /* 0x0001f40001167983 */ /* 0x002ea80000300800 */
[----:B------:R-:W-:Y:S04]  /*33a40*/  STS.128 [R3], R4 ;  /* 0x0000000403007388 */ /* 0x000fe80000000c00 */
[----:B------:R-:W-:Y:S04]  /*33a50*/  STS.128 [R3+0x1000], R8 ;  /* 0x0010000803007388 */ /* 0x000fe80000000c00 */
[----:B------:R-:W-:Y:S04]  /*33a60*/  STS.128 [R3+0x80], R12 ;  /* 0x0000800c03007388 */ /* 0x000fe80000000c00 */
[----:B------:R-:W-:Y:S04]  /*33a70*/  STS.128 [R3+0x1080], R16 ;  /* 0x0010801003007388 */ /* 0x000fe80000000c00 */
[----:B------:R-:W-:Y:S06]  /*33a80*/  BAR.SYNC.DEFER_BLOCKING 0x0 ;  /* 0x0000000000007b1d */ /* 0x000fec0000010000 */
[----:B--2---:R1:W-:Y:S04]  /*33a90*/  STL.64 [R1+0xc00], R22 ;  /* 0x000c001601007387 */ /* 0x0043e80000100a00 */
[----:B-1----:R-:W2:Y:S04]  /*33aa0*/  LDL.LU R22, [R1+0x114] ;  /* 0x0001140001167983 */ /* 0x002ea80000300800 */
[----:B------:R-:W2:Y:S04]  /*33ab0*/  LDL.LU R23, [R1+0x130] ;  /* 0x0001300001177983 */ /* 0x000ea80000300800 */
[----:B------:R1:W-:Y:S04]  /*33ac0*/  STL.64 [R1+0xbf8], R20 ;  /* 0x000bf81401007387 */ /* 0x0003e80000100a00 */
[----:B-1----:R-:W4:Y:S04]  /*33ad0*/  LDL.LU R20, [R1+0x118] ;  /* 0x0001180001147983 */ /* 0x002f280000300800 */
[----:B------:R-:W2:Y:S04]  /*33ae0*/  LDL.LU R21, [R1+0x120] ;  /* 0x0001200001157983 */ /* 0x000ea80000300800 */
[----:B------:R-:W2:Y:S04]  /*33af0*/  LDL.LU R4, [R1+0xd4] ;  /* 0x0000d40001047983 */ /* 0x000ea80000300800 */
[----:B------:R-:W2:Y:S04]  /*33b00*/  LDL.LU R5, [R1+0xf0] ;  /* 0x0000f00001057983 */ /* 0x000ea80000300800 */
[----:B------:R-:W2:Y:S04]  /*33b10*/  LDL.LU R6, [R1+0x100] ;  /* 0x0001000001067983 */ /* 0x000ea80000300800 */
[----:B------:R-:W2:Y:S04]  /*33b20*/  LDL.LU R7, [R1+0xf8] ;  /* 0x0000f80001077983 */ /* 0x000ea80000300800 */
[----:B------:R-:W2:Y:S04]  /*33b30*/  LDL.LU R8, [R1+0xe0] ;  /* 0x0000e00001087983 */ /* 0x000ea80000300800 */
[----:B------:R-:W3:Y:S04]  /*33b40*/  LDL.LU R9, [R1+0xe4] ;  /* 0x0000e40001097983 */ /* 0x000ee80000300800 */
[----:B------:R-:W3:Y:S04]  /*33b50*/  LDL.LU R10, [R1+0xdc] ;  /* 0x0000dc00010a7983 */ /* 0x000ee80000300800 */
[----:B------:R-:W4:Y:S04]  /*33b60*/  LDL.LU R11, [R1+0xfc] ;  /* 0x0000fc00010b7983 */ /* 0x000f280000300800 */
[----:B------:R-:W4:Y:S04]  /*33b70*/  LDL.LU R12, [R1+0x1d8] ;  /* 0x0001d800010c7983 */ /* 0x000f280000300800 */
[----:B------:R-:W4:Y:S04]  /*33b80*/  LDL.LU R13, [R1+0x1f0] ;  /* 0x0001f000010d7983 */ /* 0x000f280000300800 */
[----:B------:R-:W4:Y:S04]  /*33b90*/  LDL.LU R15, [R1+0x1e8] ;  /* 0x0001e800010f7983 */ /* 0x000f280000300800 */
[----:B------:R-:W4:Y:S04]  /*33ba0*/  LDL.LU R17, [R1+0x1e4] ;  /* 0x0001e40001117983 */ /* 0x000f280000300800 */
[----:B------:R-:W4:Y:S04]  /*33bb0*/  LDL.LU R18, [R1+0x1dc] ;  /* 0x0001dc0001127983 */ /* 0x000f280000300800 */
[----:B------:R1:W-:Y:S04]  /*33bc0*/  STL [R1+0xbe0], R19 ;  /* 0x000be01301007387 */ /* 0x0003e80000100800 */
[----:B-1----:R-:W4:Y:S01]  /*33bd0*/  LDL.LU R19, [R1+0x1e0] ;  /* 0x0001e00001137983 */ /* 0x002f220000300800 */
[----:B--2---:R-:W-:-:S02]  /*33be0*/  F2FP.PACK_AB R4, R8, R4 ;  /* 0x000000040804723e */ /* 0x004fc400000000ff */
[----:B---3--:R-:W-:Y:S02]  /*33bf0*/  F2FP.PACK_AB R8, R9, R10 ;  /* 0x0000000a0908723e */ /* 0x008fe400000000ff */
[----:B------:R-:W-:Y:S02]  /*33c00*/  F2FP.PACK_AB R9, R6, R7 ;  /* 0x000000070609723e */ /* 0x000fe400000000ff */
[----:B----4-:R-:W-:Y:S02]  /*33c10*/  F2FP.PACK_AB R6, R20, R24 ;  /* 0x000000181406723e */ /* 0x010fe400000000ff */
[----:B------:R-:W1:Y:S01]  /*33c20*/  S2R R24, SR_TID.X ;  /* 0x0000000000187919 */ /* 0x000e620000002100 */
[----:B------:R-:W-:Y:S02]  /*33c30*/  F2FP.PACK_AB R5, R11, R5 ;  /* 0x000000050b05723e */ /* 0x000fe400000000ff */
[----:B------:R-:W-:Y:S02]  /*33c40*/  F2FP.PACK_AB R7, R23, R25 ;  /* 0x000000191707723e */ /* 0x000fe400000000ff */
[----:B------:R-:W-:-:S02]  /*33c50*/  F2FP.PACK_AB R11, R26, R27 ;  /* 0x0000001b1a0b723e */ /* 0x000fc400000000ff */
[----:B------:R-:W-:Y:S02]  /*33c60*/  F2FP.PACK_AB R10, R21, R22 ;  /* 0x00000016150a723e */ /* 0x000fe400000000ff */
[C---:B-1----:R-:W-:Y:S02]  /*33c70*/  LOP3.LUT R23, R24.reuse, 0x1ff, RZ, 0xc0, !PT ;  /* 0x000001ff18177812 */ /* 0x042fe400078ec0ff */
[C---:B------:R-:W-:Y:S02]  /*33c80*/  SHF.L.U32 R27, R24.reuse, 0xc, RZ ;  /* 0x0000000c181b7819 */ /* 0x040fe400000006ff */
[C---:B------:R-:W-:Y:S02]  /*33c90*/  SHF.L.U32 R26, R24.reuse, 0xc, RZ ;  /* 0x0000000c181a7819 */ /* 0x040fe400000006ff */
[C---:B------:R-:W-:Y:S02]  /*33ca0*/  SHF.L.U32 R25, R24.reuse, 0xc, RZ ;  /* 0x0000000c18197819 */ /* 0x040fe400000006ff */
[----:B------:R-:W-:-:S04]  /*33cb0*/  SHF.L.U32 R24, R24, 0xc, RZ ;  /* 0x0000000c18187819 */ /* 0x000fc800000006ff */
[----:B------:R-:W-:Y:S02]  /*33cc0*/  LOP3.LUT R24, R24, 0x6000, RZ, 0xc0, !PT ;  /* 0x0000600018187812 */ /* 0x000fe400078ec0ff */
[----:B------:R-:W-:Y:S02]  /*33cd0*/  LOP3.LUT R27, R27, 0x6000, RZ, 0xc0, !PT ;  /* 0x000060001b1b7812 */ /* 0x000fe400078ec0ff */
[----:B------:R-:W-:Y:S01]  /*33ce0*/  LOP3.LUT R26, R26, 0x6000, RZ, 0xc0, !PT ;  /* 0x000060001a1a7812 */ /* 0x000fe200078ec0ff */
[----:B------:R-:W-:Y:S01]  /*33cf0*/  IMAD R24, R23, 0x10, R24 ;  /* 0x0000001017187824 */ /* 0x000fe200078e0218 */
[----:B------:R-:W-:Y:S01]  /*33d00*/  LOP3.LUT R25, R25, 0x6000, RZ, 0xc0, !PT ;  /* 0x0000600019197812 */ /* 0x000fe200078ec0ff */
[C---:B------:R-:W-:Y:S02]  /*33d10*/  IMAD R27, R23.reuse, 0x10, R27 ;  /* 0x00000010171b7824 */ /* 0x040fe400078e021b */
[C---:B------:R-:W-:Y:S02]  /*33d20*/  IMAD R26, R23.reuse, 0x10, R26 ;  /* 0x00000010171a7824 */ /* 0x040fe400078e021a */
[----:B------:R-:W-:-:S02]  /*33d30*/  IMAD R25, R23, 0x10, R25 ;  /* 0x0000001017197824 */ /* 0x000fc400078e0219 */
[----:B------:R-:W1:Y:S03]  /*33d40*/  LDS.128 R20, [R24] ;  /* 0x0000000018147984 */ /* 0x000e660000000c00 */
[----:B------:R-:W-:Y:S01]  /*33d50*/  LOP3.LUT R25, R25, 0x20, RZ, 0x3c, !PT ;  /* 0x0000002019197812 */ /* 0x000fe200078e3cff */
[----:B-1----:R-:W-:Y:S04]  /*33d60*/  STL.64 [R1+0x1b0], R20 ;  /* 0x0001b01401007387 */ /* 0x002fe80000100a00 */
[----:B------:R-:W-:Y:S04]  /*33d70*/  STL.64 [R1+0x1b8], R22 ;  /* 0x0001b81601007387 */ /* 0x000fe80000100a00 */
[----:B------:R-:W1:Y:S01]  /*33d80*/  LDS.128 R20, [R25] ;  /* 0x0000000019147984 */ /* 0x000e620000000c00 */
[----:B------:R-:W-:-:S02]  /*33d90*/  LOP3.LUT R26, R26, 0x40, RZ, 0x3c, !PT ;  /* 0x000000401a1a7812 */ /* 0x000fc400078e3cff */
[----:B------:R-:W-:Y:S01]  /*33da0*/  LOP3.LUT R27, R27, 0x60, RZ, 0x3c, !PT ;  /* 0x000000601b1b7812 */ /* 0x000fe200078e3cff */
[----:B-1----:R-:W-:Y:S04]  /*33db0*/  STL.64 [R1+0x1a0], R20 ;  /* 0x0001a01401007387 */ /* 0x002fe80000100a00 */
[----:B------:R-:W-:Y:S04]  /*33dc0*/  STL.64 [R1+0x1a8], R22 ;  /* 0x0001a81601007387 */ /* 0x000fe80000100a00 */
[----:B------:R-:W1:Y:S04]  /*33dd0*/  LDS.128 R20, [R26] ;  /* 0x000000001a147984 */ /* 0x000e680000000c00 */
[----:B------:R-:W2:Y:S01]  /*33de0*/  LDS.128 R24, [R27] ;  /* 0x000000001b187984 */ /* 0x000ea20000000c00 */
[----:B------:R-:W-:-:S03]  /*33df0*/  F2FP.PACK_AB R12, R19, R12 ;  /* 0x0000000c130c723e */ /* 0x000fc600000000ff */
[----:B------:R-:W3:Y:S04]  /*33e00*/  S2R R14, SR_TID.X ;  /* 0x00000000000e7919 */ /* 0x000ee80000002100 */
[----:B------:R-:W-:Y:S06]  /*33e10*/  BAR.SYNC.DEFER_BLOCKING 0x0 ;  /* 0x0000000000007b1d */ /* 0x000fec0000010000 */
[----:B-1----:R-:W-:Y:S04]  /*33e20*/  STL.64 [R1+0x190], R20 ;  /* 0x0001901401007387 */ /* 0x002fe80000100a00 */
[----:B------:R1:W-:Y:S04]  /*33e30*/  STL.64 [R1+0x198], R22 ;  /* 0x0001981601007387 */ /* 0x0003e80000100a00 */
[----:B-1----:R-:W4:Y:S04]  /*33e40*/  LDL.LU.64 R22, [R1+0xc00] ;  /* 0x000c000001167983 */ /* 0x002f280000300a00 */
[----:B------:R-:W4:Y:S04]  /*33e50*/  LDL.LU.64 R20, [R1+0xbf8] ;  /* 0x000bf80001147983 */ /* 0x000f280000300a00 */
[----:B--2---:R-:W-:Y:S04]  /*33e60*/  STL.64 [R1+0x180], R24 ;  /* 0x0001801801007387 */ /* 0x004fe80000100a00 */
[----:B------:R1:W-:Y:S04]  /*33e70*/  STL.64 [R1+0x188], R26 ;  /* 0x0001881a01007387 */ /* 0x0003e80000100a00 */
[----:B-1----:R-:W2:Y:S04]  /*33e80*/  LDL.LU.64 R26, [R1+0xbf0] ;  /* 0x000bf000011a7983 */ /* 0x002ea80000300a00 */
[----:B------:R-:W2:Y:S04]  /*33e90*/  LDL.LU.64 R24, [R1+0xbe8] ;  /* 0x000be80001187983 */ /* 0x000ea80000300a00 */
[----:B------:R-:W2:Y:S01]  /*33ea0*/  LDL.LU R19, [R1+0x30] ;  /* 0x0000300001137983 */ /* 0x000ea20000300800 */
[----:B---3--:R-:W-:-:S04]  /*33eb0*/  SHF.R.U32.HI R14, RZ, 0x8, R14 ;  /* 0x00000008ff0e7819 */ /* 0x008fc8000001160e */
[----:B------:R-:W-:Y:S01]  /*33ec0*/  SGXT.U32 R14, R14, 0x1 ;  /* 0x000000010e0e781a */ /* 0x000fe20000000000 */
[----:B------:R1:W-:Y:S01]  /*33ed0*/  STS.128 [R3+0x1000], R8 ;  /* 0x0010000803007388 */ /* 0x0003e20000000c00 */
[----:B------:R-:W-:-:S03]  /*33ee0*/  F2FP.PACK_AB R13, R13, R15 ;  /* 0x0000000f0d0d723e */ /* 0x000fc600000000ff */
[----:B------:R3:W-:Y:S01]  /*33ef0*/  STS.128 [R3], R4 ;  /* 0x0000000403007388 */ /* 0x0007e20000000c00 */
[----:B-1----:R-:W-:Y:S01]  /*33f00*/  IMAD R11, R14, c[0x0][0x1c8], RZ ;  /* 0x000072000e0b7a24 */ /* 0x002fe200078e02ff */
[----:B---3--:R-:W-:Y:S02]  /*33f10*/  F2FP.PACK_AB R4, R17, R18 ;  /* 0x000000121104723e */ /* 0x008fe400000000ff */
[----:B------:R-:W-:Y:S02]  /*33f20*/  MOV R17, c[0x0][0x1c8] ;  /* 0x0000720000117a02 */ /* 0x000fe40000000f00 */
[----:B------:R-:W-:-:S03]  /*33f30*/  LEA R10, P3, R11, R0, 0x1 ;  /* 0x000000000b0a7211 */ /* 0x000fc600078608ff */
[----:B------:R-:W-:Y:S01]  /*33f40*/  IMAD R9, R17, 0x2, R11 ;  /* 0x0000000211097824 */ /* 0x000fe200078e020b */
[----:B------:R-:W-:Y:S02]  /*33f50*/  LEA.HI.X.SX32 R11, R11, R2, 0x1, P3 ;  /* 0x000000020b0b7211 */ /* 0x000fe400018f0eff */
[----:B----4-:R-:W-:Y:S02]  /*33f60*/  F2FP.PACK_AB R5, R22, R28 ;  /* 0x0000001c1605723e */ /* 0x010fe400000000ff */
[----:B------:R-:W-:Y:S01]  /*33f70*/  F2FP.PACK_AB R14, R23, R29 ;  /* 0x0000001d170e723e */ /* 0x000fe200000000ff */
[----:B------:R-:W3:Y:S01]  /*33f80*/  LDL.LU R28, [R1+0x20] ;  /* 0x00002000011c7983 */ /* 0x000ee20000300800 */
[----:B------:R-:W-:-:S03]  /*33f90*/  F2FP.PACK_AB R7, R21, R20 ;  /* 0x000000141507723e */ /* 0x000fc600000000ff */
[----:B------:R-:W4:Y:S04]  /*33fa0*/  LDL.LU R23, [R1+0x10] ;  /* 0x0000100001177983 */ /* 0x000f280000300800 */
[----:B------:R-:W4:Y:S04]  /*33fb0*/  LDL.LU R22, [R1+0x34] ;  /* 0x0000340001167983 */ /* 0x000f280000300800 */
[----:B------:R-:W4:Y:S01]  /*33fc0*/  LDL.LU R29, [R1+0x24] ;  /* 0x00002400011d7983 */ /* 0x000f220000300800 */
[----:B--2---:R-:W-:Y:S02]  /*33fd0*/  F2FP.PACK_AB R15, R27, R26 ;  /* 0x0000001a1b0f723e */ /* 0x004fe400000000ff */
[----:B------:R-:W-:-:S03]  /*33fe0*/  F2FP.PACK_AB R6, R25, R24 ;  /* 0x000000181906723e */ /* 0x000fc600000000ff */
[----:B------:R-:W-:Y:S04]  /*33ff0*/  STS.128 [R3+0x80], R12 ;  /* 0x0000800c03007388 */ /* 0x000fe80000000c00 */
[----:B------:R-:W-:Y:S04]  /*34000*/  STS.128 [R3+0x1080], R4 ;  /* 0x0010800403007388 */ /* 0x000fe80000000c00 */
[----:B------:R-:W-:Y:S06]  /*34010*/  BAR.SYNC.DEFER_BLOCKING 0x0 ;  /* 0x0000000000007b1d */ /* 0x000fec0000010000 */
[----:B------:R-:W2:Y:S04]  /*34020*/  LDL.LU R24, [R1+0x14] ;  /* 0x0000140001187983 */ /* 0x000ea80000300800 */
[----:B------:R-:W2:Y:S04]  /*34030*/  LDL.LU R25, [R1+0x4] ;  /* 0x0000040001197983 */ /* 0x000ea80000300800 */
[----:B------:R-:W2:Y:S04]  /*34040*/  LDL.LU R26, [R1+0x38] ;  /* 0x00003800011a7983 */ /* 0x000ea80000300800 */
[----:B------:R-:W2:Y:S04]  /*34050*/  LDL.LU R27, [R1+0x28] ;  /* 0x00002800011b7983 */ /* 0x000ea80000300800 */
[----:B------:R-:W2:Y:S04]  /*34060*/  LDL.LU R20, [R1+0x18] ;  /* 0x0000180001147983 */ /* 0x000ea80000300800 */
[----:B------:R-:W2:Y:S04]  /*34070*/  LDL.LU R21, [R1+0x8] ;  /* 0x0000080001157983 */ /* 0x000ea80000300800 */
[----:B------:R-:W2:Y:S04]  /*34080*/  LDL.LU R18, [R1+0xc] ;  /* 0x00000c0001127983 */ /* 0x000ea80000300800 */
[----:B------:R1:W-:Y:S04]  /*34090*/  STG.E.U16 [R10.64], R19 ;  /* 0x000000130a007986 */ /* 0x0003e8000c101504 */
[----:B-1----:R-:W2:Y:S01]  /*340a0*/  LDL.LU R11, [R1] ;  /* 0x00000000010b7983 */ /* 0x002ea20000300800 */
[----:B------:R-:W-:-:S02]  /*340b0*/  LEA R12, R17, R9, 0x1 ;  /* 0x00000009110c7211 */ /* 0x000fc400078e08ff */
[-C--:B------:R-:W-:Y:S02]  /*340c0*/  LEA R8, P4, R9, R0.reuse, 0x1 ;  /* 0x0000000009087211 */ /* 0x080fe400078808ff */
[C---:B------:R-:W-:Y:S01]  /*340d0*/  LEA R6, P3, R12.reuse, R0, 0x1 ;  /* 0x000000000c067211 */ /* 0x040fe200078608ff */
[----:B------:R-:W-:Y:S01]  /*340e0*/  IMAD R3, R17, 0x2, R12 ;  /* 0x0000000211037824 */ /* 0x000fe200078e020c */
[-C--:B------:R-:W-:Y:S02]  /*340f0*/  LEA.HI.X.SX32 R9, R9, R2.reuse, 0x1, P4 ;  /* 0x0000000209097211 */ /* 0x080fe400020f0eff */
[----:B------:R-:W-:Y:S02]  /*34100*/  LEA.HI.X.SX32 R7, R12, R2, 0x1, P3 ;  /* 0x000000020c077211 */ /* 0x000fe400018f0eff */
[----:B------:R-:W-:Y:S02]  /*34110*/  LEA R10, R17, R3, 0x1 ;  /* 0x00000003110a7211 */ /* 0x000fe400078e08ff */
[----:B------:R-:W-:-:S04]  /*34120*/  LEA R4, P3, R3, R0, 0x1 ;  /* 0x0000000003047211 */ /* 0x000fc800078608ff */
[----:B------:R-:W-:Y:S01]  /*34130*/  LEA.HI.X.SX32 R5, R3, R2, 0x1, P3 ;  /* 0x0000000203057211 */ /* 0x000fe200018f0eff */
[----:B---3--:R1:W-:Y:S04]  /*34140*/  STG.E.U16 [R8.64], R28 ;  /* 0x0000001c08007986 */ /* 0x0083e8000c101504 */
[----:B----4-:R3:W-:Y:S01]  /*34150*/  STG.E.U16 [R6.64], R23 ;  /* 0x0000001706007986 */ /* 0x0107e2000c101504 */
[----:B-1----:R-:W-:Y:S01]  /*34160*/  LEA R8, P3, R10, R0, 0x1 ;  /* 0x000000000a087211 */ /* 0x002fe200078608ff */
[----:B---3--:R-:W-:-:S03]  /*34170*/  IMAD R6, R17, 0x2, R10 ;  /* 0x0000000211067824 */ /* 0x008fc600078e020a */
[----:B------:R-:W-:Y:S02]  /*34180*/  LEA.HI.X.SX32 R9, R10, R2, 0x1, P3 ;  /* 0x000000020a097211 */ /* 0x000fe400018f0eff */
[----:B------:R-:W-:Y:S02]  /*34190*/  PRMT R7, R19, 0x7632, R7 ;  /* 0x0000763213077816 */ /* 0x000fe40000000007 */
[----:B------:R-:W-:Y:S01]  /*341a0*/  LEA R3, R17, R6, 0x1 ;  /* 0x0000000611037211 */ /* 0x000fe200078e08ff */
[----:B------:R-:W3:Y:S01]  /*341b0*/  LDL.LU R19, [R1+0xbe0] ;  /* 0x000be00001137983 */ /* 0x000ee20000300800 */
[----:B------:R-:W-:-:S03]  /*341c0*/  PRMT R10, R23, 0x7632, R10 ;  /* 0x00007632170a7816 */ /* 0x000fc6000000000a */
[----:B--2---:R1:W-:Y:S04]  /*341d0*/  STG.E.U16 [R4.64], R11 ;  /* 0x0000000b04007986 */ /* 0x0043e8000c101504 */
[----:B------:R2:W-:Y:S01]  /*341e0*/  STG.E.U16 [R8.64], R7 ;  /* 0x0000000708007986 */ /* 0x0005e2000c101504 */
[----:B-1----:R-:W-:-:S04]  /*341f0*/  LEA R4, P3, R6, R0, 0x1 ;  /* 0x0000000006047211 */ /* 0x002fc800078608ff */
[----:B------:R-:W-:Y:S01]  /*34200*/  LEA.HI.X.SX32 R5, R6, R2, 0x1, P3 ;  /* 0x0000000206057211 */ /* 0x000fe200018f0eff */
[----:B--2---:R-:W-:Y:S01]  /*34210*/  IMAD R7, R17, 0x2, R3 ;  /* 0x0000000211077824 */ /* 0x004fe200078e0203 */
[----:B------:R-:W-:Y:S02]  /*34220*/  PRMT R6, R28, 0x7632, R6 ;  /* 0x000076321c067816 */ /* 0x000fe40000000006 */
[C---:B------:R-:W-:Y:S01]  /*34230*/  LEA R8, P3, R3.reuse, R0, 0x1 ;  /* 0x0000000003087211 */ /* 0x040fe200078608ff */
[----:B------:R-:W3:Y:S04]  /*34240*/  LDL.LU R28, [R1+0xbdc] ;  /* 0x000bdc00011c7983 */ /* 0x000ee80000300800 */
[----:B------:R1:W-:Y:S01]  /*34250*/  STG.E.U16 [R4.64], R6 ;  /* 0x0000000604007986 */ /* 0x0003e2000c101504 */
[----:B------:R-:W-:-:S03]  /*34260*/  LEA.HI.X.SX32 R9, R3, R2, 0x1, P3 ;  /* 0x0000000203097211 */ /* 0x000fc600018f0eff */
[----:B------:R-:W2:Y:S01]  /*34270*/  LDL.LU R23, [R1+0xbd8] ;  /* 0x000bd80001177983 */ /* 0x000ea20000300800 */
[----:B-1----:R-:W-:Y:S02]  /*34280*/  LEA R5, R17, R7, 0x1 ;  /* 0x0000000711057211 */ /* 0x002fe400078e08ff */
[----:B------:R-:W-:Y:S01]  /*34290*/  LEA R6, P3, R7, R0, 0x1 ;  /* 0x0000000007067211 */ /* 0x000fe200078608ff */
[----:B------:R1:W-:Y:S02]  /*342a0*/  STG.E.U16 [R8.64], R10 ;  /* 0x0000000a08007986 */ /* 0x0003e4000c101504 */
[----:B------:R-:W-:Y:S01]  /*342b0*/  IMAD R3, R17, 0x2, R5 ;  /* 0x0000000211037824 */ /* 0x000fe200078e0205 */
[----:B------:R-:W-:Y:S02]  /*342c0*/  LEA.HI.X.SX32 R7, R7, R2, 0x1, P3 ;  /* 0x0000000207077211 */ /* 0x000fe400018f0eff */
[----:B------:R-:W-:Y:S02]  /*342d0*/  LEA R4, P4, R5, R0, 0x1 ;  /* 0x0000000005047211 */ /* 0x000fe400078808ff */
[----:B-1----:R-:W-:-:S02]  /*342e0*/  PRMT R9, R11, 0x7632, R9 ;  /* 0x000076320b097816 */ /* 0x002fc40000000009 */
[----:B------:R-:W-:Y:S02]  /*342f0*/  LEA R8, P3, R3, R0, 0x1 ;  /* 0x0000000003087211 */ /* 0x000fe400078608ff */
[----:B------:R-:W-:Y:S01]  /*34300*/  LEA R11, R17, R3, 0x1 ;  /* 0x00000003110b7211 */ /* 0x000fe200078e08ff */
[----:B------:R1:W-:Y:S01]  /*34310*/  STG.E.U16 [R6.64], R9 ;  /* 0x0000000906007986 */ /* 0x0003e2000c101504 */
[----:B------:R-:W-:-:S03]  /*34320*/  LEA.HI.X.SX32 R5, R5, R2, 0x1, P4 ;  /* 0x0000000205057211 */ /* 0x000fc600020f0eff */
[----:B------:R-:W-:Y:S02]  /*34330*/  IMAD R10, R17, 0x2, R11 ;  /* 0x00000002110a7824 */ /* 0x000fe400078e020b */
[----:B------:R4:W-:Y:S01]  /*34340*/  STG.E.U16 [R4.64], R22 ;  /* 0x0000001604007986 */ /* 0x0009e2000c101504 */
[----:B-1----:R-:W-:Y:S02]  /*34350*/  LEA.HI.X.SX32 R9, R3, R2, 0x1, P3 ;  /* 0x0000000203097211 */ /* 0x002fe400018f0eff */
[----:B------:R-:W-:Y:S02]  /*34360*/  LEA R6, P3, R11, R0, 0x1 ;  /* 0x000000000b067211 */ /* 0x000fe400078608ff */
[----:B------:R-:W-:Y:S02]  /*34370*/  LEA R3, R17, R10, 0x1 ;  /* 0x0000000a11037211 */ /* 0x000fe400078e08ff */
[----:B------:R-:W-:Y:S02]  /*34380*/  LEA.HI.X.SX32 R7, R11, R2, 0x1, P3 ;  /* 0x000000020b077211 */ /* 0x000fe400018f0eff */
[C---:B----4-:R-:W-:Y:S01]  /*34390*/  LEA R4, P3, R10.reuse, R0, 0x1 ;  /* 0x000000000a047211 */ /* 0x050fe200078608ff */
[----:B------:R1:W-:Y:S03]  /*343a0*/  STG.E.U16 [R8.64], R29 ;  /* 0x0000001d08007986 */ /* 0x0003e6000c101504 */
[----:B------:R-:W-:Y:S01]  /*343b0*/  LEA.HI.X.SX32 R5, R10, R2, 0x1, P3 ;  /* 0x000000020a057211 */ /* 0x000fe200018f0eff */
[----:B------:R4:W-:Y:S01]  /*343c0*/  STG.E.U16 [R6.64], R24 ;  /* 0x0000001806007986 */ /* 0x0009e2000c101504 */
[----:B------:R-:W-:-:S02]  /*343d0*/  PRMT R10, R22, 0x7632, R10 ;  /* 0x00007632160a7816 */ /* 0x000fc4000000000a */
[----:B-1----:R-:W-:Y:S01]  /*343e0*/  LEA R8, P3, R3, R0, 0x1 ;  /* 0x0000000003087211 */ /* 0x002fe200078608ff */
[----:B----4-:R-:W-:-:S03]  /*343f0*/  IMAD R7, R17, 0x2, R3 ;  /* 0x0000000211077824 */ /* 0x010fc600078e0203 */
[----:B------:R-:W-:Y:S01]  /*34400*/  LEA.HI.X.SX32 R9, R3, R2, 0x1, P3 ;  /* 0x0000000203097211 */ /* 0x000fe200018f0eff */
[----:B------:R1:W-:Y:S01]  /*34410*/  STG.E.U16 [R4.64], R25 ;  /* 0x0000001904007986 */ /* 0x0003e2000c101504 */
[----:B------:R-:W-:-:S03]  /*34420*/  LEA R6, P3, R7, R0, 0x1 ;  /* 0x0000000007067211 */ /* 0x000fc600078608ff */
[----:B------:R-:W4:Y:S01]  /*34430*/  LDL.LU R22, [R1+0xbd4] ;  /* 0x000bd40001167983 */ /* 0x000f220000300800 */
[----:B------:R-:W-:Y:S02]  /*34440*/  LEA R3, R17, R7, 0x1 ;  /* 0x0000000711037211 */ /* 0x000fe400078e08ff */
[----:B------:R-:W-:Y:S01]  /*34450*/  LEA.HI.X.SX32 R7, R7, R2, 0x1, P3 ;  /* 0x0000000207077211 */ /* 0x000fe200018f0eff */
[----:B------:R0:W-:Y:S01]  /*34460*/  STG.E.U16 [R8.64], R10 ;  /* 0x0000000a08007986 */ /* 0x0001e2000c101504 */
[----:B-1----:R-:W-:-:S04]  /*34470*/  LEA R4, P3, R3, R0, 0x1 ;  /* 0x0000000003047211 */ /* 0x002fc800078608ff */
[----:B------:R-:W-:Y:S01]  /*34480*/  LEA.HI.X.SX32 R5, R3, R2, 0x1, P3 ;  /* 0x0000000203057211 */ /* 0x000fe200018f0eff */
[----:B0-----:R-:W-:Y:S01]  /*34490*/  IMAD R9, R17, 0x2, R3 ;  /* 0x0000000211097824 */ /* 0x001fe200078e0203 */
[----:B------:R-:W-:Y:S02]  /*344a0*/  PRMT R10, R29, 0x7632, R10 ;  /* 0x000076321d0a7816 */ /* 0x000fe4000000000a */
[----:B------:R-:W-:Y:S01]  /*344b0*/  PRMT R11, R24, 0x7632, R11 ;  /* 0x00007632180b7816 */ /* 0x000fe2000000000b */
[----:B------:R-:W2:Y:S01]  /*344c0*/  LDL.LU R29, [R1+0xbd0] ;  /* 0x000bd000011d7983 */ /* 0x000ea20000300800 */
[----:B------:R-:W-:Y:S02]  /*344d0*/  LEA R3, R17, R9, 0x1 ;  /* 0x0000000911037211 */ /* 0x000fe400078e08ff */
[C---:B------:R-:W-:Y:S01]  /*344e0*/  LEA R8, P3, R9.reuse, R0, 0x1 ;  /* 0x0000000009087211 */ /* 0x040fe200078608ff */
[----:B------:R0:W-:Y:S03]  /*344f0*/  STG.E.U16 [R6.64], R10 ;  /* 0x0000000a06007986 */ /* 0x0001e6000c101504 */
[----:B------:R-:W-:Y:S01]  /*34500*/  LEA.HI.X.SX32 R9, R9, R2, 0x1, P3 ;  /* 0x0000000209097211 */ /* 0x000fe200018f0eff */
[----:B------:R1:W-:Y:S04]  /*34510*/  STG.E.U16 [R4.64], R11 ;  /* 0x0000000b04007986 */ /* 0x0003e8000c101504 */
[----:B------:R-:W2:Y:S01]  /*34520*/  LDL.LU R24, [R1+0xbcc] ;  /* 0x000bcc0001187983 */ /* 0x000ea20000300800 */
[----:B0-----:R-:W-:Y:S01]  /*34530*/  IMAD R7, R17, 0x2, R3 ;  /* 0x0000000211077824 */ /* 0x001fe200078e0203 */
[----:B-1----:R-:W-:-:S02]  /*34540*/  PRMT R11, R25, 0x7632, R11 ;  /* 0x00007632190b7816 */ /* 0x002fc4000000000b */
[-C--:B------:R-:W-:Y:S01]  /*34550*/  LEA R4, P3, R3, R0.reuse, 0x1 ;  /* 0x0000000003047211 */ /* 0x080fe200078608ff */
[----:B------:R-:W2:Y:S01]  /*34560*/  LDL.LU R25, [R1+0xbc8] ;  /* 0x000bc80001197983 */ /* 0x000ea20000300800 */
[----:B------:R-:W-:Y:S02]  /*34570*/  LEA R10, R17, R7, 0x1 ;  /* 0x00000007110a7211 */ /* 0x000fe400078e08ff */
[----:B------:R-:W-:Y:S01]  /*34580*/  LEA R6, P4, R7, R0, 0x1 ;  /* 0x0000000007067211 */ /* 0x000fe200078808ff */
[----:B------:R0:W-:Y:S01]  /*34590*/  STG.E.U16 [R8.64], R11 ;  /* 0x0000000b08007986 */ /* 0x0001e2000c101504 */
[-C--:B------:R-:W-:Y:S01]  /*345a0*/  LEA.HI.X.SX32 R5, R3, R2.reuse, 0x1, P3 ;  /* 0x0000000203057211 */ /* 0x080fe200018f0eff */
[----:B------:R-:W-:Y:S01]  /*345b0*/  IMAD R3, R17, 0x2, R10 ;  /* 0x0000000211037824 */ /* 0x000fe200078e020a */
[----:B------:R-:W-:-:S03]  /*345c0*/  LEA.HI.X.SX32 R7, R7, R2, 0x1, P4 ;  /* 0x0000000207077211 */ /* 0x000fc600020f0eff */
[----:B------:R1:W-:Y:S01]  /*345d0*/  STG.E.U16 [R4.64], R26 ;  /* 0x0000001a04007986 */ /* 0x0003e2000c101504 */
[----:B0-----:R-:W-:-:S03]  /*345e0*/  LEA R8, P3, R10, R0, 0x1 ;  /* 0x000000000a087211 */ /* 0x001fc600078608ff */
[----:B------:R0:W-:Y:S01]  /*345f0*/  STG.E.U16 [R6.64], R27 ;  /* 0x0000001b06007986 */ /* 0x0001e2000c101504 */
[----:B------:R-:W-:Y:S02]  /*34600*/  LEA.HI.X.SX32 R9, R10, R2, 0x1, P3 ;  /* 0x000000020a097211 */ /* 0x000fe400018f0eff */
[----:B-1----:R-:W-:-:S03]  /*34610*/  LEA R4, P3, R3, R0, 0x1 ;  /* 0x0000000003047211 */ /* 0x002fc600078608ff */
[----:B------:R1:W-:Y:S01]  /*34620*/  STG.E.U16 [R8.64], R20 ;  /* 0x0000001408007986 */ /* 0x0003e2000c101504 */
[----:B------:R-:W-:Y:S02]  /*34630*/  LEA.HI.X.SX32 R5, R3, R2, 0x1, P3 ;  /* 0x0000000203057211 */ /* 0x000fe400018f0eff */
[----:B0-----:R-:W-:-:S05]  /*34640*/  LEA R6, R17, R3, 0x1 ;  /* 0x0000000311067211 */ /* 0x001fca00078e08ff */
[C-C-:B------:R-:W-:Y:S01]  /*34650*/  IMAD R3, R17.reuse, 0x2, R6.reuse ;  /* 0x0000000211037824 */ /* 0x140fe200078e0206 */
[C---:B-1----:R-:W-:Y:S01]  /*34660*/  LEA R8, P3, R6.reuse, R0, 0x1 ;  /* 0x0000000006087211 */ /* 0x042fe200078608ff */
[----:B------:R0:W-:Y:S03]  /*34670*/  STG.E.U16 [R4.64], R21 ;  /* 0x0000001504007986 */ /* 0x0001e6000c101504 */
[----:B------:R-:W-:Y:S02]  /*34680*/  LEA R7, R17, R3, 0x1 ;  /* 0x0000000311077211 */ /* 0x000fe400078e08ff */
[----:B------:R-:W-:Y:S02]  /*34690*/  LEA.HI.X.SX32 R9, R6, R2, 0x1, P3 ;  /* 0x0000000206097211 */ /* 0x000fe400018f0eff */
[----:B------:R-:W-:Y:S02]  /*346a0*/  PRMT R6, R26, 0x7632, R6 ;  /* 0x000076321a067816 */ /* 0x000fe40000000006 */
[----:B------:R-:W-:Y:S01]  /*346b0*/  PRMT R10, R27, 0x7632, R10 ;  /* 0x000076321b0a7816 */ /* 0x000fe2000000000a */
[----:B------:R-:W2:Y:S01]  /*346c0*/  LDL.LU R26, [R1+0xbc4] ;  /* 0x000bc400011a7983 */ /* 0x000ea20000300800 */
[----:B0-----:R-:W-:-:S03]  /*346d0*/  LEA R4, P3, R3, R0, 0x1 ;  /* 0x0000000003047211 */ /* 0x001fc600078608ff */
[----:B------:R0:W-:Y:S01]  /*346e0*/  STG.E.U16 [R8.64], R6 ;  /* 0x0000000608007986 */ /* 0x0001e2000c101504 */
[----:B------:R-:W-:Y:S01]  /*346f0*/  LEA.HI.X.SX32 R5, R3, R2, 0x1, P3 ;  /* 0x0000000203057211 */ /* 0x000fe200018f0eff */
[----:B------:R-:W-:Y:S01]  /*34700*/  IMAD R3, R17, 0x2, R7 ;  /* 0x0000000211037824 */ /* 0x000fe200078e0207 */
[----:B------:R-:W-:Y:S01]  /*34710*/  PRMT R11, R21, 0x7632, R11 ;  /* 0x00007632150b7816 */ /* 0x000fe2000000000b */
[----:B------:R-:W2:Y:S01]  /*34720*/  LDL.LU R27, [R1+0xbc0] ;  /* 0x000bc000011b7983 */ /* 0x000ea20000300800 */
[----:B0-----:R-:W-:-:S03]  /*34730*/  LEA R6, P3, R7, R0, 0x1 ;  /* 0x0000000007067211 */ /* 0x001fc600078608ff */
[----:B------:R0:W-:Y:S01]  /*34740*/  STG.E.U16 [R4.64], R10 ;  /* 0x0000000a04007986 */ /* 0x0001e2000c101504 */
[----:B------:R-:W-:Y:S02]  /*34750*/  LEA.HI.X.SX32 R7, R7, R2, 0x1, P3 ;  /* 0x0000000207077211 */ /* 0x000fe400018f0eff */
[C---:B0-----:R-:W-:Y:S02]  /*34760*/  LEA R4, P3, R3.reuse, R0, 0x1 ;  /* 0x0000000003047211 */ /* 0x041fe400078608ff */
[----:B------:R-:W-:Y:S02]  /*34770*/  PRMT R10, R20, 0x7632, R10 ;  /* 0x00007632140a7816 */ /* 0x000fe4000000000a */
[----:B------:R-:W-:Y:S01]  /*34780*/  LEA.HI.X.SX32 R5, R3, R2, 0x1, P3 ;  /* 0x0000000203057211 */ /* 0x000fe200018f0eff */
[----:B------:R-:W2:Y:S04]  /*34790*/  LDL.LU R20, [R1+0xbbc] ;  /* 0x000bbc0001147983 */ /* 0x000ea80000300800 */
[----:B------:R-:W2:Y:S04]  /*347a0*/  LDL.LU R21, [R1+0xbb8] ;  /* 0x000bb80001157983 */ /* 0x000ea80000300800 */
[----:B------:R0:W-:Y:S04]  /*347b0*/  STG.E.U16 [R6.64], R10 ;  /* 0x0000000a06007986 */ /* 0x0001e8000c101504 */
[----:B------:R1:W-:Y:S04]  /*347c0*/  STG.E.U16 [R4.64], R11 ;  /* 0x0000000b04007986 */ /* 0x0003e8000c101504 */
[----:B0-----:R-:W2:Y:S04]  /*347d0*/  LDL.LU R7, [R1+0x2c] ;  /* 0x00002c0001077983 */ /* 0x001ea80000300800 */
[----:B------:R-:W2:Y:S04]  /*347e0*/  LDL.LU R10, [R1+0x1c] ;  /* 0x00001c00010a7983 */ /* 0x000ea80000300800 */
[----:B-1----:R-:W2:Y:S01]  /*347f0*/  LDL.LU R11, [R1+0x3c] ;  /* 0x00003c00010b7983 */ /* 0x002ea20000300800 */
[----:B------:R-:W-:-:S04]  /*34800*/  LEA R9, R17, R3, 0x1 ;  /* 0x0000000311097211 */ /* 0x000fc800078e08ff */
[----:B------:R-:W-:Y:S01]  /*34810*/  LEA R8, P3, R9, R0, 0x1 ;  /* 0x0000000009087211 */ /* 0x000fe200078608ff */
[----:B------:R-:W-:-:S03]  /*34820*/  IMAD R3, R17, 0x2, R9 ;  /* 0x0000000211037824 */ /* 0x000fc600078e0209 */
[----:B------:R-:W-:Y:S02]  /*34830*/  LEA.HI.X.SX32 R9, R9, R2, 0x1, P3 ;  /* 0x0000000209097211 */ /* 0x000fe400018f0eff */
[----:B------:R-:W-:Y:S02]  /*34840*/  LEA R4, P3, R3, R0, 0x1 ;  /* 0x0000000003047211 */ /* 0x000fe400078608ff */
[----:B------:R-:W-:Y:S02]  /*34850*/  LEA R6, R17, R3, 0x1 ;  /* 0x0000000311067211 */ /* 0x000fe400078e08ff */
[----:B------:R-:W-:-:S03]  /*34860*/  LEA.HI.X.SX32 R5, R3, R2, 0x1, P3 ;  /* 0x0000000203057211 */ /* 0x000fc600018f0eff */
[----:B------:R-:W-:Y:S01]  /*34870*/  IMAD R3, R17, 0x2, R6 ;  /* 0x0000000211037824 */ /* 0x000fe200078e0206 */
[----:B------:R-:W-:Y:S01]  /*34880*/  PRMT R12, R18, 0x7632, R12 ;  /* 0x00007632120c7816 */ /* 0x000fe2000000000c */
[----:B--2---:R0:W-:Y:S01]  /*34890*/  STG.E.U16 [R8.64], R11 ;  /* 0x0000000b08007986 */ /* 0x0041e2000c101504 */
[----:B------:R-:W-:-:S03]  /*348a0*/  PRMT R14, R7, 0x7632, R14 ;  /* 0x00007632070e7816 */ /* 0x000fc6000000000e */
[----:B------:R1:W-:Y:S01]  /*348b0*/  STG.E.U16 [R4.64], R7 ;  /* 0x0000000704007986 */ /* 0x0003e2000c101504 */
[----:B0-----:R-:W-:-:S04]  /*348c0*/  LEA R8, P3, R6, R0, 0x1 ;  /* 0x0000000006087211 */ /* 0x001fc800078608ff */
[----:B------:R-:W-:Y:S02]  /*348d0*/  LEA.HI.X.SX32 R9, R6, R2, 0x1, P3 ;  /* 0x0000000206097211 */ /* 0x000fe400018f0eff */
[----:B------:R-:W-:Y:S02]  /*348e0*/  LEA R6, P3, R3, R0, 0x1 ;  /* 0x0000000003067211 */ /* 0x000fe400078608ff */
[----:B-1----:R-:W-:Y:S01]  /*348f0*/  LEA R4, R17, R3, 0x1 ;  /* 0x0000000311047211 */ /* 0x002fe200078e08ff */
[----:B------:R0:W-:Y:S01]  /*34900*/  STG.E.U16 [R8.64], R10 ;  /* 0x0000000a08007986 */ /* 0x0001e2000c101504 */
[----:B------:R-:W-:Y:S02]  /*34910*/  LEA.HI.X.SX32 R7, R3, R2, 0x1, P3 ;  /* 0x0000000203077211 */ /* 0x000fe400018f0eff */
[----:B------:R-:W-:Y:S02]  /*34920*/  PRMT R15, R11, 0x7632, R15 ;  /* 0x000076320b0f7816 */ /* 0x000fe4000000000f */
[----:B0-----:R-:W-:-:S04]  /*34930*/  LEA R8, P3, R4, R0, 0x1 ;  /* 0x0000000004087211 */ /* 0x001fc800078608ff */
[----:B------:R-:W-:Y:S01]  /*34940*/  LEA.HI.X.SX32 R9, R4, R2, 0x1, P3 ;  /* 0x0000000204097211 */ /* 0x000fe200018f0eff */
[----:B------:R0:W-:Y:S04]  /*34950*/  STG.E.U16 [R6.64], R18 ;  /* 0x0000001206007986 */ /* 0x0001e8000c101504 */
[----:B------:R1:W-:Y:S04]  /*34960*/  STG.E.U16 [R8.64], R15 ;  /* 0x0000000f08007986 */ /* 0x0003e8000c101504 */
[----:B0-----:R-:W2:Y:S04]  /*34970*/  LDL.LU R18, [R1+0x44] ;  /* 0x0000440001127983 */ /* 0x001ea80000300800 */
[----:B-1----:R-:W2:Y:S01]  /*34980*/  LDL.LU R15, [R1+0x40] ;  /* 0x00004000010f7983 */ /* 0x002ea20000300800 */
[----:B------:R-:W-:Y:S01]  /*34990*/  IMAD R5, R17, 0x2, R4 ;  /* 0x0000000211057824 */ /* 0x000fe200078e0204 */
[----:B------:R-:W-:-:S04]  /*349a0*/  PRMT R13, R10, 0x7632, R13 ;  /* 0x000076320a0d7816 */ /* 0x000fc8000000000d */
[----:B------:R-:W-:Y:S02]  /*349b0*/  LEA R3, R17, R5, 0x1 ;  /* 0x0000000511037211 */ /* 0x000fe400078e08ff */
[-C--:B------:R-:W-:Y:S02]  /*349c0*/  LEA R10, P4, R5, R0.reuse, 0x1 ;  /* 0x00000000050a7211 */ /* 0x080fe400078808ff */
[----:B------:R-:W-:Y:S01]  /*349d0*/  LEA R4, P3, R3, R0, 0x1 ;  /* 0x0000000003047211 */ /* 0x000fe200078608ff */
[----:B------:R-:W-:Y:S01]  /*349e0*/  IMAD R6, R17, 0x2, R3 ;  /* 0x0000000211067824 */ /* 0x000fe200078e0203 */
[-C--:B------:R-:W-:Y:S02]  /*349f0*/  LEA.HI.X.SX32 R11, R5, R2.reuse, 0x1, P4 ;  /* 0x00000002050b7211 */ /* 0x080fe400020f0eff */
[----:B------:R-:W-:Y:S02]  /*34a00*/  LEA.HI.X.SX32 R5, R3, R2, 0x1, P3 ;  /* 0x0000000203057211 */ /* 0x000fe400018f0eff */
[----:B------:R-:W-:-:S02]  /*34a10*/  LEA R3, R17, R6, 0x1 ;  /* 0x0000000611037211 */ /* 0x000fc400078e08ff */
[----:B------:R-:W-:-:S03]  /*34a20*/  LEA R8, P3, R6, R0, 0x1 ;  /* 0x0000000006087211 */ /* 0x000fc600078608ff */
[----:B------:R-:W-:Y:S01]  /*34a30*/  IMAD R7, R17, 0x2, R3 ;  /* 0x0000000211077824 */ /* 0x000fe200078e0203 */
[----:B------:R0:W-:Y:S01]  /*34a40*/  STG.E.U16 [R10.64], R14 ;  /* 0x0000000e0a007986 */ /* 0x0001e2000c101504 */
[----:B------:R-:W-:-:S03]  /*34a50*/  LEA.HI.X.SX32 R9, R6, R2, 0x1, P3 ;  /* 0x0000000206097211 */ /* 0x000fc600018f0eff */
[----:B------:R1:W-:Y:S04]  /*34a60*/  STG.E.U16 [R4.64], R13 ;  /* 0x0000000d04007986 */ /* 0x0003e8000c101504 */
[----:B------:R3:W-:Y:S01]  /*34a70*/  STG.E.U16 [R8.64], R12 ;  /* 0x0000000c08007986 */ /* 0x0007e2000c101504 */
[----:B0-----:R-:W-:Y:S02]  /*34a80*/  LEA R10, R17, R7, 0x1 ;  /* 0x00000007110a7211 */ /* 0x001fe400078e08ff */
[----:B-1----:R-:W-:-:S04]  /*34a90*/  LEA R4, P3, R3, R0, 0x1 ;  /* 0x0000000003047211 */ /* 0x002fc800078608ff */
[----:B------:R-:W-:Y:S01]  /*34aa0*/  LEA.HI.X.SX32 R5, R3, R2, 0x1, P3 ;  /* 0x0000000203057211 */ /* 0x000fe200018f0eff */
[----:B------:R-:W-:Y:S01]  /*34ab0*/  IMAD R3, R17, 0x2, R10 ;  /* 0x0000000211037824 */ /* 0x000fe200078e020a */
[CC--:B---3--:R-:W-:Y:S02]  /*34ac0*/  LEA R8, P3, R10.reuse, R0.reuse, 0x1 ;  /* 0x000000000a087211 */ /* 0x0c8fe400078608ff */
[C---:B------:R-:W-:Y:S01]  /*34ad0*/  LEA R6, P4, R7.reuse, R0, 0x1 ;  /* 0x0000000007067211 */ /* 0x040fe200078808ff */
[----:B------:R0:W-:Y:S01]  /*34ae0*/  STG.E.U16 [R4.64], R20 ;  /* 0x0000001404007986 */ /* 0x0001e2000c101504 */
[-C--:B------:R-:W-:Y:S02]  /*34af0*/  LEA.HI.X.SX32 R9, R10, R2.reuse, 0x1, P3 ;  /* 0x000000020a097211 */ /* 0x080fe400018f0eff */
[----:B------:R-:W-:Y:S02]  /*34b00*/  LEA.HI.X.SX32 R7, R7, R2, 0x1, P4 ;  /* 0x0000000207077211 */ /* 0x000fe400020f0eff */
[----:B0-----:R-:W-:-:S03]  /*34b10*/  LEA R4, P3, R3, R0, 0x1 ;  /* 0x0000000003047211 */ /* 0x001fc600078608ff */
[----:B------:R0:W-:Y:S01]  /*34b20*/  STG.E.U16 [R6.64], R24 ;  /* 0x0000001806007986 */ /* 0x0001e2000c101504 */
[----:B------:R-:W-:Y:S02]  /*34b30*/  LEA.HI.X.SX32 R5, R3, R2, 0x1, P3 ;  /* 0x0000000203057211 */ /* 0x000fe400018f0eff */
[----:B------:R-:W-:Y:S02]  /*34b40*/  PRMT R10, R24, 0x7632, R10 ;  /* 0x00007632180a7816 */ /* 0x000fe4000000000a */
[----:B----4-:R-:W-:Y:S01]  /*34b50*/  PRMT R11, R22, 0x7632, R11 ;  /* 0x00007632160b7816 */ /* 0x010fe2000000000b */
[----:B0-----:R-:W3:Y:S01]  /*34b60*/  LDL.LU R24, [R1+0x4c] ;  /* 0x00004c0001187983 */ /* 0x001ee20000300800 */
[----:B------:R-:W-:-:S03]  /*34b70*/  LEA R6, R17, R3, 0x1 ;  /* 0x0000000311067211 */ /* 0x000fc600078e08ff */
[----:B--2---:R-:W-:Y:S04]  /*34b80*/  STG.E.U16 [R8.64], R15 ;  /* 0x0000000f08007986 */ /* 0x004fe8000c101504 */
[----:B------:R0:W-:Y:S04]  /*34b90*/  STG.E.U16 [R4.64], R22 ;  /* 0x0000001604007986 */ /* 0x0001e8000c101504 */
[----:B0-----:R-:W2:Y:S01]  /*34ba0*/  LDL.LU R22, [R1+0xbb4] ;  /* 0x000bb40001167983 */ /* 0x001ea20000300800 */
[----:B------:R-:W-:Y:S01]  /*34bb0*/  IMAD R7, R17, 0x2, R6 ;  /* 0x0000000211077824 */ /* 0x000fe200078e0206 */
[----:B------:R-:W-:-:S04]  /*34bc0*/  LEA R8, P3, R6, R0, 0x1 ;  /* 0x0000000006087211 */ /* 0x000fc800078608ff */
[----:B------:R-:W-:Y:S02]  /*34bd0*/  LEA R4, P4, R7, R0, 0x1 ;  /* 0x0000000007047211 */ /* 0x000fe400078808ff */
[----:B------:R-:W-:Y:S02]  /*34be0*/  LEA R3, R17, R7, 0x1 ;  /* 0x0000000711037211 */ /* 0x000fe400078e08ff */
[-C--:B------:R-:W-:Y:S02]  /*34bf0*/  LEA.HI.X.SX32 R9, R6, R2.reuse, 0x1, P3 ;  /* 0x0000000206097211 */ /* 0x080fe400018f0eff */
[----:B------:R-:W-:Y:S02]  /*34c00*/  PRMT R6, R20, 0x7632, R6 ;  /* 0x0000763214067816 */ /* 0x000fe40000000006 */
[----:B------:R-:W-:Y:S01]  /*34c10*/  LEA.HI.X.SX32 R5, R7, R2, 0x1, P4 ;  /* 0x0000000207057211 */ /* 0x000fe200020f0eff */
[C---:B------:R-:W-:Y:S02]  /*34c20*/  IMAD R7, R17.reuse, 0x2, R3 ;  /* 0x0000000211077824 */ /* 0x040fe400078e0203 */
[----:B------:R0:W-:Y:S04]  /*34c30*/  STG.E.U16 [R8.64], R6 ;  /* 0x0000000608007986 */ /* 0x0001e8000c101504 */
[----:B------:R1:W-:Y:S01]  /*34c40*/  STG.E.U16 [R4.64], R10 ;  /* 0x0000000a04007986 */ /* 0x0003e2000c101504 */
[----:B0-----:R-:W-:-:S02]  /*34c50*/  LEA R9, R17, R7, 0x1 ;  /* 0x0000000711097211 */ /* 0x001fc400078e08ff */
[----:B-1----:R-:W-:Y:S02]  /*34c60*/  LEA R4, P3, R3, R0, 0x1 ;  /* 0x0000000003047211 */ /* 0x002fe400078608ff */
[----:B------:R-:W-:Y:S02]  /*34c70*/  PRMT R10, R15, 0x7632, R10 ;  /* 0x000076320f0a7816 */ /* 0x000fe4000000000a */
[----:B------:R-:W-:Y:S01]  /*34c80*/  LEA.HI.X.SX32 R5, R3, R2, 0x1, P3 ;  /* 0x0000000203057211 */ /* 0x000fe200018f0eff */
[----:B------:R-:W-:Y:S01]  /*34c90*/  IMAD R3, R17, 0x2, R9 ;  /* 0x0000000211037824 */ /* 0x000fe200078e0209 */
[----:B------:R-:W-:-:S03]  /*34ca0*/  LEA R6, P4, R7, R0, 0x1 ;  /* 0x0000000007067211 */ /* 0x000fc600078808ff */
[----:B------:R0:W-:Y:S01]  /*34cb0*/  STG.E.U16 [R4.64], R10 ;  /* 0x0000000a04007986 */ /* 0x0001e2000c101504 */
[----:B------:R-:W-:Y:S02]  /*34cc0*/  LEA.HI.X.SX32 R7, R7, R2, 0x1, P4 ;  /* 0x0000000207077211 */ /* 0x000fe400020f0eff */
[----:B------:R-:W-:-:S03]  /*34cd0*/  LEA R8, P3, R9, R0, 0x1 ;  /* 0x0000000009087211 */ /* 0x000fc600078608ff */
[----:B------:R1:W-:Y:S01]  /*34ce0*/  STG.E.U16 [R6.64], R11 ;  /* 0x0000000b06007986 */ /* 0x0003e2000c101504 */
[----:B0-----:R-:W-:Y:S02]  /*34cf0*/  LEA R5, R17, R3, 0x1 ;  /* 0x0000000311057211 */ /* 0x001fe400078e08ff */
[----:B------:R-:W-:-:S03]  /*34d00*/  LEA.HI.X.SX32 R9, R9, R2, 0x1, P3 ;  /* 0x0000000209097211 */ /* 0x000fc600018f0eff */
[----:B-1----:R-:W-:Y:S01]  /*34d10*/  IMAD R11, R17, 0x2, R5 ;  /* 0x00000002110b7824 */ /* 0x002fe200078e0205 */
[-C--:B------:R-:W-:Y:S02]  /*34d20*/  LEA R6, P3, R3, R0.reuse, 0x1 ;  /* 0x0000000003067211 */ /* 0x080fe400078608ff */
[----:B------:R-:W-:Y:S02]  /*34d30*/  LEA R4, P4, R5, R0, 0x1 ;  /* 0x0000000005047211 */ /* 0x000fe400078808ff */
[----:B------:R-:W-:Y:S02]  /*34d40*/  LEA R13, R17, R11, 0x1 ;  /* 0x0000000b110d7211 */ /* 0x000fe400078e08ff */
[-C--:B------:R-:W-:Y:S02]  /*34d50*/  LEA.HI.X.SX32 R7, R3, R2.reuse, 0x1, P3 ;  /* 0x0000000203077211 */ /* 0x080fe400018f0eff */
[----:B------:R-:W-:Y:S01]  /*34d60*/  LEA.HI.X.SX32 R5, R5, R2, 0x1, P4 ;  /* 0x0000000205057211 */ /* 0x000fe200020f0eff */
[----:B------:R-:W-:Y:S01]  /*34d70*/  IMAD R3, R17, 0x2, R13 ;  /* 0x0000000211037824 */ /* 0x000fe200078e020d */
[C---:B------:R-:W-:Y:S01]  /*34d80*/  LEA R10, P3, R11.reuse, R0, 0x1 ;  /* 0x000000000b0a7211 */ /* 0x040fe200078608ff */
[----:B------:R-:W-:Y:S03]  /*34d90*/  STG.E.U16 [R8.64], R21 ;  /* 0x0000001508007986 */ /* 0x000fe6000c101504 */
[----:B------:R-:W-:Y:S01]  /*34da0*/  LEA.HI.X.SX32 R11, R11, R2, 0x1, P3 ;  /* 0x000000020b0b7211 */ /* 0x000fe200018f0eff */
[----:B------:R0:W-:Y:S01]  /*34db0*/  STG.E.U16 [R6.64], R25 ;  /* 0x0000001906007986 */ /* 0x0001e2000c101504 */
[----:B------:R-:W-:-:S03]  /*34dc0*/  LEA R12, P4, R3, R0, 0x1 ;  /* 0x00000000030c7211 */ /* 0x000fc600078808ff */
[----:B------:R1:W-:Y:S04]  /*34dd0*/  STG.E.U16 [R4.64], R18 ;  /* 0x0000001204007986 */ /* 0x0003e8000c101504 */
[----:B------:R4:W-:Y:S01]  /*34de0*/  STG.E.U16 [R10.64], R23 ;  /* 0x000000170a007986 */ /* 0x0009e2000c101504 */
[----:B0-----:R-:W-:Y:S02]  /*34df0*/  LEA R7, R17, R3, 0x1 ;  /* 0x0000000311077211 */ /* 0x001fe400078e08ff */
[----:B-1----:R-:W-:-:S03]  /*34e00*/  LEA R4, P3, R13, R0, 0x1 ;  /* 0x000000000d047211 */ /* 0x002fc600078608ff */
[----:B------:R-:W-:Y:S01]  /*34e10*/  IMAD R8, R17, 0x2, R7 ;  /* 0x0000000211087824 */ /* 0x000fe200078e0207 */
[-C--:B------:R-:W-:Y:S02]  /*34e20*/  LEA.HI.X.SX32 R5, R13, R2.reuse, 0x1, P3 ;  /* 0x000000020d057211 */ /* 0x080fe400018f0eff */
[----:B----4-:R-:W-:Y:S02]  /*34e30*/  PRMT R11, R21, 0x7632, R11 ;  /* 0x00007632150b7816 */ /* 0x010fe4000000000b */
[----:B------:R-:W-:Y:S02]  /*34e40*/  LEA.HI.X.SX32 R13, R3, R2, 0x1, P4 ;  /* 0x00000002030d7211 */ /* 0x000fe400020f0eff */
[----:B------:R-:W-:Y:S01]  /*34e50*/  PRMT R3, R25, 0x7632, R3 ;  /* 0x0000763219037816 */ /* 0x000fe20000000003 */
[----:B------:R-:W-:Y:S01]  /*34e60*/  STG.E.U16 [R4.64], R11 ;  /* 0x0000000b04007986 */ /* 0x000fe2000c101504 */
[----:B------:R-:W-:-:S03]  /*34e70*/  LEA R9, R17, R8, 0x1 ;  /* 0x0000000811097211 */ /* 0x000fc600078e08ff */
[----:B------:R0:W-:Y:S01]  /*34e80*/  STG.E.U16 [R12.64], R3 ;  /* 0x000000030c007986 */ /* 0x0001e2000c101504 */
[C---:B------:R-:W-:Y:S01]  /*34e90*/  LEA R14, P4, R8.reuse, R0, 0x1 ;  /* 0x00000000080e7211 */ /* 0x040fe200078808ff */
[----:B------:R-:W-:Y:S01]  /*34ea0*/  IMAD R6, R17, 0x2, R9 ;  /* 0x0000000211067824 */ /* 0x000fe200078e0209 */
[----:B------:R-:W-:Y:S02]  /*34eb0*/  MOV R25, c[0x0][0x1c8] ;  /* 0x0000720000197a02 */ /* 0x000fe40000000f00 */
[----:B------:R-:W-:Y:S02]  /*34ec0*/  PRMT R16, R23, 0x7632, R16 ;  /* 0x0000763217107816 */ /* 0x000fe40000000010 */
[----:B------:R-:W-:Y:S02]  /*34ed0*/  LEA.HI.X.SX32 R15, R8, R2, 0x1, P4 ;  /* 0x00000002080f7211 */ /* 0x000fe400020f0eff */
[----:B0-----:R-:W-:Y:S02]  /*34ee0*/  LEA R12, P3, R7, R0, 0x1 ;  /* 0x00000000070c7211 */ /* 0x001fe400078608ff */
[----:B------:R-:W-:Y:S01]  /*34ef0*/  PRMT R11, R18, 0x7632, R11 ;  /* 0x00007632120b7816 */ /* 0x000fe2000000000b */
[----:B------:R-:W-:Y:S01]  /*34f00*/  IMAD R10, R25, 0x2, R6 ;  /* 0x00000002190a7824 */ /* 0x000fe200078e0206 */
[----:B------:R-:W-:Y:S01]  /*34f10*/  LEA.HI.X.SX32 R13, R7, R2, 0x1, P3 ;  /* 0x00000002070d7211 */ /* 0x000fe200018f0eff */
[----:B------:R-:W4:Y:S01]  /*34f20*/  LDL.LU R23, [R1+0xbb0] ;  /* 0x000bb00001177983 */ /* 0x000f220000300800 */
[----:B------:R-:W-:-:S03]  /*34f30*/  LEA R8, P3, R9, R0, 0x1 ;  /* 0x0000000009087211 */ /* 0x000fc600078608ff */
[----:B------:R0:W-:Y:S01]  /*34f40*/  STG.E.U16 [R12.64], R11 ;  /* 0x0000000b0c007986 */ /* 0x0001e2000c101504 */
[----:B------:R-:W-:-:S03]  /*34f50*/  LEA.HI.X.SX32 R9, R9, R2, 0x1, P3 ;  /* 0x0000000209097211 */ /* 0x000fc600018f0eff */
[----:B------:R1:W-:Y:S01]  /*34f60*/  STG.E.U16 [R14.64], R16 ;  /* 0x000000100e007986 */ /* 0x0003e2000c101504 */
[C---:B------:R-:W-:Y:S02]  /*34f70*/  LEA R5, R25.reuse, R10, 0x1 ;  /* 0x0000000a19057211 */ /* 0x040fe400078e08ff */
[-C--:B0-----:R-:W-:Y:S02]  /*34f80*/  LEA R12, P4, R10, R0.reuse, 0x1 ;  /* 0x000000000a0c7211 */ /* 0x081fe400078808ff */
[----:B-1----:R-:W-:Y:S01]  /*34f90*/  LEA R14, P3, R6, R0, 0x1 ;  /* 0x00000000060e7211 */ /* 0x002fe200078608ff */
[C---:B------:R-:W-:Y:S01]  /*34fa0*/  IMAD R3, R25.reuse, 0x2, R5 ;  /* 0x0000000219037824 */ /* 0x040fe200078e0205 */
[-C--:B------:R-:W-:Y:S02]  /*34fb0*/  LEA.HI.X.SX32 R13, R10, R2.reuse, 0x1, P4 ;  /* 0x000000020a0d7211 */ /* 0x080fe400020f0eff */
[----:B------:R-:W-:Y:S02]  /*34fc0*/  LEA.HI.X.SX32 R15, R6, R2, 0x1, P3 ;  /* 0x00000002060f7211 */ /* 0x000fe400018f0eff */
[----:B------:R-:W-:-:S02]  /*34fd0*/  LEA R4, R25, R3, 0x1 ;  /* 0x0000000319047211 */ /* 0x000fc400078e08ff */
[----:B------:R-:W-:Y:S01]  /*34fe0*/  PRMT R19, R28, 0x7632, R19 ;  /* 0x000076321c137816 */ /* 0x000fe20000000013 */
[----:B--2---:R0:W-:Y:S04]  /*34ff0*/  STG.E.U16 [R8.64], R22 ;  /* 0x0000001608007986 */ /* 0x0041e8000c101504 */
[----:B------:R-:W-:Y:S04]  /*35000*/  STG.E.U16 [R14.64], R26 ;  /* 0x0000001a0e007986 */ /* 0x000fe8000c101504 */
[----:B------:R1:W-:Y:S01]  /*35010*/  STG.E.U16 [R12.64], R29 ;  /* 0x0000001d0c007986 */ /* 0x0003e2000c101504 */
[----:B0-----:R-:W-:-:S04]  /*35020*/  LEA R8, P3, R5, R0, 0x1 ;  /* 0x0000000005087211 */ /* 0x001fc800078608ff */
[----:B------:R-:W-:Y:S02]  /*35030*/  LEA.HI.X.SX32 R9, R5, R2, 0x1, P3 ;  /* 0x0000000205097211 */ /* 0x000fe400018f0eff */
[----:B-1----:R-:W-:-:S03]  /*35040*/  LEA R12, P3, R3, R0, 0x1 ;  /* 0x00000000030c7211 */ /* 0x002fc600078608ff */
[----:B------:R0:W-:Y:S01]  /*35050*/  STG.E.U16 [R8.64], R28 ;  /* 0x0000001c08007986 */ /* 0x0001e2000c101504 */
[----:B------:R-:W-:Y:S02]  /*35060*/  LEA.HI.X.SX32 R13, R3, R2, 0x1, P3 ;  /* 0x00000002030d7211 */ /* 0x000fe400018f0eff */
[----:B------:R-:W-:Y:S02]  /*35070*/  PRMT R5, R22, 0x7632, R5 ;  /* 0x0000763216057816 */ /* 0x000fe40000000005 */
[----:B------:R-:W-:Y:S01]  /*35080*/  PRMT R15, R26, 0x7632, R15 ;  /* 0x000076321a0f7816 */ /* 0x000fe2000000000f */
[----:B------:R-:W2:Y:S01]  /*35090*/  LDL.LU R22, [R1+0x5c] ;  /* 0x00005c0001167983 */ /* 0x000ea20000300800 */
[----:B0-----:R-:W-:-:S04]  /*350a0*/  LEA R8, P3, R4, R0, 0x1 ;  /* 0x0000000004087211 */ /* 0x001fc800078608ff */
[----:B------:R-:W-:Y:S01]  /*350b0*/  LEA.HI.X.SX32 R9, R4, R2, 0x1, P3 ;  /* 0x0000000204097211 */ /* 0x000fe200018f0eff */
[----:B------:R-:W-:Y:S04]  /*350c0*/  STG.E.U16 [R12.64], R5 ;  /* 0x000000050c007986 */ /* 0x000fe8000c101504 */
[----:B------:R0:W-:Y:S02]  /*350d0*/  STG.E.U16 [R8.64], R15 ;  /* 0x0000000f08007986 */ /* 0x0001e4000c101504 */
[----:B0-----:R-:W-:Y:S02]  /*350e0*/  PRMT R15, R29, 0x7632, R15 ;  /* 0x000076321d0f7816 */ /* 0x001fe4000000000f */
[----:B------:R-:W2:Y:S04]  /*350f0*/  LDL.LU R29, [R1+0xbac] ;  /* 0x000bac00011d7983 */ /* 0x000ea80000300800 */
[----:B------:R-:W2:Y:S01]  /*35100*/  LDL.LU R28, [R1+0xba8] ;  /* 0x000ba800011c7983 */ /* 0x000ea20000300800 */
[----:B------:R-:W-:-:S05]  /*35110*/  IMAD R7, R25, 0x2, R4 ;  /* 0x0000000219077824 */ /* 0x000fca00078e0204 */
[----:B------:R-:W-:Y:S02]  /*35120*/  LEA R11, R25, R7, 0x1 ;  /* 0x00000007190b7211 */ /* 0x000fe400078e08ff */
[----:B------:R-:W-:-:S03]  /*35130*/  LEA R12, P3, R7, R0, 0x1 ;  /* 0x00000000070c7211 */ /* 0x000fc600078608ff */
[----:B------:R-:W-:Y:S01]  /*35140*/  IMAD R17, R25, 0x2, R11 ;  /* 0x0000000219117824 */ /* 0x000fe200078e020b */
[----:B------:R-:W-:Y:S02]  /*35150*/  LEA.HI.X.SX32 R13, R7, R2, 0x1, P3 ;  /* 0x00000002070d7211 */ /* 0x000fe400018f0eff */
[----:B------:R-:W-:Y:S02]  /*35160*/  LEA R8, P3, R11, R0, 0x1 ;  /* 0x000000000b087211 */ /* 0x000fe400078608ff */
[----:B------:R-:W-:Y:S02]  /*35170*/  LEA R18, R25, R17, 0x1 ;  /* 0x0000001119127211 */ /* 0x000fe400078e08ff */
[----:B------:R-:W-:Y:S02]  /*35180*/  LEA.HI.X.SX32 R9, R11, R2, 0x1, P3 ;  /* 0x000000020b097211 */ /* 0x000fe400018f0eff */
[----:B------:R-:W-:Y:S01]  /*35190*/  LEA R16, P3, R17, R0, 0x1 ;  /* 0x0000000011107211 */ /* 0x000fe200078608ff */
[----:B------:R-:W-:Y:S01]  /*351a0*/  IMAD R14, R25, 0x2, R18 ;  /* 0x00000002190e7824 */ /* 0x000fe200078e0212 */
[----:B------:R-:W-:Y:S02]  /*351b0*/  STG.E.U16 [R12.64], R15 ;  /* 0x0000000f0c007986 */ /* 0x000fe4000c101504 */
[----:B------:R-:W-:-:S02]  /*351c0*/  LEA.HI.X.SX32 R17, R17, R2, 0x1, P3 ;  /* 0x0000000211117211 */ /* 0x000fc400018f0eff */
[----:B------:R0:W-:Y:S01]  /*351d0*/  STG.E.U16 [R8.64], R19 ;  /* 0x0000001308007986 */ /* 0x0001e2000c101504 */
[----:B------:R-:W-:Y:S02]  /*351e0*/  LEA R10, R25, R14, 0x1 ;  /* 0x0000000e190a7211 */ /* 0x000fe400078e08ff */
[----:B0-----:R-:W-:-:S03]  /*351f0*/  LEA R8, P3, R18, R0, 0x1 ;  /* 0x0000000012087211 */ /* 0x001fc600078608ff */
[----:B------:R-:W-:Y:S01]  /*35200*/  IMAD R6, R25, 0x2, R10 ;  /* 0x0000000219067824 */ /* 0x000fe200078e020a */
[----:B------:R-:W-:-:S04]  /*35210*/  LEA.HI.X.SX32 R9, R18, R2, 0x1, P3 ;  /* 0x0000000212097211 */ /* 0x000fc800018f0eff */
[----:B------:R-:W-:-:S05]  /*35220*/  LEA R3, R25, R6, 0x1 ;  /* 0x0000000619037211 */ /* 0x000fca00078e08ff */
[----:B------:R-:W-:Y:S01]  /*35230*/  IMAD R4, R25, 0x2, R3 ;  /* 0x0000000219047824 */ /* 0x000fe200078e0203 */
[----:B----4-:R0:W-:Y:S02]  /*35240*/  STG.E.U16 [R16.64], R23 ;  /* 0x0000001710007986 */ /* 0x0101e4000c101504 */
[----:B0-----:R-:W-:-:S04]  /*35250*/  LEA R16, P3, R14, R0, 0x1 ;  /* 0x000000000e107211 */ /* 0x001fc800078608ff */
[----:B------:R-:W-:Y:S02]  /*35260*/  LEA.HI.X.SX32 R17, R14, R2, 0x1, P3 ;  /* 0x000000020e117211 */ /* 0x000fe400018f0eff */
[C---:B------:R-:W-:Y:S01]  /*35270*/  LEA R18, P3, R10.reuse, R0, 0x1 ;  /* 0x000000000a127211 */ /* 0x040fe200078608ff */
[----:B------:R0:W-:Y:S03]  /*35280*/  STG.E.U16 [R8.64], R27 ;  /* 0x0000001b08007986 */ /* 0x0001e6000c101504 */
[----:B------:R-:W-:Y:S01]  /*35290*/  LEA.HI.X.SX32 R19, R10, R2, 0x1, P3 ;  /* 0x000000020a137211 */ /* 0x000fe200018f0eff */
[----:B---3--:R1:W-:Y:S01]  /*352a0*/  STG.E.U16 [R16.64], R24 ;  /* 0x0000001810007986 */ /* 0x0083e2000c101504 */
[----:B------:R-:W-:Y:S02]  /*352b0*/  LEA R5, R25, R4, 0x1 ;  /* 0x0000000419057211 */ /* 0x000fe400078e08ff */
[----:B0-----:R-:W-:-:S04]  /*352c0*/  LEA R8, P3, R6, R0, 0x1 ;  /* 0x0000000006087211 */ /* 0x001fc800078608ff */
[----:B------:R-:W-:Y:S02]  /*352d0*/  LEA.HI.X.SX32 R9, R6, R2, 0x1, P3 ;  /* 0x0000000206097211 */ /* 0x000fe400018f0eff */
[----:B-1----:R-:W-:Y:S02]  /*352e0*/  LEA R16, P4, R4, R0, 0x1 ;  /* 0x0000000004107211 */ /* 0x002fe400078808ff */
[----:B------:R-:W-:Y:S02]  /*352f0*/  PRMT R14, R24, 0x7632, R14 ;  /* 0x00007632180e7816 */ /* 0x000fe4000000000e */
[----:B------:R-:W-:Y:S02]  /*35300*/  LEA.HI.X.SX32 R17, R4, R2, 0x1, P4 ;  /* 0x0000000204117211 */ /* 0x000fe400020f0eff */
[----:B--2---:R-:W-:Y:S01]  /*35310*/  PRMT R21, R22, 0x7632, R21 ;  /* 0x0000763216157816 */ /* 0x004fe20000000015 */
[----:B------:R0:W-:Y:S02]  /*35320*/  STG.E.U16 [R18.64], R22 ;  /* 0x0000001612007986 */ /* 0x0001e4000c101504 */
[----:B0-----:R-:W-:-:S02]  /*35330*/  LEA R22, P3, R3, R0, 0x1 ;  /* 0x0000000003167211 */ /* 0x001fc400078608ff */
[----:B------:R-:W2:Y:S01]  /*35340*/  LDL.LU R19, [R1+0x1b0] ;  /* 0x0001b00001137983 */ /* 0x000ea20000300800 */
[----:B------:R-:W-:Y:S02]  /*35350*/  PRMT R29, R23, 0x7632, R29 ;  /* 0x00007632171d7816 */ /* 0x000fe4000000001d */
[----:B------:R-:W-:Y:S02]  /*35360*/  LEA.HI.X.SX32 R23, R3, R2, 0x1, P3 ;  /* 0x0000000203177211 */ /* 0x000fe400018f0eff */
[----:B------:R-:W-:Y:S01]  /*35370*/  PRMT R28, R27, 0x7632, R28 ;  /* 0x000076321b1c7816 */ /* 0x000fe2000000001c */
[----:B------:R0:W-:Y:S04]  /*35380*/  STG.E.U16 [R8.64], R29 ;  /* 0x0000001d08007986 */ /* 0x0001e8000c101504 */
[----:B------:R1:W-:Y:S01]  /*35390*/  STG.E.U16 [R22.64], R28 ;  /* 0x0000001c16007986 */ /* 0x0003e2000c101504 */
[----:B0-----:R-:W-:-:S03]  /*353a0*/  LEA R8, P3, R5, R0, 0x1 ;  /* 0x0000000005087211 */ /* 0x001fc600078608ff */
[----:B-1----:R-:W3:Y:S01]  /*353b0*/  LDL.LU R22, [R1+0x1a0] ;  /* 0x0001a00001167983 */ /* 0x002ee20000300800 */
[----:B------:R-:W-:-:S03]  /*353c0*/  LEA.HI.X.SX32 R9, R5, R2, 0x1, P3 ;  /* 0x0000000205097211 */ /* 0x000fc600018f0eff */
[----:B------:R-:W4:Y:S04]  /*353d0*/  LDL.LU R23, [R1+0x190] ;  /* 0x0001900001177983 */ /* 0x000f280000300800 */
[----:B------:R-:W-:Y:S04]  /*353e0*/  STG.E.U16 [R16.64], R14 ;  /* 0x0000000e10007986 */ /* 0x000fe8000c101504 */
[----:B------:R0:W-:Y:S04]  /*353f0*/  STG.E.U16 [R8.64], R21 ;  /* 0x0000001508007986 */ /* 0x0001e8000c101504 */
[----:B0-----:R-:W4:Y:S01]  /*35400*/  LDL R21, [R1+0x180] ;  /* 0x0001800001157983 */ /* 0x001f220000100800 */
[----:B------:R-:W-:-:S05]  /*35410*/  IMAD R7, R25, 0x2, R5 ;  /* 0x0000000219077824 */ /* 0x000fca00078e0205 */
[----:B------:R-:W-:-:S05]  /*35420*/  LEA R11, R25, R7, 0x1 ;  /* 0x00000007190b7211 */ /* 0x000fca00078e08ff */
[----:B------:R-:W-:-:S05]  /*35430*/  IMAD R15, R25, 0x2, R11 ;  /* 0x00000002190f7824 */ /* 0x000fca00078e020b */
[----:B------:R-:W-:-:S05]  /*35440*/  LEA R12, R25, R15, 0x1 ;  /* 0x0000000f190c7211 */ /* 0x000fca00078e08ff */
[----:B------:R-:W-:-:S05]  /*35450*/  IMAD R13, R25, 0x2, R12 ;  /* 0x00000002190d7824 */ /* 0x000fca00078e020c */
[----:B------:R-:W-:Y:S01]  /*35460*/  LEA R20, R25, R13, 0x1 ;  /* 0x0000000d19147211 */ /* 0x000fe200078e08ff */
[----:B------:R-:W-:-:S04]  /*35470*/  IMAD.MOV.U32 R10, RZ, RZ, c[0x0][0x1c8] ;  /* 0x00007200ff0a7624 */ /* 0x000fc800078e00ff */
[----:B------:R-:W-:-:S05]  /*35480*/  IMAD R26, R25, 0x2, R20 ;  /* 0x00000002191a7824 */ /* 0x000fca00078e0214 */
[----:B------:R-:W-:-:S04]  /*35490*/  LEA R25, R25, R26, 0x1 ;  /* 0x0000001a19197211 */ /* 0x000fc800078e08ff */
[----:B------:R-:W-:Y:S02]  /*354a0*/  LEA R27, R10, R25, 0x1 ;  /* 0x000000190a1b7211 */ /* 0x000fe400078e08ff */
[----:B------:R-:W-:-:S03]  /*354b0*/  LEA R16, P3, R7, R0, 0x1 ;  /* 0x0000000007107211 */ /* 0x000fc600078608ff */
[----:B------:R-:W-:Y:S01]  /*354c0*/  IMAD R24, R10, 0x2, R27 ;  /* 0x000000020a187824 */ /* 0x000fe200078e021b */
[----:B------:R-:W-:-:S04]  /*354d0*/  LEA.HI.X.SX32 R17, R7, R2, 0x1, P3 ;  /* 0x0000000207117211 */ /* 0x000fc800018f0eff */
[----:B------:R-:W-:Y:S02]  /*354e0*/  LEA R18, R10, R24, 0x1 ;  /* 0x000000180a127211 */ /* 0x000fe400078e08ff */
[----:B------:R-:W-:-:S03]  /*354f0*/  LEA R14, P3, R15, R0, 0x1 ;  /* 0x000000000f0e7211 */ /* 0x000fc600078608ff */
[----:B------:R-:W-:Y:S01]  /*35500*/  IMAD R3, R10, 0x2, R18 ;  /* 0x000000020a037824 */ /* 0x000fe200078e0212 */
[----:B------:R-:W-:Y:S02]  /*35510*/  LEA R10, P4, R11, R0, 0x1 ;  /* 0x000000000b0a7211 */ /* 0x000fe400078808ff */
[-C--:B------:R-:W-:Y:S02]  /*35520*/  LEA.HI.X.SX32 R15, R15, R2.reuse, 0x1, P3 ;  /* 0x000000020f0f7211 */ /* 0x080fe400018f0eff */
[----:B------:R-:W-:Y:S01]  /*35530*/  LEA.HI.X.SX32 R11, R11, R2, 0x1, P4 ;  /* 0x000000020b0b7211 */ /* 0x000fe200020f0eff */
[----:B--2---:R0:W-:Y:S02]  /*35540*/  STG.E.U16 [R16.64], R19 ;  /* 0x0000001310007986 */ /* 0x0041e4000c101504 */
[----:B0-----:R-:W-:-:S04]  /*35550*/  LEA R16, P3, R12, R0, 0x1 ;  /* 0x000000000c107211 */ /* 0x001fc800078608ff */
[----:B------:R-:W-:Y:S02]  /*35560*/  LEA.HI.X.SX32 R17, R12, R2, 0x1, P3 ;  /* 0x000000020c117211 */ /* 0x000fe400018f0eff */
[----:B------:R-:W-:-:S04]  /*35570*/  LEA R12, P3, R13, R0, 0x1 ;  /* 0x000000000d0c7211 */ /* 0x000fc800078608ff */
[----:B------:R-:W-:Y:S01]  /*35580*/  LEA.HI.X.SX32 R13, R13, R2, 0x1, P3 ;  /* 0x000000020d0d7211 */ /* 0x000fe200018f0eff */
[----:B---3--:R-:W-:Y:S04]  /*35590*/  STG.E.U16 [R10.64], R22 ;  /* 0x000000160a007986 */ /* 0x008fe8000c101504 */
[----:B----4-:R0:W-:Y:S02]  /*355a0*/  STG.E.U16 [R14.64], R23 ;  /* 0x000000170e007986 */ /* 0x0101e4000c101504 */
[----:B0-----:R-:W-:Y:S02]  /*355b0*/  PRMT R15, R19, 0x7632, R15 ;  /* 0x00007632130f7816 */ /* 0x001fe4000000000f */
[C---:B------:R-:W-:Y:S01]  /*355c0*/  LEA R14, P3, R20.reuse, R0, 0x1 ;  /* 0x00000000140e7211 */ /* 0x040fe200078608ff */
[----:B------:R-:W-:Y:S04]  /*355d0*/  STG.E.U16 [R16.64], R21 ;  /* 0x0000001510007986 */ /* 0x000fe8000c101504 */
[----:B------:R0:W-:Y:S02]  /*355e0*/  STG.E.U16 [R12.64], R15 ;  /* 0x0000000f0c007986 */ /* 0x0001e4000c101504 */
[----:B0-----:R-:W-:-:S02]  /*355f0*/  LEA.HI.X.SX32 R15, R20, R2, 0x1, P3 ;  /* 0x00000002140f7211 */ /* 0x001fc400018f0eff */
[----:B------:R-:W-:-:S04]  /*35600*/  LEA R16, P3, R26, R0, 0x1 ;  /* 0x000000001a107211 */ /* 0x000fc800078608ff */
[----:B------:R-:W-:Y:S02]  /*35610*/  LEA.HI.X.SX32 R17, R26, R2, 0x1, P3 ;  /* 0x000000021a117211 */ /* 0x000fe400018f0eff */
[----:B------:R-:W2:Y:S01]  /*35620*/  LDL.LU R26, [R1+0x180] ;  /* 0x00018000011a7983 */ /* 0x000ea20000300800 */
[----:B------:R-:W-:-:S05]  /*35630*/  MOV R29, c[0x0][0x1c8] ;  /* 0x00007200001d7a02 */ /* 0x000fca0000000f00 */
[----:B------:R-:W-:-:S05]  /*35640*/  IMAD R4, R29, 0x2, R3 ;  /* 0x000000021d047824 */ /* 0x000fca00078e0203 */
[----:B------:R-:W-:-:S05]  /*35650*/  LEA R5, R29, R4, 0x1 ;  /* 0x000000041d057211 */ /* 0x000fca00078e08ff */
        /* <DEDUP_REMOVED lines=8> */
[----:B------:R-:W-:Y:S01]  /*356e0*/  IMAD R20, R29, 0x2, R21 ;  /* 0x000000021d147824 */ /* 0x000fe200078e0215 */
[----:B------:R-:W-:-:S04]  /*356f0*/  PRMT R13, R22, 0x7632, R13 ;  /* 0x00007632160d7816 */ /* 0x000fc8000000000d */
[----:B------:R-:W-:Y:S02]  /*35700*/  LEA R22, R29, R20, 0x1 ;  /* 0x000000141d167211 */ /* 0x000fe400078e08ff */
[----:B------:R-:W-:Y:S02]  /*35710*/  PRMT R28, R23, 0x7632, R28 ;  /* 0x00007632171c7816 */ /* 0x000fe4000000001c */
[----:B------:R-:W-:Y:S01]  /*35720*/  LEA R12, P3, R25, R0, 0x1 ;  /* 0x00000000190c7211 */ /* 0x000fe200078608ff */
[----:B------:R-:W-:Y:S01]  /*35730*/  IMAD R23, R29, 0x2, R22 ;  /* 0x000000021d177824 */ /* 0x000fe200078e0216 */
[----:B------:R0:W-:Y:S04]  /*35740*/  STG.E.U16 [R14.64], R13 ;  /* 0x0000000d0e007986 */ /* 0x0001e8000c101504 */
[----:B------:R1:W-:Y:S01]  /*35750*/  STG.E.U16 [R16.64], R28 ;  /* 0x0000001c10007986 */ /* 0x0003e2000c101504 */
[----:B0-----:R-:W-:-:S02]  /*35760*/  LEA.HI.X.SX32 R13, R25, R2, 0x1, P3 ;  /* 0x00000002190d7211 */ /* 0x001fc400018f0eff */
[----:B------:R-:W-:Y:S02]  /*35770*/  LEA R25, R29, R23, 0x1 ;  /* 0x000000171d197211 */ /* 0x000fe400078e08ff */
[CC--:B-1----:R-:W-:Y:S01]  /*35780*/  LEA R16, P3, R27.reuse, R0.reuse, 0x1 ;  /* 0x000000001b107211 */ /* 0x0c2fe200078608ff */
[----:B------:R-:W3:Y:S01]  /*35790*/  LDL R28, [R1+0x194] ;  /* 0x00019400011c7983 */ /* 0x000ee20000100800 */
[----:B------:R-:W-:Y:S02]  /*357a0*/  LEA R14, P4, R24, R0, 0x1 ;  /* 0x00000000180e7211 */ /* 0x000fe400078808ff */
[----:B------:R-:W-:Y:S02]  /*357b0*/  LEA.HI.X.SX32 R17, R27, R2, 0x1, P3 ;  /* 0x000000021b117211 */ /* 0x000fe400018f0eff */
[----:B--2---:R-:W-:Y:S01]  /*357c0*/  PRMT R15, R26, 0x7632, R15 ;  /* 0x000076321a0f7816 */ /* 0x004fe2000000000f */
[----:B------:R-:W-:-:S04]  /*357d0*/  IMAD R26, R29, 0x2, R25 ;  /* 0x000000021d1a7824 */ /* 0x000fc800078e0219 */
[----:B------:R0:W-:Y:S01]  /*357e0*/  STG.E.U16 [R12.64], R15 ;  /* 0x0000000f0c007986 */ /* 0x0001e2000c101504 */
[----:B------:R-:W-:-:S03]  /*357f0*/  LEA R27, R29, R26, 0x1 ;  /* 0x0000001a1d1b7211 */ /* 0x000fc600078e08ff */
[----:B0-----:R-:W2:Y:S01]  /*35800*/  LDL R13, [R1+0x1b4] ;  /* 0x0001b400010d7983 */ /* 0x001ea20000100800 */
[----:B------:R-:W-:Y:S01]  /*35810*/  LEA.HI.X.SX32 R15, R24, R2, 0x1, P4 ;  /* 0x00000002180f7211 */ /* 0x000fe200020f0eff */
[----:B------:R-:W-:Y:S02]  /*35820*/  IMAD R24, R29, 0x2, R27 ;  /* 0x000000021d187824 */ /* 0x000fe400078e021b */
[----:B------:R0:W-:Y:S04]  /*35830*/  STL.64 [R1+0xb98], R26 ;  /* 0x000b981a01007387 */ /* 0x0001e80000100a00 */
[----:B0-----:R-:W4:Y:S01]  /*35840*/  LDL R27, [R1+0x1a4] ;  /* 0x0001a400011b7983 */ /* 0x001f220000100800 */
[----:B------:R-:W-:-:S03]  /*35850*/  LEA R12, P3, R18, R0, 0x1 ;  /* 0x00000000120c7211 */ /* 0x000fc600078608ff */
[----:B------:R-:W-:Y:S01]  /*35860*/  STL.64 [R1+0xba0], R24 ;  /* 0x000ba01801007387 */ /* 0x000fe20000100a00 */
[----:B------:R-:W-:-:S03]  /*35870*/  LEA R26, P4, R5, R0, 0x1 ;  /* 0x00000000051a7211 */ /* 0x000fc600078808ff */
[----:B--2---:R0:W-:Y:S02]  /*35880*/  STG.E.U16 [R16.64], R13 ;  /* 0x0000000d10007986 */ /* 0x0041e4000c101504 */
[----:B0-----:R-:W-:Y:S02]  /*35890*/  LEA R16, R29, R24, 0x1 ;  /* 0x000000181d107211 */ /* 0x001fe400078e08ff */
[----:B------:R-:W-:Y:S02]  /*358a0*/  LEA.HI.X.SX32 R13, R18, R2, 0x1, P3 ;  /* 0x00000002120d7211 */ /* 0x000fe400018f0eff */
[C---:B------:R-:W-:Y:S01]  /*358b0*/  LEA R24, P3, R3.reuse, R0, 0x1 ;  /* 0x0000000003187211 */ /* 0x040fe200078608ff */
[----:B----4-:R0:W-:Y:S03]  /*358c0*/  STG.E.U16 [R14.64], R27 ;  /* 0x0000001b0e007986 */ /* 0x0101e6000c101504 */
[----:B------:R-:W-:Y:S01]  /*358d0*/  LEA.HI.X.SX32 R25, R3, R2, 0x1, P3 ;  /* 0x0000000203197211 */ /* 0x000fe200018f0eff */
[----:B0-----:R-:W-:-:S05]  /*358e0*/  IMAD R14, R29, 0x2, R16 ;  /* 0x000000021d0e7824 */ /* 0x001fca00078e0210 */
[----:B------:R-:W-:Y:S01]  /*358f0*/  LEA R3, R29, R14, 0x1 ;  /* 0x0000000e1d037211 */ /* 0x000fe200078e08ff */
[----:B------:R0:W-:Y:S04]  /*35900*/  STL [R1+0xb90], R14 ;  /* 0x000b900e01007387 */ /* 0x0001e80000100800 */
[----:B------:R1:W-:Y:S01]  /*35910*/  STL.64 [R1+0x178], R24 ;  /* 0x0001781801007387 */ /* 0x0003e20000100a00 */
[----:B------:R-:W-:Y:S02]  /*35920*/  LEA.HI.X.SX32 R27, R5, R2, 0x1, P4 ;  /* 0x00000002051b7211 */ /* 0x000fe400020f0eff */
[----:B0-----:R-:W-:-:S04]  /*35930*/  LEA R14, P3, R4, R0, 0x1 ;  /* 0x00000000040e7211 */ /* 0x001fc800078608ff */
[----:B------:R-:W-:Y:S02]  /*35940*/  LEA.HI.X.SX32 R15, R4, R2, 0x1, P3 ;  /* 0x00000002040f7211 */ /* 0x000fe400018f0eff */
[C---:B-1----:R-:W-:Y:S01]  /*35950*/  LEA R24, P5, R6.reuse, R0, 0x1 ;  /* 0x0000000006187211 */ /* 0x042fe200078a08ff */
[----:B---3--:R0:W-:Y:S03]  /*35960*/  STG.E.U16 [R12.64], R28 ;  /* 0x0000001c0c007986 */ /* 0x0081e6000c101504 */
[----:B------:R-:W-:Y:S01]  /*35970*/  LEA.HI.X.SX32 R25, R6, R2, 0x1, P5 ;  /* 0x0000000206197211 */ /* 0x000fe200028f0eff */
[----:B------:R-:W-:Y:S04]  /*35980*/  STL.64 [R1+0x168], R14 ;  /* 0x0001680e01007387 */ /* 0x000fe80000100a00 */
[----:B------:R1:W-:Y:S01]  /*35990*/  STL.64 [R1+0x160], R26 ;  /* 0x0001601a01007387 */ /* 0x0003e20000100a00 */
[----:B0-----:R-:W-:-:S03]  /*359a0*/  IMAD R12, R29, 0x2, R3 ;  /* 0x000000021d0c7824 */ /* 0x001fc600078e0203 */
[----:B------:R0:W-:Y:S01]  /*359b0*/  STL.64 [R1+0x158], R24 ;  /* 0x0001581801007387 */ /* 0x0001e20000100a00 */
[----:B-1----:R-:W-:Y:S02]  /*359c0*/  LEA R26, P3, R7, R0, 0x1 ;  /* 0x00000000071a7211 */ /* 0x002fe400078608ff */
[----:B------:R-:W-:Y:S02]  /*359d0*/  LEA R4, R29, R12, 0x1 ;  /* 0x0000000c1d047211 */ /* 0x000fe400078e08ff */
[C---:B0-----:R-:W-:Y:S02]  /*359e0*/  LEA R24, P4, R8.reuse, R0, 0x1 ;  /* 0x0000000008187211 */ /* 0x041fe400078808ff */
[-C--:B------:R-:W-:Y:S02]  /*359f0*/  LEA.HI.X.SX32 R27, R7, R2.reuse, 0x1, P3 ;  /* 0x00000002071b7211 */ /* 0x080fe400018f0eff */
[----:B------:R-:W-:Y:S01]  /*35a00*/  LEA.HI.X.SX32 R25, R8, R2, 0x1, P4 ;  /* 0x0000000208197211 */ /* 0x000fe200020f0eff */
[----:B------:R-:W-:Y:S01]  /*35a10*/  IMAD R13, R29, 0x2, R4 ;  /* 0x000000021d0d7824 */ /* 0x000fe200078e0204 */
[C---:B------:R-:W-:Y:S01]  /*35a20*/  LEA R14, P5, R9.reuse, R0, 0x1 ;  /* 0x00000000090e7211 */ /* 0x040fe200078a08ff */
[----:B------:R0:W-:Y:S04]  /*35a30*/  STL.64 [R1+0x130], R26 ;  /* 0x0001301a01007387 */ /* 0x0001e80000100a00 */
[----:B------:R1:W-:Y:S01]  /*35a40*/  STL.64 [R1+0x128], R24 ;  /* 0x0001281801007387 */ /* 0x0003e20000100a00 */
[----:B------:R-:W-:-:S02]  /*35a50*/  LEA.HI.X.SX32 R15, R9, R2, 0x1, P5 ;  /* 0x00000002090f7211 */ /* 0x000fc400028f0eff */
[----:B------:R-:W-:Y:S02]  /*35a60*/  LEA R9, R29, R13, 0x1 ;  /* 0x0000000d1d097211 */ /* 0x000fe400078e08ff */
[CC--:B0-----:R-:W-:Y:S02]  /*35a70*/  LEA R26, P4, R11.reuse, R0.reuse, 0x1 ;  /* 0x000000000b1a7211 */ /* 0x0c1fe400078808ff */
[C---:B-1----:R-:W-:Y:S01]  /*35a80*/  LEA R24, P3, R10.reuse, R0, 0x1 ;  /* 0x000000000a187211 */ /* 0x042fe200078608ff */
[----:B------:R0:W-:Y:S01]  /*35a90*/  STL.64 [R1+0x120], R14 ;  /* 0x0001200e01007387 */ /* 0x0001e20000100a00 */
[-C--:B------:R-:W-:Y:S02]  /*35aa0*/  LEA.HI.X.SX32 R27, R11, R2.reuse, 0x1, P4 ;  /* 0x000000020b1b7211 */ /* 0x080fe400020f0eff */
[----:B------:R-:W-:Y:S01]  /*35ab0*/  LEA.HI.X.SX32 R25, R10, R2, 0x1, P3 ;  /* 0x000000020a197211 */ /* 0x000fe200018f0eff */
[----:B------:R-:W-:Y:S04]  /*35ac0*/  STL [R1+0xb8c], R9 ;  /* 0x000b8c0901007387 */ /* 0x000fe80000100800 */
[----:B------:R1:W-:Y:S01]  /*35ad0*/  STL.64 [R1+0x118], R24 ;  /* 0x0001181801007387 */ /* 0x0003e20000100a00 */
[----:B0-----:R-:W-:-:S03]  /*35ae0*/  LEA R14, P5, R19, R0, 0x1 ;  /* 0x00000000130e7211 */ /* 0x001fc600078a08ff */
[----:B-1----:R-:W2:Y:S04]  /*35af0*/  LDL.LU.64 R24, [R1+0xba0] ;  /* 0x000ba00001187983 */ /* 0x002ea80000300a00 */
[----:B------:R0:W-:Y:S01]  /*35b00*/  STL.64 [R1+0x150], R26 ;  /* 0x0001501a01007387 */ /* 0x0001e20000100a00 */
[----:B------:R-:W-:Y:S02]  /*35b10*/  LEA.HI.X.SX32 R15, R19, R2, 0x1, P5 ;  /* 0x00000002130f7211 */ /* 0x000fe400028f0eff */
[----:B0-----:R-:W-:-:S04]  /*35b20*/  LEA R26, P3, R21, R0, 0x1 ;  /* 0x00000000151a7211 */ /* 0x001fc800078608ff */
[----:B------:R-:W-:Y:S01]  /*35b30*/  LEA.HI.X.SX32 R27, R21, R2, 0x1, P3 ;  /* 0x00000002151b7211 */ /* 0x000fe200018f0eff */
[----:B------:R-:W-:Y:S04]  /*35b40*/  STL.64 [R1+0x170], R14 ;  /* 0x0001700e01007387 */ /* 0x000fe80000100a00 */
[----:B------:R0:W-:Y:S04]  /*35b50*/  STL.64 [R1+0x148], R26 ;  /* 0x0001481a01007387 */ /* 0x0001e80000100a00 */
[----:B0-----:R-:W3:Y:S01]  /*35b60*/  LDL.LU.64 R26, [R1+0xb98] ;  /* 0x000b9800011a7983 */ /* 0x001ee20000300a00 */
[----:B------:R-:W-:-:S04]  /*35b70*/  LEA R14, P4, R20, R0, 0x1 ;  /* 0x00000000140e7211 */ /* 0x000fc800078808ff */
[----:B------:R-:W-:Y:S02]  /*35b80*/  LEA.HI.X.SX32 R15, R20, R2, 0x1, P4 ;  /* 0x00000002140f7211 */ /* 0x000fe400020f0eff */
[CC--:B------:R-:W-:Y:S02]  /*35b90*/  LEA R8, P5, R22.reuse, R0.reuse, 0x1 ;  /* 0x0000000016087211 */ /* 0x0c0fe400078a08ff */
[----:B------:R-:W-:Y:S01]  /*35ba0*/  LEA R20, P3, R23, R0, 0x1 ;  /* 0x0000000017147211 */ /* 0x000fe200078608ff */
[----:B------:R2:W-:Y:S01]  /*35bb0*/  STL.64 [R1+0x140], R14 ;  /* 0x0001400e01007387 */ /* 0x0005e20000100a00 */
[----:B------:R-:W-:Y:S01]  /*35bc0*/  IMAD R7, R29, 0x2, R9 ;  /* 0x000000021d077824 */ /* 0x000fe200078e0209 */
[-C--:B------:R-:W-:Y:S02]  /*35bd0*/  LEA.HI.X.SX32 R9, R22, R2.reuse, 0x1, P5 ;  /* 0x0000000216097211 */ /* 0x080fe400028f0eff */
[----:B------:R-:W-:-:S03]  /*35be0*/  LEA.HI.X.SX32 R21, R23, R2, 0x1, P3 ;  /* 0x0000000217157211 */ /* 0x000fc600018f0eff */
[----:B------:R3:W-:Y:S04]  /*35bf0*/  STL.64 [R1+0x138], R8 ;  /* 0x0001380801007387 */ /* 0x0007e80000100a00 */
[----:B------:R-:W-:Y:S01]  /*35c00*/  STL.64 [R1+0x110], R20 ;  /* 0x0001101401007387 */ /* 0x000fe20000100a00 */
[----:B--2---:R-:W-:-:S04]  /*35c10*/  LEA R14, P4, R25, R0, 0x1 ;  /* 0x00000000190e7211 */ /* 0x004fc800078808ff */
[----:B------:R-:W-:-:S05]  /*35c20*/  LEA.HI.X.SX32 R15, R25, R2, 0x1, P4 ;  /* 0x00000002190f7211 */ /* 0x000fca00020f0eff */
[----:B------:R0:W-:Y:S01]  /*35c30*/  STL.64 [R1+0x108], R14 ;  /* 0x0001080e01007387 */ /* 0x0001e20000100a00 */
[CC--:B---3--:R-:W-:Y:S02]  /*35c40*/  LEA R8, P5, R26.reuse, R0.reuse, 0x1 ;  /* 0x000000001a087211 */ /* 0x0c8fe400078a08ff */
[C---:B0-----:R-:W-:Y:S02]  /*35c50*/  LEA R14, P3, R27.reuse, R0, 0x1 ;  /* 0x000000001b0e7211 */ /* 0x041fe400078608ff */
[-C--:B------:R-:W-:Y:S02]  /*35c60*/  LEA.HI.X.SX32 R9, R26, R2.reuse, 0x1, P5 ;  /* 0x000000021a097211 */ /* 0x080fe400028f0eff */
[----:B------:R-:W-:-:S03]  /*35c70*/  LEA.HI.X.SX32 R15, R27, R2, 0x1, P3 ;  /* 0x000000021b0f7211 */ /* 0x000fc600018f0eff */
[----:B------:R0:W-:Y:S04]  /*35c80*/  STL.64 [R1+0x100], R8 ;  /* 0x0001000801007387 */ /* 0x0001e80000100a00 */
[----:B------:R1:W-:Y:S01]  /*35c90*/  STL.64 [R1+0xf8], R14 ;  /* 0x0000f80e01007387 */ /* 0x0003e20000100a00 */
[----:B0-----:R-:W-:-:S03]  /*35ca0*/  LEA R8, P4, R24, R0, 0x1 ;  /* 0x0000000018087211 */ /* 0x001fc600078808ff */
[----:B-1----:R-:W2:Y:S01]  /*35cb0*/  LDL.LU R14, [R1+0xb90] ;  /* 0x000b9000010e7983 */ /* 0x002ea20000300800 */
[----:B------:R-:W-:-:S05]  /*35cc0*/  LEA.HI.X.SX32 R9, R24, R2, 0x1, P4 ;  /* 0x0000000218097211 */ /* 0x000fca00020f0eff */
[----:B------:R0:W-:Y:S04]  /*35cd0*/  STL.64 [R1+0xf0], R8 ;  /* 0x0000f00801007387 */ /* 0x0001e80000100a00 */
[----:B0-----:R-:W3:Y:S01]  /*35ce0*/  LDL.LU R9, [R1+0xb8c] ;  /* 0x000b8c0001097983 */ /* 0x001ee20000300800 */
[----:B------:R-:W-:-:S05]  /*35cf0*/  LEA R19, R29, R7, 0x1 ;  /* 0x000000071d137211 */ /* 0x000fca00078e08ff */
[----:B------:R-:W-:Y:S01]  /*35d00*/  IMAD R11, R29, 0x2, R19 ;  /* 0x000000021d0b7824 */ /* 0x000fe200078e0213 */
[----:B------:R-:W-:-:S04]  /*35d10*/  LEA R22, P5, R16, R0, 0x1 ;  /* 0x0000000010167211 */ /* 0x000fc800078a08ff */
[----:B------:R-:W-:Y:S02]  /*35d20*/  LEA R17, R29, R11, 0x1 ;  /* 0x0000000b1d117211 */ /* 0x000fe400078e08ff */
[----:B------:R-:W-:-:S03]  /*35d30*/  LEA.HI.X.SX32 R23, R16, R2, 0x1, P5 ;  /* 0x0000000210177211 */ /* 0x000fc600028f0eff */
[----:B------:R-:W-:Y:S01]  /*35d40*/  IMAD R18, R29, 0x2, R17 ;  /* 0x000000021d127824 */ /* 0x000fe200078e0211 */
[----:B------:R-:W-:Y:S01]  /*35d50*/  LEA R24, P4, R3, R0, 0x1 ;  /* 0x0000000003187211 */ /* 0x000fe200078808ff */
[----:B------:R0:W-:Y:S03]  /*35d60*/  STL.64 [R1+0xe8], R22 ;  /* 0x0000e81601007387 */ /* 0x0001e60000100a00 */
[----:B------:R-:W-:Y:S02]  /*35d70*/  LEA R20, R29, R18, 0x1 ;  /* 0x000000121d147211 */ /* 0x000fe400078e08ff */
[----:B------:R-:W-:Y:S02]  /*35d80*/  LEA.HI.X.SX32 R25, R3, R2, 0x1, P4 ;  /* 0x0000000203197211 */ /* 0x000fe400020f0eff */
[----:B0-----:R-:W-:Y:S01]  /*35d90*/  LEA R22, P5, R12, R0, 0x1 ;  /* 0x000000000c167211 */ /* 0x001fe200078a08ff */
[----:B------:R-:W-:-:S03]  /*35da0*/  IMAD R5, R29, 0x2, R20 ;  /* 0x000000021d057824 */ /* 0x000fc600078e0214 */
[----:B------:R-:W-:Y:S02]  /*35db0*/  LEA.HI.X.SX32 R23, R12, R2, 0x1, P5 ;  /* 0x000000020c177211 */ /* 0x000fe400028f0eff */
[----:B------:R-:W-:-:S05]  /*35dc0*/  LEA R10, R29, R5, 0x1 ;  /* 0x000000051d0a7211 */ /* 0x000fca00078e08ff */
[----:B------:R-:W-:-:S05]  /*35dd0*/  IMAD R15, R29, 0x2, R10 ;  /* 0x000000021d0f7824 */ /* 0x000fca00078e020a */
[----:B------:R-:W-:-:S05]  /*35de0*/  LEA R6, R29, R15, 0x1 ;  /* 0x0000000f1d067211 */ /* 0x000fca00078e08ff */
[----:B------:R-:W-:-:S05]  /*35df0*/  IMAD R8, R29, 0x2, R6 ;  /* 0x000000021d087824 */ /* 0x000fca00078e0206 */
[----:B------:R-:W-:Y:S02]  /*35e00*/  LEA R12, R29, R8, 0x1 ;  /* 0x000000081d0c7211 */ /* 0x000fe400078e08ff */
[----:B--2---:R-:W-:-:S04]  /*35e10*/  LEA R26, P3, R14, R0, 0x1 ;  /* 0x000000000e1a7211 */ /* 0x004fc800078608ff */
[----:B------:R-:W-:-:S05]  /*35e20*/  LEA.HI.X.SX32 R27, R14, R2, 0x1, P3 ;  /* 0x000000020e1b7211 */ /* 0x000fca00018f0eff */
[----:B------:R0:W-:Y:S04]  /*35e30*/  STL.64 [R1+0xe0], R26 ;  /* 0x0000e01a01007387 */ /* 0x0001e80000100a00 */
[----:B------:R1:W-:Y:S04]  /*35e40*/  STL.64 [R1+0xd8], R24 ;  /* 0x0000d81801007387 */ /* 0x0003e80000100a00 */
[----:B------:R3:W-:Y:S01]  /*35e50*/  STL.64 [R1+0xd0], R22 ;  /* 0x0000d01601007387 */ /* 0x0007e20000100a00 */
[-C--:B0-----:R-:W-:Y:S02]  /*35e60*/  LEA R26, P3, R4, R0.reuse, 0x1 ;  /* 0x00000000041a7211 */ /* 0x081fe400078608ff */
[----:B-1----:R-:W-:-:S02]  /*35e70*/  LEA R24, P4, R13, R0, 0x1 ;  /* 0x000000000d187211 */ /* 0x002fc400078808ff */
[----:B------:R-:W-:Y:S02]  /*35e80*/  LEA.HI.X.SX32 R27, R4, R2, 0x1, P3 ;  /* 0x00000002041b7211 */ /* 0x000fe400018f0eff */
[----:B---3--:R-:W-:Y:S02]  /*35e90*/  LEA R22, P5, R9, R0, 0x1 ;  /* 0x0000000009167211 */ /* 0x008fe400078a08ff */
[-C--:B------:R-:W-:Y:S02]  /*35ea0*/  LEA.HI.X.SX32 R25, R13, R2.reuse, 0x1, P4 ;  /* 0x000000020d197211 */ /* 0x080fe400020f0eff */
[----:B------:R-:W-:Y:S01]  /*35eb0*/  LEA.HI.X.SX32 R23, R9, R2, 0x1, P5 ;  /* 0x0000000209177211 */ /* 0x000fe200028f0eff */
[----:B------:R0:W-:Y:S04]  /*35ec0*/  STL.64 [R1+0xc8], R26 ;  /* 0x0000c81a01007387 */ /* 0x0001e80000100a00 */
[----:B------:R1:W-:Y:S04]  /*35ed0*/  STL.64 [R1+0xc0], R24 ;  /* 0x0000c01801007387 */ /* 0x0003e80000100a00 */
[----:B------:R2:W-:Y:S01]  /*35ee0*/  STL.64 [R1+0xb8], R22 ;  /* 0x0000b81601007387 */ /* 0x0005e20000100a00 */
[----:B0-----:R-:W-:-:S02]  /*35ef0*/  LEA R26, P3, R7, R0, 0x1 ;  /* 0x00000000071a7211 */ /* 0x001fc400078608ff */
[----:B-1----:R-:W-:Y:S02]  /*35f00*/  LEA R24, P4, R19, R0, 0x1 ;  /* 0x0000000013187211 */ /* 0x002fe400078808ff */
[----:B------:R-:W-:Y:S02]  /*35f10*/  LEA.HI.X.SX32 R27, R7, R2, 0x1, P3 ;  /* 0x00000002071b7211 */ /* 0x000fe400018f0eff */
[----:B--2---:R-:W-:Y:S02]  /*35f20*/  LEA R22, P5, R11, R0, 0x1 ;  /* 0x000000000b167211 */ /* 0x004fe400078a08ff */
[-C--:B------:R-:W-:Y:S02]  /*35f30*/  LEA.HI.X.SX32 R25, R19, R2.reuse, 0x1, P4 ;  /* 0x0000000213197211 */ /* 0x080fe400020f0eff */
[----:B------:R-:W-:Y:S01]  /*35f40*/  LEA.HI.X.SX32 R23, R11, R2, 0x1, P5 ;  /* 0x000000020b177211 */ /* 0x000fe200028f0eff */
[----:B------:R0:W-:Y:S04]  /*35f50*/  STL.64 [R1+0xb0], R26 ;  /* 0x0000b01a01007387 */ /* 0x0001e80000100a00 */
[----:B------:R-:W-:Y:S04]  /*35f60*/  STL.64 [R1+0xa8], R24 ;  /* 0x0000a81801007387 */ /* 0x000fe80000100a00 */
[----:B------:R1:W-:Y:S01]  /*35f70*/  STL.64 [R1+0xa0], R22 ;  /* 0x0000a01601007387 */ /* 0x0003e20000100a00 */
[----:B0-----:R-:W-:Y:S01]  /*35f80*/  LEA R26, P3, R17, R0, 0x1 ;  /* 0x00000000111a7211 */ /* 0x001fe200078608ff */
[----:B------:R-:W-:-:S03]  /*35f90*/  IMAD R4, R29, 0x2, R12 ;  /* 0x000000021d047824 */ /* 0x000fc600078e020c */
[----:B------:R-:W-:Y:S02]  /*35fa0*/  LEA.HI.X.SX32 R27, R17, R2, 0x1, P3 ;  /* 0x00000002111b7211 */ /* 0x000fe400018f0eff */
[-C--:B-1----:R-:W-:Y:S02]  /*35fb0*/  LEA R22, P5, R20, R0.reuse, 0x1 ;  /* 0x0000000014167211 */ /* 0x082fe400078a08ff */
[----:B------:R-:W-:Y:S02]  /*35fc0*/  LEA R24, P4, R18, R0, 0x1 ;  /* 0x0000000012187211 */ /* 0x000fe400078808ff */
[----:B------:R-:W-:Y:S01]  /*35fd0*/  LEA.HI.X.SX32 R23, R20, R2, 0x1, P5 ;  /* 0x0000000214177211 */ /* 0x000fe200028f0eff */
[----:B------:R-:W-:Y:S01]  /*35fe0*/  STL.64 [R1+0x98], R26 ;  /* 0x0000981a01007387 */ /* 0x000fe20000100a00 */
[----:B------:R-:W-:Y:S02]  /*35ff0*/  LEA R7, R29, R4, 0x1 ;  /* 0x000000041d077211 */ /* 0x000fe400078e08ff */
[----:B------:R-:W-:Y:S01]  /*36000*/  LEA.HI.X.SX32 R25, R18, R2, 0x1, P4 ;  /* 0x0000000212197211 */ /* 0x000fe200020f0eff */
[----:B------:R0:W-:Y:S01]  /*36010*/  STL.64 [R1+0x88], R22 ;  /* 0x0000881601007387 */ /* 0x0001e20000100a00 */
[----:B------:R-:W-:-:S02]  /*36020*/  LEA R18, P4, R10, R0, 0x1 ;  /* 0x000000000a127211 */ /* 0x000fc400078808ff */
[----:B------:R-:W-:Y:S01]  /*36030*/  LEA R16, P5, R15, R0, 0x1 ;  /* 0x000000000f107211 */ /* 0x000fe200078a08ff */
[----:B------:R-:W-:Y:S01]  /*36040*/  IMAD R11, R29, 0x2, R7 ;  /* 0x000000021d0b7824 */ /* 0x000fe200078e0207 */
[----:B------:R-:W-:Y:S02]  /*36050*/  LEA.HI.X.SX32 R19, R10, R2, 0x1, P4 ;  /* 0x000000020a137211 */ /* 0x000fe400020f0eff */
[----:B0-----:R-:W-:Y:S02]  /*36060*/  LEA R22, P3, R5, R0, 0x1 ;  /* 0x0000000005167211 */ /* 0x001fe400078608ff */
[-C--:B------:R-:W-:Y:S02]  /*36070*/  LEA.HI.X.SX32 R17, R15, R2.reuse, 0x1, P5 ;  /* 0x000000020f117211 */ /* 0x080fe400028f0eff */
[----:B------:R-:W-:Y:S01]  /*36080*/  LEA.HI.X.SX32 R23, R5, R2, 0x1, P3 ;  /* 0x0000000205177211 */ /* 0x000fe200018f0eff */
[----:B------:R-:W-:Y:S01]  /*36090*/  STL.64 [R1+0x90], R24 ;  /* 0x0000901801007387 */ /* 0x000fe20000100a00 */
[----:B------:R-:W-:-:S02]  /*360a0*/  LEA R3, R29, R11, 0x1 ;  /* 0x0000000b1d037211 */ /* 0x000fc400078e08ff */
[C---:B------:R-:W-:Y:S01]  /*360b0*/  LEA R20, P3, R6.reuse, R0, 0x1 ;  /* 0x0000000006147211 */ /* 0x040fe200078608ff */
[----:B------:R-:W-:Y:S04]  /*360c0*/  STL.64 [R1+0x80], R22 ;  /* 0x0000801601007387 */ /* 0x000fe80000100a00 */
[----:B------:R0:W-:Y:S01]  /*360d0*/  STL.64 [R1+0x78], R18 ;  /* 0x0000781201007387 */ /* 0x0001e20000100a00 */
[----:B------:R-:W-:-:S03]  /*360e0*/  LEA.HI.X.SX32 R21, R6, R2, 0x1, P3 ;  /* 0x0000000206157211 */ /* 0x000fc600018f0eff */
[----:B------:R1:W-:Y:S01]  /*360f0*/  STL.64 [R1+0x70], R16 ;  /* 0x0000701001007387 */ /* 0x0003e20000100a00 */
[C---:B------:R-:W-:Y:S01]  /*36100*/  IMAD R9, R29.reuse, 0x2, R3 ;  /* 0x000000021d097824 */ /* 0x040fe200078e0203 */
[-C--:B0-----:R-:W-:Y:S02]  /*36110*/  LEA R18, P4, R8, R0.reuse, 0x1 ;  /* 0x0000000008127211 */ /* 0x081fe400078808ff */
[----:B-1----:R-:W-:Y:S02]  /*36120*/  LEA R16, P5, R12, R0, 0x1 ;  /* 0x000000000c107211 */ /* 0x002fe400078a08ff */
[-C--:B------:R-:W-:Y:S02]  /*36130*/  LEA.HI.X.SX32 R19, R8, R2.reuse, 0x1, P4 ;  /* 0x0000000208137211 */ /* 0x080fe400020f0eff */
[----:B------:R-:W-:Y:S01]  /*36140*/  LEA.HI.X.SX32 R17, R12, R2, 0x1, P5 ;  /* 0x000000020c117211 */ /* 0x000fe200028f0eff */
[----:B------:R-:W-:Y:S01]  /*36150*/  STL.64 [R1+0x68], R20 ;  /* 0x0000681401007387 */ /* 0x000fe20000100a00 */
[----:B------:R-:W-:-:S03]  /*36160*/  LEA R10, R29, R9, 0x1 ;  /* 0x000000091d0a7211 */ /* 0x000fc600078e08ff */
[----:B------:R0:W-:Y:S04]  /*36170*/  STL.64 [R1+0x60], R18 ;  /* 0x0000601201007387 */ /* 0x0001e80000100a00 */
[----:B------:R1:W-:Y:S01]  /*36180*/  STL.64 [R1+0x58], R16 ;  /* 0x0000581001007387 */ /* 0x0003e20000100a00 */
[----:B------:R-:W-:Y:S01]  /*36190*/  IMAD R5, R29, 0x2, R10 ;  /* 0x000000021d057824 */ /* 0x000fe200078e020a */
[-C--:B------:R-:W-:Y:S02]  /*361a0*/  LEA R14, P5, R11, R0.reuse, 0x1 ;  /* 0x000000000b0e7211 */ /* 0x080fe400078a08ff */
[-C--:B0-----:R-:W-:Y:S02]  /*361b0*/  LEA R18, P3, R4, R0.reuse, 0x1 ;  /* 0x0000000004127211 */ /* 0x081fe400078608ff */
[----:B-1----:R-:W-:-:S02]  /*361c0*/  LEA R16, P4, R7, R0, 0x1 ;  /* 0x0000000007107211 */ /* 0x002fc400078808ff */
[-C--:B------:R-:W-:Y:S02]  /*361d0*/  LEA.HI.X.SX32 R19, R4, R2.reuse, 0x1, P3 ;  /* 0x0000000204137211 */ /* 0x080fe400018f0eff */
[-C--:B------:R-:W-:Y:S02]  /*361e0*/  LEA.HI.X.SX32 R17, R7, R2.reuse, 0x1, P4 ;  /* 0x0000000207117211 */ /* 0x080fe400020f0eff */
[----:B------:R-:W-:Y:S01]  /*361f0*/  LEA.HI.X.SX32 R15, R11, R2, 0x1, P5 ;  /* 0x000000020b0f7211 */ /* 0x000fe200028f0eff */
[----:B------:R-:W-:Y:S01]  /*36200*/  STL.64 [R1+0x50], R18 ;  /* 0x0000501201007387 */ /* 0x000fe20000100a00 */
[----:B------:R-:W-:-:S03]  /*36210*/  LEA R6, R29, R5, 0x1 ;  /* 0x000000051d067211 */ /* 0x000fc600078e08ff */
[----:B------:R0:W-:Y:S02]  /*36220*/  STL.64 [R1+0x48], R16 ;  /* 0x0000481001007387 */ /* 0x0001e40000100a00 */
[----:B------:R-:W-:Y:S02]  /*36230*/  IMAD R8, R29, 0x2, R6 ;  /* 0x000000021d087824 */ /* 0x000fe400078e0206 */
[----:B------:R1:W-:Y:S01]  /*36240*/  STL.64 [R1+0x40], R14 ;  /* 0x0000400e01007387 */ /* 0x0003e20000100a00 */
[-C--:B------:R-:W-:Y:S02]  /*36250*/  LEA R12, P5, R10, R0.reuse, 0x1 ;  /* 0x000000000a0c7211 */ /* 0x080fe400078a08ff */
[-C--:B0-----:R-:W-:Y:S02]  /*36260*/  LEA R16, P3, R3, R0.reuse, 0x1 ;  /* 0x0000000003107211 */ /* 0x081fe400078608ff */
[----:B-1----:R-:W-:Y:S02]  /*36270*/  LEA R14, P4, R9, R0, 0x1 ;  /* 0x00000000090e7211 */ /* 0x002fe400078808ff */
[----:B------:R-:W-:-:S02]  /*36280*/  LEA.HI.X.SX32 R17, R3, R2, 0x1, P3 ;  /* 0x0000000203117211 */ /* 0x000fc400018f0eff */
[----:B------:R-:W-:Y:S02]  /*36290*/  LEA.HI.X.SX32 R15, R9, R2, 0x1, P4 ;  /* 0x00000002090f7211 */ /* 0x000fe400020f0eff */
[----:B------:R-:W-:Y:S01]  /*362a0*/  LEA R4, R29, R8, 0x1 ;  /* 0x000000081d047211 */ /* 0x000fe200078e08ff */
[----:B------:R0:W-:Y:S01]  /*362b0*/  STL.64 [R1+0x38], R16 ;  /* 0x0000381001007387 */ /* 0x0001e20000100a00 */
[----:B------:R-:W-:-:S03]  /*362c0*/  LEA.HI.X.SX32 R13, R10, R2, 0x1, P5 ;  /* 0x000000020a0d7211 */ /* 0x000fc600028f0eff */
[----:B------:R1:W-:Y:S01]  /*362d0*/  STL.64 [R1+0x30], R14 ;  /* 0x0000300e01007387 */ /* 0x0003e20000100a00 */
[----:B------:R-:W-:-:S03]  /*362e0*/  IMAD R7, R29, 0x2, R4 ;  /* 0x000000021d077824 */ /* 0x000fc600078e0204 */
[----:B------:R2:W-:Y:S01]  /*362f0*/  STL.64 [R1+0x28], R12 ;  /* 0x0000280c01007387 */ /* 0x0005e20000100a00 */
[CC--:B0-----:R-:W-:Y:S02]  /*36300*/  LEA R16, P3, R5.reuse, R0.reuse, 0x1 ;  /* 0x0000000005107211 */ /* 0x0c1fe400078608ff */
[----:B-1----:R-:W-:Y:S02]  /*36310*/  LEA R14, P4, R6, R0, 0x1 ;  /* 0x00000000060e7211 */ /* 0x002fe400078808ff */
[----:B------:R-:W-:Y:S02]  /*36320*/  LEA.HI.X.SX32 R17, R5, R2, 0x1, P3 ;  /* 0x0000000205117211 */ /* 0x000fe400018f0eff */
[----:B--2---:R-:W-:Y:S02]  /*36330*/  LEA R12, P5, R8, R0, 0x1 ;  /* 0x00000000080c7211 */ /* 0x004fe400078a08ff */
[----:B------:R-:W-:Y:S01]  /*36340*/  LEA.HI.X.SX32 R15, R6, R2, 0x1, P4 ;  /* 0x00000002060f7211 */ /* 0x000fe200020f0eff */
[----:B------:R0:W-:Y:S01]  /*36350*/  STL.64 [R1+0x20], R16 ;  /* 0x0000201001007387 */ /* 0x0001e20000100a00 */
[----:B------:R-:W-:-:S02]  /*36360*/  LEA R9, R29, R7, 0x1 ;  /* 0x000000071d097211 */ /* 0x000fc400078e08ff */
[----:B------:R-:W-:Y:S02]  /*36370*/  LEA.HI.X.SX32 R13, R8, R2, 0x1, P5 ;  /* 0x00000002080d7211 */ /* 0x000fe400028f0eff */
[-C--:B------:R-:W-:Y:S01]  /*36380*/  LEA R10, P4, R7, R0.reuse, 0x1 ;  /* 0x00000000070a7211 */ /* 0x080fe200078808ff */
[----:B------:R-:W-:Y:S01]  /*36390*/  IMAD R3, R29, 0x2, R9 ;  /* 0x000000021d037824 */ /* 0x000fe200078e0209 */
[----:B0-----:R-:W2:Y:S04]  /*363a0*/  LDL.LU R17, [R1+0x194] ;  /* 0x0001940001117983 */ /* 0x001ea80000300800 */
[----:B------:R-:W3:Y:S04]  /*363b0*/  LDL.LU R23, [R1+0x184] ;  /* 0x0001840001177983 */ /* 0x000ee80000300800 */
[----:B------:R-:W-:Y:S01]  /*363c0*/  STL.64 [R1+0x18], R14 ;  /* 0x0000180e01007387 */ /* 0x000fe20000100a00 */
[----:B------:R-:W-:-:S03]  /*363d0*/  LEA R6, P5, R9, R0, 0x1 ;  /* 0x0000000009067211 */ /* 0x000fc600078a08ff */
[----:B------:R-:W4:Y:S01]  /*363e0*/  LDL.LU.64 R20, [R1+0x158] ;  /* 0x0001580001147983 */ /* 0x000f220000300a00 */
[----:B------:R-:W-:-:S03]  /*363f0*/  LEA.HI.X.SX32 R11, R7, R2, 0x1, P4 ;  /* 0x00000002070b7211 */ /* 0x000fc600020f0eff */
[----:B------:R0:W-:Y:S01]  /*36400*/  STL.64 [R1+0x10], R12 ;  /* 0x0000100c01007387 */ /* 0x0001e20000100a00 */
[----:B------:R-:W-:Y:S02]  /*36410*/  LEA R5, R29, R3, 0x1 ;  /* 0x000000031d057211 */ /* 0x000fe400078e08ff */
[----:B------:R-:W-:Y:S01]  /*36420*/  LEA.HI.X.SX32 R7, R9, R2, 0x1, P5 ;  /* 0x0000000209077211 */ /* 0x000fe200028f0eff */
[----:B------:R-:W3:Y:S01]  /*36430*/  LDL.LU R16, [R1+0x1b8] ;  /* 0x0001b80001107983 */ /* 0x000ee20000300800 */
[----:B0-----:R-:W-:-:S03]  /*36440*/  LEA R12, P3, R4, R0, 0x1 ;  /* 0x00000000040c7211 */ /* 0x001fc600078608ff */
[----:B------:R0:W-:Y:S01]  /*36450*/  STL.64 [R1], R10 ;  /* 0x0000000a01007387 */ /* 0x0001e20000100a00 */
[----:B------:R-:W-:Y:S01]  /*36460*/  LEA.HI.X.SX32 R13, R4, R2, 0x1, P3 ;  /* 0x00000002040d7211 */ /* 0x000fe200018f0eff */
[----:B------:R-:W-:Y:S01]  /*36470*/  IMAD R8, R29, 0x2, R5 ;  /* 0x000000021d087824 */ /* 0x000fe200078e0205 */
[-C--:B------:R-:W-:Y:S02]  /*36480*/  LEA R24, P3, R3, R0.reuse, 0x1 ;  /* 0x0000000003187211 */ /* 0x080fe400078608ff */
[----:B------:R-:W-:Y:S02]  /*36490*/  LEA R26, P4, R5, R0, 0x1 ;  /* 0x00000000051a7211 */ /* 0x000fe400078808ff */
[----:B------:R-:W-:Y:S01]  /*364a0*/  LEA.HI.X.SX32 R25, R3, R2, 0x1, P3 ;  /* 0x0000000203197211 */ /* 0x000fe200018f0eff */
[----:B0-----:R-:W3:Y:S04]  /*364b0*/  LDL.LU.64 R10, [R1+0x130] ;  /* 0x00013000010a7983 */ /* 0x001ee80000300a00 */
[----:B------:R-:W-:Y:S01]  /*364c0*/  STL.64 [R1+0x8], R12 ;  /* 0x0000080c01007387 */ /* 0x000fe20000100a00 */
[----:B------:R-:W-:-:S03]  /*364d0*/  LEA R4, P5, R8, R0, 0x1 ;  /* 0x0000000008047211 */ /* 0x000fc600078a08ff */
[----:B------:R0:W-:Y:S01]  /*364e0*/  STL.64 [R1+0xaa8], R6 ;  /* 0x000aa80601007387 */ /* 0x0001e20000100a00 */
[----:B------:R-:W-:Y:S02]  /*364f0*/  LEA.HI.X.SX32 R27, R5, R2, 0x1, P4 ;  /* 0x00000002051b7211 */ /* 0x000fe400020f0eff */
[----:B------:R-:W-:Y:S02]  /*36500*/  LEA R9, R29, R8, 0x1 ;  /* 0x000000081d097211 */ /* 0x000fe400078e08ff */
[----:B------:R-:W-:Y:S01]  /*36510*/  LEA.HI.X.SX32 R5, R8, R2, 0x1, P5 ;  /* 0x0000000208057211 */ /* 0x000fe200028f0eff */
[----:B0-----:R-:W3:Y:S04]  /*36520*/  LDL.LU.64 R6, [R1+0x160] ;  /* 0x0001600001067983 */ /* 0x001ee80000300a00 */
[----:B------:R-:W3:Y:S04]  /*36530*/  LDL.LU.64 R12, [R1+0x128] ;  /* 0x00012800010c7983 */ /* 0x000ee80000300a00 */
[----:B------:R-:W3:Y:S04]  /*36540*/  LDL.LU.64 R14, [R1+0x120] ;  /* 0x00012000010e7983 */ /* 0x000ee80000300a00 */
[----:B------:R-:W3:Y:S01]  /*36550*/  LDL.LU.64 R18, [R1+0x118] ;  /* 0x0001180001127983 */ /* 0x000ee20000300a00 */
[----:B------:R-:W-:-:S03]  /*36560*/  LEA R28, P6, R9, R0, 0x1 ;  /* 0x00000000091c7211 */ /* 0x000fc600078c08ff */
[----:B------:R-:W3:Y:S04]  /*36570*/  LDL R22, [R1+0x198] ;  /* 0x0001980001167983 */ /* 0x000ee80000100800 */
[----:B------:R0:W-:Y:S01]  /*36580*/  STL.64 [R1+0xab0], R24 ;  /* 0x000ab01801007387 */ /* 0x0001e20000100a00 */
[----:B------:R-:W-:-:S03]  /*36590*/  LEA.HI.X.SX32 R29, R9, R2, 0x1, P6 ;  /* 0x00000002091d7211 */ /* 0x000fc600030f0eff */
[----:B0-----:R-:W3:Y:S04]  /*365a0*/  LDL.LU.64 R24, [R1+0x168] ;  /* 0x0001680001187983 */ /* 0x001ee80000300a00 */
[----:B------:R0:W-:Y:S04]  /*365b0*/  STL.64 [R1+0xab8], R26 ;  /* 0x000ab81a01007387 */ /* 0x0001e80000100a00 */
[----:B0-----:R-:W3:Y:S04]  /*365c0*/  LDL.LU R26, [R1+0x1b4] ;  /* 0x0001b400011a7983 */ /* 0x001ee80000300800 */
[----:B------:R-:W4:Y:S04]  /*365d0*/  LDL.LU R27, [R1+0x1a4] ;  /* 0x0001a400011b7983 */ /* 0x000f280000300800 */
[----:B------:R-:W-:Y:S04]  /*365e0*/  STL.64 [R1+0xac0], R4 ;  /* 0x000ac00401007387 */ /* 0x000fe80000100a00 */
[----:B------:R-:W4:Y:S04]  /*365f0*/  LDL.LU.64 R8, [R1+0x178] ;  /* 0x0001780001087983 */ /* 0x000f280000300a00 */
[----:B------:R-:W-:Y:S01]  /*36600*/  STL.64 [R1+0xac8], R28 ;  /* 0x000ac81c01007387 */ /* 0x000fe20000100a00 */
[----:B--2---:R-:W-:-:S05]  /*36610*/  PRMT R2, R17, 0x7632, R2 ;  /* 0x0000763211027816 */ /* 0x004fca0000000002 */
[----:B------:R-:W-:Y:S01]  /*36620*/  STL [R1+0xb88], R2 ;  /* 0x000b880201007387 */ /* 0x000fe20000100800 */
[----:B---3--:R-:W-:Y:S02]  /*36630*/  PRMT R0, R26, 0x7632, R0 ;  /* 0x000076321a007816 */ /* 0x008fe40000000000 */
[----:B----4-:R-:W-:Y:S01]  /*36640*/  PRMT R3, R27, 0x7632, R3 ;  /* 0x000076321b037816 */ /* 0x010fe20000000003 */
[----:B------:R-:W-:Y:S04]  /*36650*/  STG.E.U16 [R8.64], R23 ;  /* 0x0000001708007986 */ /* 0x000fe8000c101504 */
[----:B------:R-:W-:Y:S04]  /*36660*/  STG.E.U16 [R24.64], R0 ;  /* 0x0000000018007986 */ /* 0x000fe8000c101504 */
[----:B------:R-:W-:Y:S04]  /*36670*/  STG.E.U16 [R6.64], R3 ;  /* 0x0000000306007986 */ /* 0x000fe8000c101504 */
[----:B------:R0:W-:Y:S04]  /*36680*/  STG.E.U16 [R20.64], R2 ;  /* 0x0000000214007986 */ /* 0x0001e8000c101504 */
[----:B0-----:R-:W2:Y:S01]  /*36690*/  LDL.LU R2, [R1+0x1a8] ;  /* 0x0001a80001027983 */ /* 0x001ea20000300800 */
[----:B------:R-:W-:-:S03]  /*366a0*/  PRMT R0, R23, 0x7632, R0 ;  /* 0x0000763217007816 */ /* 0x000fc60000000000 */
[----:B------:R-:W0:Y:S04]  /*366b0*/  S2R R23, SR_TID.X ;  /* 0x0000000000177919 */ /* 0x000e280000002100 */
[----:B------:R-:W-:Y:S01]  /*366c0*/  STG.E.U16 [R10.64], R0 ;  /* 0x000000000a007986 */ /* 0x000fe2000c101504 */
[C---:B0-----:R-:W-:Y:S01]  /*366d0*/  LOP3.LUT R6, R23.reuse, 0x1ff, RZ, 0xc0, !PT ;  /* 0x000001ff17067812 */ /* 0x041fe200078ec0ff */
[----:B------:R-:W-:-:S05]  /*366e0*/  IMAD.SHL.U32 R23, R23, 0x1000, RZ ;  /* 0x0000100017177824 */ /* 0x000fca00078e00ff */
[----:B------:R-:W-:-:S04]  /*366f0*/  LOP3.LUT R23, R23, 0x6000, RZ, 0xc0, !PT ;  /* 0x0000600017177812 */ /* 0x000fc800078ec0ff */
[----:B------:R-:W-:-:S05]  /*36700*/  LEA R23, R6, R23, 0x4 ;  /* 0x0000001706177211 */ /* 0x000fca00078e20ff */
[----:B------:R-:W0:Y:S04]  /*36710*/  LDS.128 R8, [R23] ;  /* 0x0000000017087984 */ /* 0x000e280000000c00 */
[----:B------:R-:W-:Y:S04]  /*36720*/  STG.E.U16 [R12.64], R16 ;  /* 0x000000100c007986 */ /* 0x000fe8000c101504 */
[----:B0-----:R-:W-:Y:S04]  /*36730*/  STL.64 [R1+0xb28], R8 ;  /* 0x000b280801007387 */ /* 0x001fe80000100a00 */
[----:B------:R-:W-:Y:S04]  /*36740*/  STL.64 [R1+0xaf8], R10 ;  /* 0x000af80a01007387 */ /* 0x000fe80000100a00 */
[----:B--2---:R-:W-:Y:S04]  /*36750*/  STG.E.U16 [R14.64], R2 ;  /* 0x000000020e007986 */ /* 0x004fe8000c101504 */
[----:B------:R0:W-:Y:S04]  /*36760*/  STG.E.U16 [R18.64], R22 ;  /* 0x0000001612007986 */ /* 0x0001e8000c101504 */
[----:B0-----:R-:W2:Y:S04]  /*36770*/  LDL.LU.64 R22, [R1+0x150] ;  /* 0x0001500001167983 */ /* 0x001ea80000300a00 */
[----:B------:R-:W3:Y:S04]  /*36780*/  LDL.LU.64 R10, [R1+0x170] ;  /* 0x00017000010a7983 */ /* 0x000ee80000300a00 */
[----:B------:R-:W4:Y:S04]  /*36790*/  LDL.LU.64 R28, [R1+0x140] ;  /* 0x00014000011c7983 */ /* 0x000f280000300a00 */
[----:B----4-:R0:W-:Y:S04]  /*367a0*/  STL.64 [R1+0xb78], R28 ;  /* 0x000b781c01007387 */ /* 0x0101e80000100a00 */
[----:B0-----:R-:W4:Y:S04]  /*367b0*/  LDL.LU.64 R28, [R1+0x148] ;  /* 0x00014800011c7983 */ /* 0x001f280000300a00 */
[----:B----4-:R0:W-:Y:S04]  /*367c0*/  STL [R1+0xb84], R28 ;  /* 0x000b841c01007387 */ /* 0x0101e80000100800 */
[----:B0-----:R-:W4:Y:S04]  /*367d0*/  LDL.LU R28, [R1+0x198] ;  /* 0x00019800011c7983 */ /* 0x001f280000300800 */
[----:B------:R0:W-:Y:S04]  /*367e0*/  STL [R1+0xb80], R29 ;  /* 0x000b801d01007387 */ /* 0x0001e80000100800 */
[----:B0-----:R-:W2:Y:S04]  /*367f0*/  LDL.LU R29, [R1+0x188] ;  /* 0x00018800011d7983 */ /* 0x001ea80000300800 */
[----:B------:R-:W2:Y:S04]  /*36800*/  LDL.LU R5, [R1+0x18c] ;  /* 0x00018c0001057983 */ /* 0x000ea80000300800 */
[----:B--2---:R0:W-:Y:S04]  /*36810*/  STL [R1+0xb40], R5 ;  /* 0x000b400501007387 */ /* 0x0041e80000100800 */
[----:B0-----:R-:W2:Y:S04]  /*36820*/  LDL.LU R5, [R1+0x19c] ;  /* 0x00019c0001057983 */ /* 0x001ea80000300800 */
[----:B--2---:R0:W-:Y:S04]  /*36830*/  STL [R1+0xb50], R5 ;  /* 0x000b500501007387 */ /* 0x0041e80000100800 */
[----:B0-----:R-:W2:Y:S04]  /*36840*/  LDL.LU R5, [R1+0x1ac] ;  /* 0x0001ac0001057983 */ /* 0x001ea80000300800 */
[----:B--2---:R0:W-:Y:S04]  /*36850*/  STL [R1+0xb60], R5 ;  /* 0x000b600501007387 */ /* 0x0041e80000100800 */
[----:B0-----:R-:W2:Y:S04]  /*36860*/  LDL.LU R5, [R1+0x1bc] ;  /* 0x0001bc0001057983 */ /* 0x001ea80000300800 */
[----:B--2---:R0:W-:Y:S04]  /*36870*/  STL.64 [R1+0xb70], R4 ;  /* 0x000b700401007387 */ /* 0x0041e80000100a00 */
[----:B0-----:R-:W2:Y:S04]  /*36880*/  LDL.LU.64 R4, [R1+0x138] ;  /* 0x0001380001047983 */ /* 0x001ea80000300a00 */
[----:B------:R-:W2:Y:S04]  /*36890*/  LDL.LU.64 R26, [R1+0xf0] ;  /* 0x0000f000011a7983 */ /* 0x000ea80000300a00 */
[----:B--2---:R0:W-:Y:S04]  /*368a0*/  STL.64 [R1+0xb38], R26 ;  /* 0x000b381a01007387 */ /* 0x0041e80000100a00 */
[----:B0-----:R-:W2:Y:S04]  /*368b0*/  LDL.LU.64 R26, [R1+0xf8] ;  /* 0x0000f800011a7983 */ /* 0x001ea80000300a00 */
[----:B--2---:R0:W-:Y:S04]  /*368c0*/  STL.64 [R1+0xb48], R26 ;  /* 0x000b481a01007387 */ /* 0x0041e80000100a00 */
[----:B0-----:R-:W2:Y:S04]  /*368d0*/  LDL.LU.64 R26, [R1+0x100] ;  /* 0x00010000011a7983 */ /* 0x001ea80000300a00 */
[----:B------:R-:W0:Y:S02]  /*368e0*/  S2R R21, SR_TID.X ;  /* 0x0000000000157919 */ /* 0x000e240000002100 */
[C---:B0-----:R-:W-:Y:S01]  /*368f0*/  LOP3.LUT R6, R21.reuse, 0x1ff, RZ, 0xc0, !PT ;  /* 0x000001ff15067812 */ /* 0x041fe200078ec0ff */
[----:B------:R-:W-:-:S05]  /*36900*/  IMAD.SHL.U32 R21, R21, 0x1000, RZ ;  /* 0x0000100015157824 */ /* 0x000fca00078e00ff */
[----:B------:R-:W-:-:S04]  /*36910*/  LOP3.LUT R21, R21, 0x6000, RZ, 0xc0, !PT ;  /* 0x0000600015157812 */ /* 0x000fc800078ec0ff */
[----:B------:R-:W-:-:S04]  /*36920*/  LEA R21, R6, R21, 0x4 ;  /* 0x0000001506157211 */ /* 0x000fc800078e20ff */
[----:B------:R-:W-:-:S05]  /*36930*/  LOP3.LUT R21, R21, 0x20, RZ, 0x3c, !PT ;  /* 0x0000002015157812 */ /* 0x000fca00078e3cff */
[----:B------:R0:W1:Y:S04]  /*36940*/  LDS.128 R12, [R21] ;  /* 0x00000000150c7984 */ /* 0x0000680000000c00 */
[----:B0-----:R-:W0:Y:S01]  /*36950*/  S2R R21, SR_TID.X ;  /* 0x0000000000157919 */ /* 0x001e220000002100 */
[----:B------:R-:W-:Y:S02]  /*36960*/  PRMT R0, R16, 0x7632, R0 ;  /* 0x0000763210007816 */ /* 0x000fe40000000000 */
[C---:B0-----:R-:W-:Y:S01]  /*36970*/  LOP3.LUT R6, R21.reuse, 0x1ff, RZ, 0xc0, !PT ;  /* 0x000001ff15067812 */ /* 0x041fe200078ec0ff */
[----:B------:R-:W-:-:S05]  /*36980*/  IMAD.SHL.U32 R21, R21, 0x1000, RZ ;  /* 0x0000100015157824 */ /* 0x000fca00078e00ff */
[----:B------:R-:W-:Y:S01]  /*36990*/  LOP3.LUT R21, R21, 0x6000, RZ, 0xc0, !PT ;  /* 0x0000600015157812 */ /* 0x000fe200078ec0ff */
[----:B--2---:R0:W-:Y:S04]  /*369a0*/  STL.64 [R1+0xb58], R26 ;  /* 0x000b581a01007387 */ /* 0x0041e80000100a00 */
[----:B0-----:R-:W2:Y:S01]  /*369b0*/  LDL.LU.64 R26, [R1+0x108] ;  /* 0x00010800011a7983 */ /* 0x001ea20000300a00 */
[----:B------:R-:W-:-:S04]  /*369c0*/  LEA R21, R6, R21, 0x4 ;  /* 0x0000001506157211 */ /* 0x000fc800078e20ff */
[----:B------:R-:W-:-:S05]  /*369d0*/  LOP3.LUT R21, R21, 0x40, RZ, 0x3c, !PT ;  /* 0x0000004015157812 */ /* 0x000fca00078e3cff */
[----:B------:R0:W1:Y:S04]  /*369e0*/  LDS.128 R16, [R21] ;  /* 0x0000000015107984 */ /* 0x0000680000000c00 */
[----:B0-----:R-:W0:Y:S04]  /*369f0*/  S2R R21, SR_TID.X ;  /* 0x0000000000157919 */ /* 0x001e280000002100 */
[----:B------:R-:W-:Y:S01]  /*36a00*/  STG.E.U16 [R22.64], R29 ;  /* 0x0000001d16007986 */ /* 0x000fe2000c101504 */
[C---:B0-----:R-:W-:Y:S01]  /*36a10*/  LOP3.LUT R20, R21.reuse, 0x1ff, RZ, 0xc0, !PT ;  /* 0x000001ff15147812 */ /* 0x041fe200078ec0ff */
[----:B------:R-:W-:-:S05]  /*36a20*/  IMAD.SHL.U32 R21, R21, 0x1000, RZ ;  /* 0x0000100015157824 */ /* 0x000fca00078e00ff */
[----:B------:R-:W-:-:S04]  /*36a30*/  LOP3.LUT R21, R21, 0x6000, RZ, 0xc0, !PT ;  /* 0x0000600015157812 */ /* 0x000fc800078ec0ff */
[----:B------:R-:W-:-:S04]  /*36a40*/  LEA R21, R20, R21, 0x4 ;  /* 0x0000001514157211 */ /* 0x000fc800078e20ff */
[----:B------:R-:W-:-:S06]  /*36a50*/  LOP3.LUT R21, R21, 0x60, RZ, 0x3c, !PT ;  /* 0x0000006015157812 */ /* 0x000fcc00078e3cff */
[----:B------:R-:W0:Y:S01]  /*36a60*/  LDS.128 R20, [R21] ;  /* 0x0000000015147984 */ /* 0x000e220000000c00 */
[----:B------:R-:W-:-:S03]  /*36a70*/  PRMT R3, R2, 0x7632, R3 ;  /* 0x0000763202037816 */ /* 0x000fc60000000003 */
[----:B--2---:R2:W-:Y:S04]  /*36a80*/  STL.64 [R1+0xb68], R26 ;  /* 0x000b681a01007387 */ /* 0x0045e80000100a00 */
[----:B--2---:R-:W2:Y:S04]  /*36a90*/  LDL.LU.64 R26, [R1+0x110] ;  /* 0x00011000011a7983 */ /* 0x004ea80000300a00 */
[----:B-1----:R1:W-:Y:S04]  /*36aa0*/  STL.64 [R1+0xb30], R12 ;  /* 0x000b300c01007387 */ /* 0x0023e80000100a00 */
[----:B------:R-:W-:Y:S04]  /*36ab0*/  STL.64 [R1+0xaf0], R14 ;  /* 0x000af00e01007387 */ /* 0x000fe80000100a00 */
[----:B-1----:R-:W2:Y:S04]  /*36ac0*/  LDL.LU.64 R12, [R1+0xe8] ;  /* 0x0000e800010c7983 */ /* 0x002ea80000300a00 */
[----:B------:R-:W2:Y:S04]  /*36ad0*/  LDL.LU.64 R8, [R1+0xe0] ;  /* 0x0000e00001087983 */ /* 0x000ea80000300a00 */
[----:B------:R-:W2:Y:S04]  /*36ae0*/  LDL.LU.64 R24, [R1+0xc8] ;  /* 0x0000c80001187983 */ /* 0x000ea80000300a00 */
[----:B------:R-:W2:Y:S04]  /*36af0*/  LDL.LU.64 R6, [R1+0xc0] ;  /* 0x0000c00001067983 */ /* 0x000ea80000300a00 */
[----:B------:R1:W-:Y:S04]  /*36b00*/  STL.64 [R1+0xae8], R18 ;  /* 0x000ae81201007387 */ /* 0x0003e80000100a00 */
[----:B-1----:R-:W2:Y:S04]  /*36b10*/  LDL.LU.64 R18, [R1+0xd0] ;  /* 0x0000d00001127983 */ /* 0x002ea80000300a00 */
[----:B------:R-:W2:Y:S04]  /*36b20*/  LDL.LU.64 R14, [R1+0xb8] ;  /* 0x0000b800010e7983 */ /* 0x000ea80000300a00 */
[----:B0-----:R0:W-:Y:S04]  /*36b30*/  STL.64 [R1+0xae0], R22 ;  /* 0x000ae01601007387 */ /* 0x0011e80000100a00 */
[----:B0-----:R-:W2:Y:S04]  /*36b40*/  LDL.LU.64 R22, [R1+0xd8] ;  /* 0x0000d80001167983 */ /* 0x001ea80000300a00 */
[----:B------:R-:W4:Y:S04]  /*36b50*/  LDL.LU R2, [R1+0xb88] ;  /* 0x000b880001027983 */ /* 0x000f280000300800 */
[----:B---3--:R0:W-:Y:S04]  /*36b60*/  STG.E.U16 [R10.64], R0 ;  /* 0x000000000a007986 */ /* 0x0081e8000c101504 */
[----:B0-----:R-:W3:Y:S01]  /*36b70*/  LDL.LU.64 R10, [R1+0xb0] ;  /* 0x0000b000010a7983 */ /* 0x001ee20000300a00 */
[----:B------:R-:W-:-:S02]  /*36b80*/  PRMT R0, R29, 0x7632, R0 ;  /* 0x000076321d007816 */ /* 0x000fc40000000000 */
[----:B----4-:R-:W-:Y:S02]  /*36b90*/  PRMT R2, R28, 0x7632, R2 ;  /* 0x000076321c027816 */ /* 0x010fe40000000002 */
[----:B------:R-:W4:Y:S04]  /*36ba0*/  LDL.LU R28, [R1+0xb84] ;  /* 0x000b8400011c7983 */ /* 0x000f280000300800 */
[----:B------:R-:W4:Y:S04]  /*36bb0*/  LDL.LU R29, [R1+0xb80] ;  /* 0x000b8000011d7983 */ /* 0x000f280000300800 */
[----:B----4-:R0:W-:Y:S04]  /*36bc0*/  STG.E.U16 [R28.64], R3 ;  /* 0x000000031c007986 */ /* 0x0101e8000c101504 */
[----:B0-----:R-:W4:Y:S04]  /*36bd0*/  LDL.LU.64 R28, [R1+0xb78] ;  /* 0x000b7800011c7983 */ /* 0x001f280000300a00 */
[----:B----4-:R0:W-:Y:S04]  /*36be0*/  STG.E.U16 [R28.64], R2 ;  /* 0x000000021c007986 */ /* 0x0101e8000c101504 */
[----:B------:R1:W-:Y:S04]  /*36bf0*/  STG.E.U16 [R4.64], R0 ;  /* 0x0000000004007986 */ /* 0x0003e8000c101504 */
[----:B0-----:R-:W4:Y:S04]  /*36c00*/  LDL.LU.64 R28, [R1+0xa8] ;  /* 0x0000a800011c7983 */ /* 0x001f280000300a00 */
[----:B-1----:R-:W2:Y:S04]  /*36c10*/  LDL.LU.64 R4, [R1+0xb70] ;  /* 0x000b700001047983 */ /* 0x002ea80000300a00 */
[----:B--2---:R0:W-:Y:S01]  /*36c20*/  STG.E.U16 [R26.64], R5 ;  /* 0x000000051a007986 */ /* 0x0041e2000c101504 */
[----:B------:R-:W-:-:S03]  /*36c30*/  PRMT R4, R5, 0x7632, R4 ;  /* 0x0000763205047816 */ /* 0x000fc60000000004 */
[----:B0-----:R-:W2:Y:S04]  /*36c40*/  LDL.LU.64 R26, [R1+0xb68] ;  /* 0x000b6800011a7983 */ /* 0x001ea80000300a00 */
[----:B------:R-:W2:Y:S04]  /*36c50*/  LDL.LU R5, [R1+0xb60] ;  /* 0x000b600001057983 */ /* 0x000ea80000300800 */
        /* <DEDUP_REMOVED lines=8> */
[----:B--2---:R0:W-:Y:S04]  /*36ce0*/  STG.E.U16 [R26.64], R5 ;  /* 0x000000051a007986 */ /* 0x0041e8000c101504 */
[----:B0-----:R-:W2:Y:S01]  /*36cf0*/  LDL.LU.64 R26, [R1+0xb38] ;  /* 0x000b3800011a7983 */ /* 0x001ea20000300a00 */
[----:B------:R-:W-:-:S03]  /*36d00*/  PRMT R0, R5, 0x7632, R0 ;  /* 0x0000763205007816 */ /* 0x000fc60000000000 */
[----:B--2---:R0:W-:Y:S04]  /*36d10*/  STG.E.U16 [R26.64], R4 ;  /* 0x000000041a007986 */ /* 0x0041e8000c101504 */
[----:B------:R1:W-:Y:S04]  /*36d20*/  STG.E.U16 [R12.64], R3 ;  /* 0x000000030c007986 */ /* 0x0003e8000c101504 */
[----:B------:R2:W-:Y:S04]  /*36d30*/  STG.E.U16 [R8.64], R2 ;  /* 0x0000000208007986 */ /* 0x0005e8000c101504 */
[----:B0-----:R-:W3:Y:S04]  /*36d40*/  LDL.LU.64 R4, [R1+0xa0] ;  /* 0x0000a00001047983 */ /* 0x001ee80000300a00 */
[----:B------:R-:W3:Y:S04]  /*36d50*/  LDL.LU.64 R26, [R1+0x98] ;  /* 0x00009800011a7983 */ /* 0x000ee80000300a00 */
[----:B-1----:R-:W3:Y:S04]  /*36d60*/  LDL.LU.64 R12, [R1+0xb30] ;  /* 0x000b3000010c7983 */ /* 0x002ee80000300a00 */
[----:B--2---:R-:W2:Y:S04]  /*36d70*/  LDL.LU.64 R8, [R1+0xb28] ;  /* 0x000b280001087983 */ /* 0x004ea80000300a00 */
[----:B------:R-:W-:Y:S04]  /*36d80*/  STG.E.U16 [R22.64], R0 ;  /* 0x0000000016007986 */ /* 0x000fe8000c101504 */
[----:B------:R-:W-:Y:S04]  /*36d90*/  STL [R1+0xb18], R2 ;  /* 0x000b180201007387 */ /* 0x000fe80000100800 */
[----:B--2---:R-:W-:Y:S04]  /*36da0*/  STG.E.U16 [R18.64], R8 ;  /* 0x0000000812007986 */ /* 0x004fe8000c101504 */
[----:B---3--:R0:W-:Y:S04]  /*36db0*/  STG.E.U16 [R24.64], R12 ;  /* 0x0000000c18007986 */ /* 0x0081e8000c101504 */
[----:B------:R1:W-:Y:S04]  /*36dc0*/  STG.E.U16 [R6.64], R16 ;  /* 0x0000001006007986 */ /* 0x0003e8000c101504 */
[----:B0-----:R-:W2:Y:S04]  /*36dd0*/  LDL.LU.64 R24, [R1+0x90] ;  /* 0x0000900001187983 */ /* 0x001ea80000300a00 */
[----:B-1----:R-:W3:Y:S04]  /*36de0*/  LDL.LU.64 R6, [R1+0x88] ;  /* 0x0000880001067983 */ /* 0x002ee80000300a00 */
[----:B------:R-:W2:Y:S01]  /*36df0*/  LDL.LU.64 R2, [R1+0x78] ;  /* 0x0000780001027983 */ /* 0x000ea20000300a00 */
[----:B------:R-:W-:-:S03]  /*36e00*/  PRMT R8, R8, 0x7632, R8 ;  /* 0x0000763208087816 */ /* 0x000fc60000000008 */
[----:B------:R-:W-:Y:S04]  /*36e10*/  STG.E.U16 [R14.64], R20 ;  /* 0x000000140e007986 */ /* 0x000fe8000c101504 */
[----:B------:R-:W-:Y:S04]  /*36e20*/  STG.E.U16 [R10.64], R8 ;  /* 0x000000080a007986 */ /* 0x000fe8000c101504 */
[----:B--2---:R0:W-:Y:S04]  /*36e30*/  STL.64 [R1+0xb20], R2 ;  /* 0x000b200201007387 */ /* 0x0041e80000100a00 */
[----:B0-----:R-:W2:Y:S04]  /*36e40*/  LDL.LU.64 R2, [R1+0x80] ;  /* 0x0000800001027983 */ /* 0x001ea80000300a00 */
[----:B------:R-:W2:Y:S04]  /*36e50*/  LDL.LU.64 R10, [R1+0x58] ;  /* 0x00005800010a7983 */ /* 0x000ea80000300a00 */
[----:B--2---:R0:W-:Y:S04]  /*36e60*/  STL.64 [R1+0xb00], R10 ;  /* 0x000b000a01007387 */ /* 0x0041e80000100a00 */
[----:B0-----:R-:W2:Y:S04]  /*36e70*/  LDL.LU.64 R10, [R1+0x60] ;  /* 0x00006000010a7983 */ /* 0x001ea80000300a00 */
[----:B--2---:R0:W-:Y:S04]  /*36e80*/  STL.64 [R1+0xb08], R10 ;  /* 0x000b080a01007387 */ /* 0x0041e80000100a00 */
[----:B0-----:R-:W2:Y:S01]  /*36e90*/  LDL.LU.64 R10, [R1+0x68] ;  /* 0x00006800010a7983 */ /* 0x001ea20000300a00 */
[----:B------:R-:W-:-:S05]  /*36ea0*/  PRMT R12, R12, 0x7632, R12 ;  /* 0x000076320c0c7816 */ /* 0x000fca000000000c */
[----:B----4-:R-:W-:Y:S04]  /*36eb0*/  STG.E.U16 [R28.64], R12 ;  /* 0x0000000c1c007986 */ /* 0x010fe8000c101504 */
[----:B--2---:R0:W-:Y:S04]  /*36ec0*/  STL.64 [R1+0xb10], R10 ;  /* 0x000b100a01007387 */ /* 0x0041e80000100a00 */
[----:B0-----:R-:W2:Y:S04]  /*36ed0*/  LDL.LU.64 R10, [R1+0x70] ;  /* 0x00007000010a7983 */ /* 0x001ea80000300a00 */
[----:B------:R-:W4:Y:S04]  /*36ee0*/  LDL.LU.64 R14, [R1+0x50] ;  /* 0x00005000010e7983 */ /* 0x000f280000300a00 */
[----:B------:R-:W2:Y:S04]  /*36ef0*/  LDL.LU.64 R18, [R1+0x48] ;  /* 0x0000480001127983 */ /* 0x000ea80000300a00 */
[----:B------:R-:W2:Y:S04]  /*36f00*/  LDL.LU.64 R22, [R1+0x40] ;  /* 0x0000400001167983 */ /* 0x000ea80000300a00 */
[----:B------:R-:W2:Y:S01]  /*36f10*/  LDL.LU.64 R28, [R1+0x28] ;  /* 0x00002800011c7983 */ /* 0x000ea20000300a00 */
[----:B------:R-:W-:-:S03]  /*36f20*/  PRMT R16, R16, 0x7632, R16 ;  /* 0x0000763210107816 */ /* 0x000fc60000000010 */
[----:B--2---:R0:W-:Y:S04]  /*36f30*/  STL.64 [R1+0xad0], R28 ;  /* 0x000ad01c01007387 */ /* 0x0041e80000100a00 */
[----:B0-----:R-:W2:Y:S01]  /*36f40*/  LDL.LU.64 R28, [R1+0x30] ;  /* 0x00003000011c7983 */ /* 0x001ea20000300a00 */
[----:B------:R-:W-:-:S03]  /*36f50*/  PRMT R20, R20, 0x7632, R20 ;  /* 0x0000763214147816 */ /* 0x000fc60000000014 */
[----:B------:R-:W-:Y:S04]  /*36f60*/  STG.E.U16 [R4.64], R16 ;  /* 0x0000001004007986 */ /* 0x000fe8000c101504 */
[----:B------:R-:W-:Y:S04]  /*36f70*/  STG.E.U16 [R26.64], R20 ;  /* 0x000000141a007986 */ /* 0x000fe8000c101504 */
[----:B------:R-:W-:Y:S04]  /*36f80*/  STG.E.U16 [R24.64], R9 ;  /* 0x0000000918007986 */ /* 0x000fe8000c101504 */
[----:B---3--:R-:W-:Y:S04]  /*36f90*/  STG.E.U16 [R6.64], R13 ;  /* 0x0000000d06007986 */ /* 0x008fe8000c101504 */
[----:B------:R-:W-:Y:S04]  /*36fa0*/  STG.E.U16 [R2.64], R17 ;  /* 0x0000001102007986 */ /* 0x000fe8000c101504 */
[----:B--2---:R0:W-:Y:S04]  /*36fb0*/  STL.64 [R1+0xad8], R28 ;  /* 0x000ad81c01007387 */ /* 0x0041e80000100a00 */
[----:B0-----:R-:W2:Y:S04]  /*36fc0*/  LDL.LU.64 R28, [R1+0x38] ;  /* 0x00003800011c7983 */ /* 0x001ea80000300a00 */
[----:B------:R-:W3:Y:S04]  /*36fd0*/  LDL.LU.64 R4, [R1+0x20] ;  /* 0x0000200001047983 */ /* 0x000ee80000300a00 */
[----:B------:R-:W2:Y:S04]  /*36fe0*/  LDL.LU.64 R26, [R1+0x18] ;  /* 0x00001800011a7983 */ /* 0x000ea80000300a00 */
[----:B------:R-:W2:Y:S04]  /*36ff0*/  LDL.LU.64 R24, [R1+0x10] ;  /* 0x0000100001187983 */ /* 0x000ea80000300a00 */
[----:B------:R-:W2:Y:S04]  /*37000*/  LDL.LU.64 R6, [R1+0x8] ;  /* 0x0000080001067983 */ /* 0x000ea80000300a00 */
[----:B------:R-:W2:Y:S01]  /*37010*/  LDL.LU.64 R2, [R1+0xb20] ;  /* 0x000b200001027983 */ /* 0x000ea20000300a00 */
[----:B------:R-:W-:-:S03]  /*37020*/  PRMT R9, R9, 0x7632, R9 ;  /* 0x0000763209097816 */ /* 0x000fc60000000009 */
[----:B--2---:R0:W-:Y:S04]  /*37030*/  STG.E.U16 [R2.64], R21 ;  /* 0x0000001502007986 */ /* 0x0041e8000c101504 */
[----:B------:R1:W-:Y:S04]  /*37040*/  STG.E.U16 [R10.64], R9 ;  /* 0x000000090a007986 */ /* 0x0003e8000c101504 */
[----:B0-----:R-:W2:Y:S04]  /*37050*/  LDL.LU R2, [R1+0xb18] ;  /* 0x000b180001027983 */ /* 0x001ea80000300800 */
[----:B------:R-:W2:Y:S04]  /*37060*/  LDL.LU R0, [R1+0x228] ;  /* 0x0002280001007983 */ /* 0x000ea80000300800 */
[----:B------:R-:W2:Y:S04]  /*37070*/  LDL.LU R3, [R1+0x224] ;  /* 0x0002240001037983 */ /* 0x000ea80000300800 */
[----:B-1----:R-:W2:Y:S01]  /*37080*/  LDL.LU.64 R10, [R1+0xb10] ;  /* 0x000b1000010a7983 */ /* 0x002ea20000300a00 */
[----:B------:R-:W-:-:S03]  /*37090*/  PRMT R13, R13, 0x7632, R13 ;  /* 0x000076320d0d7816 */ /* 0x000fc6000000000d */
[----:B------:R-:W3:Y:S04]  /*370a0*/  LDL.LU R8, [R1+0x230] ;  /* 0x0002300001087983 */ /* 0x000ee80000300800 */
[----:B------:R-:W3:Y:S04]  /*370b0*/  LDL.LU R20, [R1+0x22c] ;  /* 0x00022c0001147983 */ /* 0x000ee80000300800 */
[----:B--2---:R0:W-:Y:S04]  /*370c0*/  STG.E.U16 [R10.64], R13 ;  /* 0x0000000d0a007986 */ /* 0x0041e8000c101504 */
[----:B0-----:R-:W2:Y:S01]  /*370d0*/  LDL.LU.64 R10, [R1+0xb08] ;  /* 0x000b0800010a7983 */ /* 0x001ea20000300a00 */
[----:B------:R-:W-:-:S02]  /*370e0*/  PRMT R17, R17, 0x7632, R17 ;  /* 0x0000763211117816 */ /* 0x000fc40000000011 */
[----:B------:R-:W-:-:S03]  /*370f0*/  PRMT R21, R21, 0x7632, R21 ;  /* 0x0000763215157816 */ /* 0x000fc60000000015 */
[----:B--2---:R0:W-:Y:S04]  /*37100*/  STG.E.U16 [R10.64], R17 ;  /* 0x000000110a007986 */ /* 0x0041e8000c101504 */
[----:B0-----:R-:W2:Y:S04]  /*37110*/  LDL.LU.64 R10, [R1+0xb00] ;  /* 0x000b0000010a7983 */ /* 0x001ea80000300a00 */
[----:B------:R-:W3:Y:S04]  /*37120*/  LDL.LU.64 R16, [R1] ;  /* 0x0000000001107983 */ /* 0x000ee80000300a00 */
[----:B--2---:R0:W-:Y:S04]  /*37130*/  STG.E.U16 [R10.64], R21 ;  /* 0x000000150a007986 */ /* 0x0041e8000c101504 */
[----:B0-----:R-:W4:Y:S04]  /*37140*/  LDL.LU.64 R10, [R1+0xaf8] ;  /* 0x000af800010a7983 */ /* 0x001f280000300a00 */
[----:B----4-:R0:W-:Y:S04]  /*37150*/  STG.E.U16 [R14.64], R10 ;  /* 0x0000000a0e007986 */ /* 0x0101e8000c101504 */
[----:B0-----:R-:W2:Y:S04]  /*37160*/  LDL.LU.64 R14, [R1+0xaf0] ;  /* 0x000af000010e7983 */ /* 0x001ea80000300a00 */
[----:B--2---:R0:W-:Y:S04]  /*37170*/  STG.E.U16 [R18.64], R14 ;  /* 0x0000000e12007986 */ /* 0x0041e8000c101504 */
[----:B0-----:R-:W2:Y:S04]  /*37180*/  LDL.LU.64 R18, [R1+0xae8] ;  /* 0x000ae80001127983 */ /* 0x001ea80000300a00 */
[----:B--2---:R0:W-:Y:S04]  /*37190*/  STG.E.U16 [R22.64], R18 ;  /* 0x0000001216007986 */ /* 0x0041e8000c101504 */
[----:B0-----:R-:W2:Y:S01]  /*371a0*/  LDL.LU.64 R22, [R1+0xae0] ;  /* 0x000ae00001167983 */ /* 0x001ea20000300a00 */
[----:B------:R-:W-:-:S03]  /*371b0*/  PRMT R10, R10, 0x7632, R10 ;  /* 0x000076320a0a7816 */ /* 0x000fc6000000000a */
[----:B--2---:R0:W-:Y:S04]  /*371c0*/  STG.E.U16 [R28.64], R22 ;  /* 0x000000161c007986 */ /* 0x0041e8000c101504 */
[----:B0-----:R-:W2:Y:S01]  /*371d0*/  LDL.LU.64 R28, [R1+0xad8] ;  /* 0x000ad800011c7983 */ /* 0x001ea20000300a00 */
[----:B------:R-:W-:Y:S02]  /*371e0*/  PRMT R14, R14, 0x7632, R14 ;  /* 0x000076320e0e7816 */ /* 0x000fe4000000000e */
[----:B------:R-:W-:Y:S01]  /*371f0*/  PRMT R18, R18, 0x7632, R18 ;  /* 0x0000763212127816 */ /* 0x000fe20000000012 */
[----:B--2---:R0:W-:Y:S04]  /*37200*/  STG.E.U16 [R28.64], R10 ;  /* 0x0000000a1c007986 */ /* 0x0041e8000c101504 */
[----:B0-----:R-:W2:Y:S01]  /*37210*/  LDL.LU.64 R28, [R1+0xad0] ;  /* 0x000ad000011c7983 */ /* 0x001ea20000300a00 */
[----:B------:R-:W-:-:S03]  /*37220*/  PRMT R22, R22, 0x7632, R22 ;  /* 0x0000763216167816 */ /* 0x000fc60000000016 */
[----:B--2---:R0:W-:Y:S04]  /*37230*/  STG.E.U16 [R28.64], R14 ;  /* 0x0000000e1c007986 */ /* 0x0041e8000c101504 */
[----:B---3--:R1:W-:Y:S04]  /*37240*/  STG.E.U16 [R4.64], R18 ;  /* 0x0000001204007986 */ /* 0x0083e8000c101504 */
[----:B------:R2:W-:Y:S04]  /*37250*/  STG.E.U16 [R26.64], R22 ;  /* 0x000000161a007986 */ /* 0x0005e8000c101504 */
[----:B0-----:R-:W3:Y:S04]  /*37260*/  LDL.LU.64 R28, [R1+0xac8] ;  /* 0x000ac800011c7983 */ /* 0x001ee80000300a00 */
[----:B-1----:R-:W4:Y:S04]  /*37270*/  LDL.LU.64 R4, [R1+0xac0] ;  /* 0x000ac00001047983 */ /* 0x002f280000300a00 */
[----:B--2---:R-:W2:Y:S04]  /*37280*/  LDL.LU.64 R26, [R1+0xab8] ;  /* 0x000ab800011a7983 */ /* 0x004ea80000300a00 */
[----:B------:R0:W-:Y:S04]  /*37290*/  STG.E.U16 [R24.64], R11 ;  /* 0x0000000b18007986 */ /* 0x0001e8000c101504 */
[----:B------:R1:W-:Y:S04]  /*372a0*/  STG.E.U16 [R6.64], R15 ;  /* 0x0000000f06007986 */ /* 0x0003e8000c101504 */
[----:B0-----:R-:W2:Y:S04]  /*372b0*/  LDL.LU.64 R24, [R1+0xab0] ;  /* 0x000ab00001187983 */ /* 0x001ea80000300a00 */
[----:B-1----:R-:W2:Y:S01]  /*372c0*/  LDL.LU.64 R6, [R1+0xaa8] ;  /* 0x000aa80001067983 */ /* 0x002ea20000300a00 */
[----:B------:R-:W-:-:S03]  /*372d0*/  PRMT R12, R11, 0x7632, R12 ;  /* 0x000076320b0c7816 */ /* 0x000fc6000000000c */
[----:B------:R0:W-:Y:S01]  /*372e0*/  STG.E.U16 [R16.64], R19 ;  /* 0x0000001310007986 */ /* 0x0001e2000c101504 */
[----:B------:R-:W-:Y:S02]  /*372f0*/  PRMT R13, R15, 0x7632, R13 ;  /* 0x000076320f0d7816 */ /* 0x000fe4000000000d */
[----:B------:R-:W-:Y:S02]  /*37300*/  PRMT R2, R19, 0x7632, R2 ;  /* 0x0000763213027816 */ /* 0x000fe40000000002 */
[----:B------:R-:W-:Y:S01]  /*37310*/  PRMT R10, R23, 0x7632, R10 ;  /* 0x00007632170a7816 */ /* 0x000fe2000000000a */
[----:B0-----:R-:W0:Y:S01]  /*37320*/  S2R R16, SR_TID.X ;  /* 0x0000000000107919 */ /* 0x001e220000002100 */
[----:B------:R-:W-:Y:S02]  /*37330*/  FSEL R0, R0, -INF , P0 ;  /* 0xff80000000007808 */ /* 0x000fe40000000000 */
[----:B------:R-:W-:-:S03]  /*37340*/  FSEL R3, R3, -INF , P2 ;  /* 0xff80000003037808 */ /* 0x000fc60001000000 */
[----:B------:R-:W-:Y:S02]  /*37350*/  FFMA R8, R0, 0.69314718246459960938, R8 ;  /* 0x3f31721800087823 */ /* 0x000fe40000000008 */
[----:B------:R-:W-:Y:S02]  /*37360*/  FFMA R9, R3, 0.69314718246459960938, R20 ;  /* 0x3f31721803097823 */ /* 0x000fe40000000014 */
[----:B0-----:R-:W-:-:S05]  /*37370*/  IMAD.SHL.U32 R16, R16, 0x2, RZ ;  /* 0x0000000210107824 */ /* 0x001fca00078e00ff */
[----:B------:R-:W-:Y:S01]  /*37380*/  LOP3.LUT R0, R16, 0x3f8, RZ, 0xc0, !PT ;  /* 0x000003f810007812 */ /* 0x000fe200078ec0ff */
[----:B--2---:R0:W-:Y:S04]  /*37390*/  STG.E.U16 [R6.64], R23 ;  /* 0x0000001706007986 */ /* 0x0041e8000c101504 */
[----:B------:R0:W-:Y:S04]  /*373a0*/  STG.E.U16 [R24.64], R12 ;  /* 0x0000000c18007986 */ /* 0x0001e8000c101504 */
[----:B------:R0:W-:Y:S04]  /*373b0*/  STG.E.U16 [R26.64], R13 ;  /* 0x0000000d1a007986 */ /* 0x0001e8000c101504 */
[----:B----4-:R0:W-:Y:S04]  /*373c0*/  STG.E.U16 [R4.64], R2 ;  /* 0x0000000204007986 */ /* 0x0101e8000c101504 */
[----:B---3--:R0:W-:Y:S04]  /*373d0*/  STG.E.U16 [R28.64], R10 ;  /* 0x0000000a1c007986 */ /* 0x0081e8000c101504 */
[----:B------:R-:W-:Y:S06]  /*373e0*/  BAR.SYNC.DEFER_BLOCKING 0x0 ;  /* 0x0000000000007b1d */ /* 0x000fec0000010000 */
[----:B------:R0:W-:Y:S04]  /*373f0*/  STS.64 [R0], R8 ;  /* 0x0000000800007388 */ /* 0x0001e80000000a00 */
[----:B------:R-:W-:Y:S06]  /*37400*/  BAR.SYNC.DEFER_BLOCKING 0x0 ;  /* 0x0000000000007b1d */ /* 0x000fec0000010000 */
[----:B------:R-:W-:Y:S05]  /*37410*/  @P1 EXIT ;  /* 0x000000000000194d */ /* 0x000fea0003800000 */
[----:B0-----:R-:W2:Y:S04]  /*37420*/  LDL.LU R17, [R1+0x234] ;  /* 0x0002340001117983 */ /* 0x001ea80000300800 */
[----:B------:R-:W0:Y:S04]  /*37430*/  S2R R16, SR_TID.X ;  /* 0x0000000000107919 */ /* 0x000e280000002100 */
[----:B------:R-:W1:Y:S01]  /*37440*/  S2R R20, SR_CTAID.Y ;  /* 0x0000000000147919 */ /* 0x000e620000002600 */
[----:B0-----:R-:W-:-:S03]  /*37450*/  LOP3.LUT R21, R16, 0xff, RZ, 0xc0, !PT ;  /* 0x000000ff10157812 */ /* 0x001fc600078ec0ff */
[----:B------:R-:W0:Y:S01]  /*37460*/  S2R R16, SR_CTAID.X ;  /* 0x0000000000107919 */ /* 0x000e220000002500 */
[----:B-1----:R-:W-:-:S05]  /*37470*/  IMAD R0, R20, c[0x0][0x1cc], RZ ;  /* 0x0000730014007a24 */ /* 0x002fca00078e02ff */
[C---:B------:R-:W-:Y:S01]  /*37480*/  SHF.L.U32 R2, R0.reuse, 0x2, RZ ;  /* 0x0000000200027819 */ /* 0x040fe200000006ff */
[----:B------:R-:W-:Y:S01]  /*37490*/  IMAD.HI R0, R0, 0x4, RZ ;  /* 0x0000000400007827 */ /* 0x000fe200078e02ff */
[----:B0-----:R-:W-:-:S05]  /*374a0*/  LEA R16, R16, R21, 0x8 ;  /* 0x0000001510107211 */ /* 0x001fca00078e40ff */
[C---:B------:R-:W-:Y:S02]  /*374b0*/  IMAD.SHL.U32 R3, R16.reuse, 0x4, RZ ;  /* 0x0000000410037824 */ /* 0x040fe400078e00ff */
[----:B------:R-:W-:-:S03]  /*374c0*/  IMAD.HI R5, R16, 0x4, RZ ;  /* 0x0000000410057827 */ /* 0x000fc600078e02ff */
[----:B------:R-:W-:-:S04]  /*374d0*/  IADD3 R2, P0, P1, R3, c[0x0][0x180], R2 ;  /* 0x0000600003027a10 */ /* 0x000fc8000791e002 */
[----:B------:R-:W-:Y:S01]  /*374e0*/  IADD3.X R3, R5, c[0x0][0x184], R0, P0, P1 ;  /* 0x0000610005037a10 */ /* 0x000fe200007e2400 */
[----:B--2---:R-:W0:Y:S04]  /*374f0*/  LDS R7, [R17] ;  /* 0x0000000011077984 */ /* 0x004e280000000800 */
[----:B0-----:R-:W-:Y:S01]  /*37500*/  STG.E [R2.64], R7 ;  /* 0x0000000702007986 */ /* 0x001fe2000c101904 */
[----:B------:R-:W-:Y:S05]  /*37510*/  EXIT ;  /* 0x000000000000794d */ /* 0x000fea0003800000 */
.L_x_3:
[----:B------:R-:W-:-:S00]  /*37520*/  BRA `(.L_x_3) ;  /* 0xfffffff000007947 */ /* 0x000fc0000383ffff */
[----:B------:R-:W-:-:S00]  /*37530*/  NOP ;  /* 0x0000000000007918 */ /* 0x000fc00000000000 */
        /* <DEDUP_REMOVED lines=12> */
.L_x_4:


//--------------------- .nv.global.init           --------------------------
	.section	.nv.global.init,"aw",@progbits
.nv.global.init:
	.type		_$_str,@object
	.size		_$_str,(.L_0 - _$_str)
_$_str:
        /*0000*/ 	.byte	0x5f, 0x5f, 0x43, 0x55, 0x44, 0x41, 0x5f, 0x46, 0x54, 0x5a, 0x00
.L_0:


//--------------------- .nv.shared.attn_fwd       --------------------------
	.section	.nv.shared.attn_fwd,"aw",@nobits
	.sectionflags	@""
	.align	16
